def matmul_kernel(
    a_ptr,
    b_ptr,
    c_ptr,
    M,
    N,
    K,
    stride_am,
    stride_ak,
    stride_bk,
    stride_bn,
    stride_cm,
    stride_cn,
    BLOCK_M: tl.constexpr,
    BLOCK_N: tl.constexpr,
    BLOCK_K: tl.constexpr,
    GROUP_M: tl.constexpr,
):
    pid = tl.program_id(axis=0)
    num_pid_m = tl.cdiv(M, BLOCK_M)
    num_pid_n = tl.cdiv(N, BLOCK_N)
    num_pid_in_group = GROUP_M * num_pid_n
    group_id = pid // num_pid_in_group
    first_pid_m = group_id * GROUP_M
    group_size_m = min(num_pid_m - first_pid_m, GROUP_M)
    pid_m = first_pid_m + ((pid % num_pid_in_group) % group_size_m)
    pid_n = (pid % num_pid_in_group) // group_size_m

    offs_am = (pid_m * BLOCK_M + tl.arange(0, BLOCK_M)) % M
    offs_bn = (pid_n * BLOCK_N + tl.arange(0, BLOCK_N)) % N
    offs_k = tl.arange(0, BLOCK_K)
    a_ptrs = a_ptr + offs_am[:, None] * stride_am + offs_k[None, :] * stride_ak
    b_ptrs = b_ptr + offs_k[:, None] * stride_bk + offs_bn[None, :] * stride_bn

    acc = tl.zeros((BLOCK_M, BLOCK_N), dtype=tl.float32)
    for kk in range(0, tl.cdiv(K, BLOCK_K)):
        a = tl.load(a_ptrs, mask=offs_k[None, :] < K - kk * BLOCK_K, other=0.0)
        b = tl.load(b_ptrs, mask=offs_k[:, None] < K - kk * BLOCK_K, other=0.0)
        acc = tl.dot(a, b, acc)
        a_ptrs += BLOCK_K * stride_ak
        b_ptrs += BLOCK_K * stride_bk

    c = acc.to(c_ptr.dtype.element_ty)
    offs_cm = pid_m * BLOCK_M + tl.arange(0, BLOCK_M)
    offs_cn = pid_n * BLOCK_N + tl.arange(0, BLOCK_N)
    c_ptrs = c_ptr + offs_cm[:, None] * stride_cm + offs_cn[None, :] * stride_cn
    mask = (offs_cm[:, None] < M) & (offs_cn[None, :] < N)
    tl.store(c_ptrs, c, mask=mask)

# config = {"BLOCK_K": 128, "BLOCK_M": 64, "BLOCK_N": 256, "GROUP_M": 8, "arch": "sm_100", "dtype": "fp32", "num_ctas": 1, "num_stages": 3, "num_warps": 4}
# arch = sm_100


// ===== COMPILED SASS (sm_100a) =====

	.target	sm_100a

	.elftype	@"ET_EXEC"


//--------------------- .note.nv.tkinfo           --------------------------
	.section	.note.nv.tkinfo,"",@"SHT_NOTE"
	.sectionflags	@"SHF_NOTE_NV_TKINFO"
	.tkinfo
        /*0018*/ 	.word	0x00000081
        /*0030*/ 	.string	""
        /*0030*/ 	.string	"ptxas-blackwell"
        /*0030*/ 	.string	"Cuda compilation tools, release 12.9, V12.9.86"
        /*0030*/ 	.string	"Build cuda_12.9.r12.9/compiler.36037853_0"
        /*0030*/ 	.string	"-v  -suppress-debug-info  -lineinfo  -arch sm_100a "



//--------------------- .note.nv.cuver            --------------------------
	.section	.note.nv.cuver,"",@"SHT_NOTE"
	.sectionflags	@"SHF_NOTE_NV_CUVER"
        /*0018*/ 	.short	0x0001
        /*001a*/ 	.short	0x0064
        /*001c*/ 	.short	0x0001
        /*001e*/ 	.short	0x0000
        /*0020*/ 	.short	0x0001
        /*0022*/ 	.short	0x0000


//--------------------- .nv.info                  --------------------------
	.section	.nv.info,"",@"SHT_CUDA_INFO"
	.align	4


	//----- nvinfo : EIATTR_REGCOUNT
	.align		4
        /*0000*/ 	.byte	0x04, 0x2f
        /*0002*/ 	.short	(.L_4 - .L_3)
	.align		4
.L_3:
        /*0004*/ 	.word	index@(matmul_kernel)
        /*0008*/ 	.word	0x000000ff


	//----- nvinfo : EIATTR_FRAME_SIZE
	.align		4
.L_4:
        /*000c*/ 	.byte	0x04, 0x11
        /*000e*/ 	.short	(.L_6 - .L_5)
	.align		4
.L_5:
        /*0010*/ 	.word	index@($__internal_2_$__cuda_sm10x_tcgen05_guardrail_trap_unallocated_columns_being_dealloced)
        /*0014*/ 	.word	0x00000f98


	//----- nvinfo : EIATTR_FRAME_SIZE
	.align		4
.L_6:
        /*0018*/ 	.byte	0x04, 0x11
        /*001a*/ 	.short	(.L_8 - .L_7)
	.align		4
.L_7:
        /*001c*/ 	.word	index@($__internal_1_$__cuda_sm10x_tcgen05_guardrail_trap_phase_invalid_during_alloc)
        /*0020*/ 	.word	0x00000f98


	//----- nvinfo : EIATTR_FRAME_SIZE
	.align		4
.L_8:
        /*0024*/ 	.byte	0x04, 0x11
        /*0026*/ 	.short	(.L_10 - .L_9)
	.align		4
.L_9:
        /*0028*/ 	.word	index@($__internal_0_$__cuda_sm10x_tcgen05_guardrail_trap_col_being_dealloced_not_returned_by_alloc)
        /*002c*/ 	.word	0x00000f98


	//----- nvinfo : EIATTR_FRAME_SIZE
	.align		4
.L_10:
        /*0030*/ 	.byte	0x04, 0x11
        /*0032*/ 	.short	(.L_12 - .L_11)
	.align		4
.L_11:
        /*0034*/ 	.word	index@(matmul_kernel)
        /*0038*/ 	.word	0x00000f98


	//----- nvinfo : EIATTR_MIN_STACK_SIZE
	.align		4
.L_12:
        /*003c*/ 	.byte	0x04, 0x12
        /*003e*/ 	.short	(.L_14 - .L_13)
	.align		4
.L_13:
        /*0040*/ 	.word	index@(matmul_kernel)
        /*0044*/ 	.word	0x00000f98
.L_14:


//--------------------- .nv.info.matmul_kernel    --------------------------
	.section	.nv.info.matmul_kernel,"",@"SHT_CUDA_INFO"
	.sectionflags	@""
	.align	4


	//----- nvinfo : EIATTR_CUDA_API_VERSION
	.align		4
        /*0000*/ 	.byte	0x04, 0x37
        /*0002*/ 	.short	(.L_16 - .L_15)
.L_15:
        /*0004*/ 	.word	0x00000081


	//----- nvinfo : EIATTR_KPARAM_INFO
	.align		4
.L_16:
        /*0008*/ 	.byte	0x04, 0x17
        /*000a*/ 	.short	(.L_18 - .L_17)
.L_17:
        /*000c*/ 	.word	0x00000000
        /*0010*/ 	.short	0x000d
        /*0012*/ 	.short	0x0048
        /*0014*/ 	.byte	0x00, 0xf4, 0x21, 0x00


	//----- nvinfo : EIATTR_KPARAM_INFO
	.align		4
.L_18:
        /*0018*/ 	.byte	0x04, 0x17
        /*001a*/ 	.short	(.L_20 - .L_19)
.L_19:
        /*001c*/ 	.word	0x00000000
        /*0020*/ 	.short	0x000c
        /*0022*/ 	.short	0x0040
        /*0024*/ 	.byte	0x00, 0xf4, 0x21, 0x00


	//----- nvinfo : EIATTR_KPARAM_INFO
	.align		4
.L_20:
        /*0028*/ 	.byte	0x04, 0x17
        /*002a*/ 	.short	(.L_22 - .L_21)
.L_21:
        /*002c*/ 	.word	0x00000000
        /*0030*/ 	.short	0x000b
        /*0032*/ 	.short	0x0038
        /*0034*/ 	.byte	0x00, 0xf0, 0x11, 0x00


	//----- nvinfo : EIATTR_KPARAM_INFO
	.align		4
.L_22:
        /*0038*/ 	.byte	0x04, 0x17
        /*003a*/ 	.short	(.L_24 - .L_23)
.L_23:
        /*003c*/ 	.word	0x00000000
        /*0040*/ 	.short	0x000a
        /*0042*/ 	.short	0x0034
        /*0044*/ 	.byte	0x00, 0xf0, 0x11, 0x00


	//----- nvinfo : EIATTR_KPARAM_INFO
	.align		4
.L_24:
        /*0048*/ 	.byte	0x04, 0x17
        /*004a*/ 	.short	(.L_26 - .L_25)
.L_25:
        /*004c*/ 	.word	0x00000000
        /*0050*/ 	.short	0x0009
        /*0052*/ 	.short	0x0030
        /*0054*/ 	.byte	0x00, 0xf0, 0x11, 0x00


	//----- nvinfo : EIATTR_KPARAM_INFO
	.align		4
.L_26:
        /*0058*/ 	.byte	0x04, 0x17
        /*005a*/ 	.short	(.L_28 - .L_27)
.L_27:
        /*005c*/ 	.word	0x00000000
        /*0060*/ 	.short	0x0008
        /*0062*/ 	.short	0x002c
        /*0064*/ 	.byte	0x00, 0xf0, 0x11, 0x00


	//----- nvinfo : EIATTR_KPARAM_INFO
	.align		4
.L_28:
        /*0068*/ 	.byte	0x04, 0x17
        /*006a*/ 	.short	(.L_30 - .L_29)
.L_29:
        /*006c*/ 	.word	0x00000000
        /*0070*/ 	.short	0x0007
        /*0072*/ 	.short	0x0028
        /*0074*/ 	.byte	0x00, 0xf0, 0x11, 0x00


	//----- nvinfo : EIATTR_KPARAM_INFO
	.align		4
.L_30:
        /*0078*/ 	.byte	0x04, 0x17
        /*007a*/ 	.short	(.L_32 - .L_31)
.L_31:
        /*007c*/ 	.word	0x00000000
        /*0080*/ 	.short	0x0006
        /*0082*/ 	.short	0x0024
        /*0084*/ 	.byte	0x00, 0xf0, 0x11, 0x00


	//----- nvinfo : EIATTR_KPARAM_INFO
	.align		4
.L_32:
        /*0088*/ 	.byte	0x04, 0x17
        /*008a*/ 	.short	(.L_34 - .L_33)
.L_33:
        /*008c*/ 	.word	0x00000000
        /*0090*/ 	.short	0x0005
        /*0092*/ 	.short	0x0020
        /*0094*/ 	.byte	0x00, 0xf0, 0x11, 0x00


	//----- nvinfo : EIATTR_KPARAM_INFO
	.align		4
.L_34:
        /*0098*/ 	.byte	0x04, 0x17
        /*009a*/ 	.short	(.L_36 - .L_35)
.L_35:
        /*009c*/ 	.word	0x00000000
        /*00a0*/ 	.short	0x0004
        /*00a2*/ 	.short	0x001c
        /*00a4*/ 	.byte	0x00, 0xf0, 0x11, 0x00


	//----- nvinfo : EIATTR_KPARAM_INFO
	.align		4
.L_36:
        /*00a8*/ 	.byte	0x04, 0x17
        /*00aa*/ 	.short	(.L_38 - .L_37)
.L_37:
        /*00ac*/ 	.word	0x00000000
        /*00b0*/ 	.short	0x0003
        /*00b2*/ 	.short	0x0018
        /*00b4*/ 	.byte	0x00, 0xf0, 0x11, 0x00


	//----- nvinfo : EIATTR_KPARAM_INFO
	.align		4
.L_38:
        /*00b8*/ 	.byte	0x04, 0x17
        /*00ba*/ 	.short	(.L_40 - .L_39)
.L_39:
        /*00bc*/ 	.word	0x00000000
        /*00c0*/ 	.short	0x0002
        /*00c2*/ 	.short	0x0010
        /*00c4*/ 	.byte	0x00, 0xf4, 0x21, 0x00


	//----- nvinfo : EIATTR_KPARAM_INFO
	.align		4
.L_40:
        /*00c8*/ 	.byte	0x04, 0x17
        /*00ca*/ 	.short	(.L_42 - .L_41)
.L_41:
        /*00cc*/ 	.word	0x00000000
        /*00d0*/ 	.short	0x0001
        /*00d2*/ 	.short	0x0008
        /*00d4*/ 	.byte	0x00, 0xf4, 0x21, 0x00


	//----- nvinfo : EIATTR_KPARAM_INFO
	.align		4
.L_42:
        /*00d8*/ 	.byte	0x04, 0x17
        /*00da*/ 	.short	(.L_44 - .L_43)
.L_43:
        /*00dc*/ 	.word	0x00000000
        /*00e0*/ 	.short	0x0000
        /*00e2*/ 	.short	0x0000
        /*00e4*/ 	.byte	0x00, 0xf4, 0x21, 0x00


	//----- nvinfo : EIATTR_AT_ENTRY_FRAGMENTS
	.align		4
.L_44:
        /*00e8*/ 	.byte	0x04, 0x4f
        /*00ea*/ 	.short	(.L_46 - .L_45)


	//   ....[0]....
.L_45:
        /*00ec*/ 	.word	0x00000004


	//----- nvinfo : EIATTR_RESERVED_SMEM_USED
	.align		4
.L_46:
        /*00f0*/ 	.byte	0x01, 0x41
	.zero		2


	//----- nvinfo : EIATTR_SPARSE_MMA_MASK
	.align		4
        /*00f4*/ 	.byte	0x03, 0x50
        /*00f6*/ 	.short	0x0000


	//----- nvinfo : EIATTR_TCGEN05_1CTA_USED
	.align		4
        /*00f8*/ 	.byte	0x01, 0x51
	.zero		2


	//----- nvinfo : EIATTR_MAXREG_COUNT
	.align		4
        /*00fc*/ 	.byte	0x03, 0x1b
        /*00fe*/ 	.short	0x00ff


	//----- nvinfo : EIATTR_NUM_BARRIERS
	.align		4
        /*0100*/ 	.byte	0x02, 0x4c
        /*0102*/ 	.byte	0x01
	.zero		1


	//----- nvinfo : EIATTR_ANNOTATIONS
	.align		4
        /*0104*/ 	.byte	0x04, 0x55
        /*0106*/ 	.short	(.L_48 - .L_47)


	//   ....[0]....
.L_47:
        /*0108*/ 	.word	0x00000001
        /*010c*/ 	.byte	0x10, 0x04, 0x00, 0x00, 0x01, 0x00, 0x00, 0x00, 0xd0, 0x0c, 0x00, 0x00, 0x01, 0x00, 0x00, 0x00
        /* <DEDUP_REMOVED lines=1764> */
        /*6f5c*/ 	.byte	0xe0, 0x66, 0x03, 0x00


	//----- nvinfo : EIATTR_INT_WARP_WIDE_INSTR_OFFSETS
	.align		4
.L_48:
        /*6f60*/ 	.byte	0x04, 0x31
        /*6f62*/ 	.short	(.L_50 - .L_49)


	//   ....[0]....
.L_49:
        /*6f64*/ 	.word	0x00014400


	//   ....[1]....
        /*6f68*/ 	.word	0x00014430


	//   ....[2]....
        /*6f6c*/ 	.word	0x00014660


	//   ....[3]....
        /*6f70*/ 	.word	0x0003ab60


	//   ....[4]....
        /*6f74*/ 	.word	0x0003abb0


	//----- nvinfo : EIATTR_COOP_GROUP_MASK_REGIDS
	.align		4
.L_50:
        /*6f78*/ 	.byte	0x04, 0x29
        /*6f7a*/ 	.short	(.L_52 - .L_51)


	//   ....[0]....
.L_51:
        /*6f7c*/ 	.word	0xffffffff


	//   ....[1]....
        /*6f80*/ 	.word	0xffffffff


	//   ....[2]....
        /*6f84*/ 	.word	0xffffffff


	//   ....[3]....
        /*6f88*/ 	.word	0xffffffff


	//----- nvinfo : EIATTR_COOP_GROUP_INSTR_OFFSETS
	.align		4
.L_52:
        /*6f8c*/ 	.byte	0x04, 0x28
        /*6f8e*/ 	.short	(.L_54 - .L_53)


	//   ....[0]....
.L_53:
        /*6f90*/ 	.word	0x00000070


	//   ....[1]....
        /*6f94*/ 	.word	0x00000330


	//   ....[2]....
        /*6f98*/ 	.word	0x0003a9f0


	//   ....[3]....
        /*6f9c*/ 	.word	0x0003ac60


	//----- nvinfo : EIATTR_VRC_CTA_INIT_COUNT
	.align		4
.L_54:
        /*6fa0*/ 	.byte	0x02, 0x4a
        /*6fa2*/ 	.byte	0x80
	.zero		1


	//----- nvinfo : EIATTR_MBARRIER_INSTR_OFFSETS
	.align		4
        /*6fa4*/ 	.byte	0x04, 0x39
        /*6fa6*/ 	.short	(.L_56 - .L_55)


	//   ....[0]....
.L_55:
        /*6fa8*/ 	.word	0x00014690
        /*6fac*/ 	.word	0x000000ff
        /*6fb0*/ 	.word	0x00000000
        /*6fb4*/ 	.short	0x0100
        /*6fb6*/ 	.byte	0x09
	.zero		1


	//   ....[1]....
        /*6fb8*/ 	.word	0x000146b0
        /*6fbc*/ 	.word	0x000000ff
        /*6fc0*/ 	.word	0x00078008
        /*6fc4*/ 	.short	0x0100
        /*6fc6*/ 	.byte	0x07
	.zero		1


	//   ....[2]....
        /*6fc8*/ 	.word	0x0002ac00
        /*6fcc*/ 	.word	0x000000ff
        /*6fd0*/ 	.word	0x00000000
        /*6fd4*/ 	.short	0x010a
        /*6fd6*/ 	.byte	0x0f
	.zero		1


	//   ....[3]....
        /*6fd8*/ 	.word	0x00036670
        /*6fdc*/ 	.word	0x000000ff
        /*6fe0*/ 	.word	0x00000000
        /*6fe4*/ 	.short	0x010a
        /*6fe6*/ 	.byte	0x09
	.zero		1


	//   ....[4]....
        /*6fe8*/ 	.word	0x00036780
        /*6fec*/ 	.word	0x000000ff
        /*6ff0*/ 	.word	0x00078000
        /*6ff4*/ 	.short	0x0108
        /*6ff6*/ 	.byte	0x07
	.zero		1


	//   ....[5]....
        /*6ff8*/ 	.word	0x00036890
        /*6ffc*/ 	.word	0x000000ff
        /*7000*/ 	.word	0x00078008
        /*7004*/ 	.short	0x0108
        /*7006*/ 	.byte	0x07
	.zero		1


	//   ....[6]....
        /*7008*/ 	.word	0x0003ac80
        /*700c*/ 	.word	0x000000ff
        /*7010*/ 	.word	0x00000000
        /*7014*/ 	.short	0x010a
        /*7016*/ 	.byte	0x0f
	.zero		1


	//   ....[7]....
        /*7018*/ 	.word	0x0003acb0
        /*701c*/ 	.word	0x000000ff
        /*7020*/ 	.word	0x00000000
        /*7024*/ 	.short	0x010a
        /*7026*/ 	.byte	0x09
	.zero		1


	//----- nvinfo : EIATTR_NUM_MBARRIERS
	.align		4
.L_56:
        /*7028*/ 	.byte	0x03, 0x38
        /*702a*/ 	.short	0x0002


	//----- nvinfo : EIATTR_EXIT_INSTR_OFFSETS
	.align		4
        /*702c*/ 	.byte	0x04, 0x1c
        /*702e*/ 	.short	(.L_58 - .L_57)


	//   ....[0]....
.L_57:
        /*7030*/ 	.word	0x0003ac70


	//----- nvinfo : EIATTR_REQNTID
	.align		4
.L_58:
        /*7034*/ 	.byte	0x04, 0x10
        /*7036*/ 	.short	(.L_60 - .L_59)
.L_59:
        /*7038*/ 	.word	0x00000080
        /*703c*/ 	.word	0x00000001
        /*7040*/ 	.word	0x00000001


	//----- nvinfo : EIATTR_CRS_STACK_SIZE
	.align		4
.L_60:
        /*7044*/ 	.byte	0x04, 0x1e
        /*7046*/ 	.short	(.L_62 - .L_61)
.L_61:
        /*7048*/ 	.word	0x00000000


	//----- nvinfo : EIATTR_CBANK_PARAM_SIZE
	.align		4
.L_62:
        /*704c*/ 	.byte	0x03, 0x19
        /*704e*/ 	.short	0x0050


	//----- nvinfo : EIATTR_PARAM_CBANK
	.align		4
        /*7050*/ 	.byte	0x04, 0x0a
        /*7052*/ 	.short	(.L_64 - .L_63)
	.align		4
.L_63:
        /*7054*/ 	.word	index@(.nv.constant0.matmul_kernel)
        /*7058*/ 	.short	0x0380
        /*705a*/ 	.short	0x0050


	//----- nvinfo : EIATTR_SW_WAR
	.align		4
.L_64:
        /*705c*/ 	.byte	0x04, 0x36
        /*705e*/ 	.short	(.L_66 - .L_65)
.L_65:
        /*7060*/ 	.word	0x00000008
.L_66:


//--------------------- .nv.compat                --------------------------
	.section	.nv.compat,"",@"SHT_CUDA_COMPAT_INFO"
	.align	4
        /*0000*/ 	.byte	0x02, 0x02, 0x02, 0x00, 0x02, 0x05, 0x05, 0x00, 0x02, 0x03, 0x00, 0x00, 0x02, 0x06, 0x01, 0x00


//--------------------- .nv.callgraph             --------------------------
	.section	.nv.callgraph,"",@"SHT_CUDA_CALLGRAPH"
	.align	4
	.sectionentsize	8
	.align		4
        /*0000*/ 	.word	0x00000000
	.align		4
        /*0004*/ 	.word	0xffffffff
	.align		4
        /*0008*/ 	.word	0x00000000
	.align		4
        /*000c*/ 	.word	0xfffffffe
	.align		4
        /*0010*/ 	.word	0x00000000
	.align		4
        /*0014*/ 	.word	0xfffffffd
	.align		4
        /*0018*/ 	.word	0x00000000
	.align		4
        /*001c*/ 	.word	0xfffffffc


//--------------------- .text.matmul_kernel       --------------------------
	.section	.text.matmul_kernel,"ax",@progbits
	.align	128
        .global         matmul_kernel
        .type           matmul_kernel,@function
        .size           matmul_kernel,(.L_x_20 - matmul_kernel)
        .other          matmul_kernel,@"STO_CUDA_ENTRY STV_DEFAULT"
matmul_kernel:
.text.matmul_kernel:
[----:B------:R-:W1:Y:S01]  /*0000*/  LDC R1, c[0x0][0x37c] ;  /* 0x0000df00ff017b82 */ /* 0x000e620000000800 */
[----:B------:R-:W2:Y:S01]  /*0010*/  S2R R0, SR_TID.X ;  /* 0x0000000000007919 */ /* 0x000ea20000002100 */
[----:B-1----:R-:W-:Y:S01]  /*0020*/  VIADD R1, R1, 0xfffff068 ;  /* 0xfffff06801017836 */ /* 0x002fe20000000000 */
[----:B--2---:R-:W-:-:S13]  /*0030*/  ISETP.GE.U32.AND P0, PT, R0, 0x20, PT ;  /* 0x000000200000780c */ /* 0x004fda0003f06070 */
[----:B------:R-:W-:Y:S02]  /*0040*/  VOTEU.ANY UP0, P0 ;  /* 0x0000000000ff7886 */ /* 0x000fe40000000100 */
[----:B------:R-:W-:Y:S05]  /*0050*/  BRA.U UP0, `(.L_x_0) ;  /* 0x0000000100b87547 */ /* 0x000fea000b800000 */
[----:B------:R-:W1:Y:S01]  /*0060*/  S2UR UR6, SR_CgaCtaId ;  /* 0x00000000000679c3 */ /* 0x000e620000008800 */
[----:B------:R-:W-:Y:S01]  /*0070*/  NOP ;  /* 0x0000000000007918 */ /* 0x000fe20000000000 */
[----:B------:R-:W-:Y:S02]  /*0080*/  UMOV UR4, 0x40 ;  /* 0x0000004000047882 */ /* 0x000fe40000000000 */
[----:B-1----:R-:W-:-:S09]  /*0090*/  ULEA UR4, UR6, UR4, 0x18 ;  /* 0x0000000406047291 */ /* 0x002fd2000f8ec0ff */
[----:B------:R-:W1:Y:S01]  /*00a0*/  LDS.U8 R0, [UR4] ;  /* 0x00000004ff007984 */ /* 0x000e620008000000 */
[----:B------:R-:W-:Y:S02]  /*00b0*/  UMOV UR4, 0x400 ;  /* 0x0000040000047882 */ /* 0x000fe40000000000 */
[----:B------:R-:W-:Y:S01]  /*00c0*/  ULEA UR4, UR6, UR4, 0x18 ;  /* 0x0000000406047291 */ /* 0x000fe2000f8ec0ff */
[----:B-1----:R-:W-:-:S13]  /*00d0*/  ISETP.NE.AND P0, PT, R0, RZ, PT ;  /* 0x000000ff0000720c */ /* 0x002fda0003f05270 */
[----:B------:R-:W-:Y:S05]  /*00e0*/  @P0 BRA `(.L_x_1) ;  /* 0x00000000007c0947 */ /* 0x000fea0003800000 */
[----:B------:R-:W-:-:S13]  /*00f0*/  ELECT P0, URZ, PT ;  /* 0x0000000000ff782f */ /* 0x000fda0003800000 */
[----:B------:R-:W-:Y:S05]  /*0100*/  @!P0 BRA `(.L_x_2) ;  /* 0x0000000000848947 */ /* 0x000fea0003800000 */
[----:B------:R-:W-:Y:S01]  /*0110*/  UMOV UR5, 0x8 ;  /* 0x0000000800057882 */ /* 0x000fe20000000000 */
[----:B------:R-:W-:Y:S02]  /*0120*/  IMAD.MOV.U32 R4, RZ, RZ, 0x1 ;  /* 0x00000001ff047424 */ /* 0x000fe400078e00ff */
[----:B------:R-:W-:Y:S02]  /*0130*/  IMAD.MOV.U32 R5, RZ, RZ, 0xff ;  /* 0x000000ffff057424 */ /* 0x000fe400078e00ff */
[----:B------:R-:W-:Y:S04]  /*0140*/  DEPBAR.LE SB1, 0x36 ;  /* 0x00009d800000791a */ /* 0x000fe80000000000 */
[----:B------:R-:W1:Y:S02]  /*0150*/  UTCATOMSWS.FIND_AND_SET.ALIGN UP1, UR5, UR5 ;  /* 0x00000005000575e3 */ /* 0x000e640008020800 */
[----:B-1----:R-:W-:-:S04]  /*0160*/  PLOP3.LUT P0, PT, PT, PT, UP1, 0x80, 0x8 ;  /* 0x000000000008781c */ /* 0x002fc80003f0f018 */
[----:B------:R-:W-:-:S04]  /*0170*/  SEL R0, RZ, 0xffffffff, !P0 ;  /* 0xffffffffff007807 */ /* 0x000fc80004000000 */
[----:B------:R-:W-:Y:S01]  /*0180*/  ISETP.NE.AND P0, PT, R0, RZ, PT ;  /* 0x000000ff0000720c */ /* 0x000fe20003f05270 */
[----:B------:R-:W-:-:S12]  /*0190*/  IMAD.U32 R0, RZ, RZ, UR5 ;  /* 0x00000005ff007e24 */ /* 0x000fd8000f8e00ff */
[----:B------:R-:W-:Y:S05]  /*01a0*/  @P0 BRA `(.L_x_3) ;  /* 0x0000000000240947 */ /* 0x000fea0003800000 */
.L_x_4:
[----:B------:R-:W-:Y:S05]  /*01b0*/  NANOSLEEP 0x64 ;  /* 0x000000640000795d */ /* 0x000fea0003800000 */
[----:B------:R-:W-:-:S05]  /*01c0*/  UMOV UR5, 0x8 ;  /* 0x0000000800057882 */ /* 0x000fca0000000000 */
[----:B------:R-:W-:Y:S04]  /*01d0*/  DEPBAR.LE SB1, 0x36 ;  /* 0x00009d800000791a */ /* 0x000fe80000000000 */
[----:B------:R-:W1:Y:S02]  /*01e0*/  UTCATOMSWS.FIND_AND_SET.ALIGN UP1, UR5, UR5 ;  /* 0x00000005000575e3 */ /* 0x000e640008020800 */
[----:B-1----:R-:W-:-:S04]  /*01f0*/  PLOP3.LUT P0, PT, PT, PT, UP1, 0x80, 0x8 ;  /* 0x000000000008781c */ /* 0x002fc80003f0f018 */
[----:B------:R-:W-:-:S04]  /*0200*/  SEL R0, RZ, 0xffffffff, !P0 ;  /* 0xffffffffff007807 */ /* 0x000fc80004000000 */
[----:B------:R-:W-:Y:S01]  /*0210*/  ISETP.NE.AND P0, PT, R0, RZ, PT ;  /* 0x000000ff0000720c */ /* 0x000fe20003f05270 */
[----:B------:R-:W-:-:S12]  /*0220*/  IMAD.U32 R0, RZ, RZ, UR5 ;  /* 0x00000005ff007e24 */ /* 0x000fd8000f8e00ff */
[----:B------:R-:W-:Y:S05]  /*0230*/  @!P0 BRA `(.L_x_4) ;  /* 0xfffffffc00dc8947 */ /* 0x000fea000383ffff */
.L_x_3:
[C---:B------:R-:W-:Y:S01]  /*0240*/  VIADD R3, R0.reuse, 0x10 ;  /* 0x0000001000037836 */ /* 0x040fe20000000000 */
[----:B------:R-:W-:Y:S01]  /*0250*/  UMOV UR5, 0x50 ;  /* 0x0000005000057882 */ /* 0x000fe20000000000 */
[----:B------:R-:W-:Y:S01]  /*0260*/  SHF.L.U32 R2, R5, R0, RZ ;  /* 0x0000000005027219 */ /* 0x000fe200000006ff */
[----:B------:R-:W-:Y:S01]  /*0270*/  ULEA UR5, UR6, UR5, 0x18 ;  /* 0x0000000506057291 */ /* 0x000fe2000f8ec0ff */
[----:B------:R-:W-:Y:S01]  /*0280*/  IMAD.SHL.U32 R0, R0, 0x20, RZ ;  /* 0x0000002000007824 */ /* 0x000fe200078e00ff */
[----:B------:R-:W-:-:S04]  /*0290*/  SHF.L.U32 R3, R4, R3, RZ ;  /* 0x0000000304037219 */ /* 0x000fc800000006ff */
[----:B------:R-:W-:-:S05]  /*02a0*/  LOP3.LUT R2, R3, R2, RZ, 0xfc, !PT ;  /* 0x0000000203027212 */ /* 0x000fca00078efcff */
[----:B------:R1:W-:Y:S04]  /*02b0*/  ATOMS.OR RZ, [UR5], R2 ;  /* 0x00000002ffff798c */ /* 0x0003e8000b000005 */
[----:B------:R1:W-:Y:S01]  /*02c0*/  STS [UR4], R0 ;  /* 0x00000000ff007988 */ /* 0x0003e20008000804 */
[----:B------:R-:W-:Y:S05]  /*02d0*/  BRA `(.L_x_2) ;  /* 0x0000000000107947 */ /* 0x000fea0003800000 */
.L_x_1:
[----:B------:R-:W-:Y:S01]  /*02e0*/  IMAD.MOV.U32 R0, RZ, RZ, -0x1 ;  /* 0xffffffffff007424 */ /* 0x000fe200078e00ff */
[----:B------:R-:W-:-:S04]  /*02f0*/  MOV R2, 0x320 ;  /* 0x0000032000027802 */ /* 0x000fc80000000f00 */
[----:B------:R1:W-:Y:S03]  /*0300*/  STS [UR4], R0 ;  /* 0x00000000ff007988 */ /* 0x0003e60008000804 */
[----:B-1----:R-:W-:Y:S05]  /*0310*/  CALL.REL.NOINC `($__internal_1_$__cuda_sm10x_tcgen05_guardrail_trap_phase_invalid_during_alloc) ;  /* 0x000003a8007c7944 */ /* 0x002fea0003c00000 */
.L_x_2:
[----:B------:R-:W-:Y:S05]  /*0320*/  WARPSYNC.ALL ;  /* 0x0000000000007948 */ /* 0x000fea0003800000 */
[----:B------:R-:W-:Y:S01]  /*0330*/  NOP ;  /* 0x0000000000007918 */ /* 0x000fe20000000000 */
.L_x_0:
[----:B------:R-:W2:Y:S01]  /*0340*/  LDC.64 R4, c[0x0][0x398] ;  /* 0x0000e600ff047b82 */ /* 0x000ea20000000a00 */
[----:B------:R-:W3:Y:S01]  /*0350*/  S2R R7, SR_CTAID.X ;  /* 0x0000000000077919 */ /* 0x000ee20000002500 */
[----:B------:R-:W-:Y:S01]  /*0360*/  UMOV UR7, 0x400 ;  /* 0x0000040000077882 */ /* 0x000fe20000000000 */
[----:B------:R-:W4:Y:S01]  /*0370*/  LDCU.64 UR12, c[0x0][0x3a8] ;  /* 0x00007500ff0c77ac */ /* 0x000f220008000a00 */
[----:B------:R-:W1:Y:S01]  /*0380*/  S2R R248, SR_TID.X ;  /* 0x0000000000f87919 */ /* 0x000e620000002100 */
[----:B------:R-:W1:Y:S03]  /*0390*/  LDCU UR9, c[0x0][0x39c] ;  /* 0x00007380ff0977ac */ /* 0x000e660008000800 */
[----:B------:R-:W1:Y:S01]  /*03a0*/  S2UR UR5, SR_CgaCtaId ;  /* 0x00000000000579c3 */ /* 0x000e620000008800 */
[----:B------:R-:W1:Y:S01]  /*03b0*/  LDCU UR6, c[0x0][0x3b0] ;  /* 0x00007600ff0677ac */ /* 0x000e620008000800 */
[----:B------:R-:W1:Y:S01]  /*03c0*/  LDCU UR11, c[0x0][0x3b0] ;  /* 0x00007600ff0b77ac */ /* 0x000e620008000800 */
[----:B------:R-:W1:Y:S01]  /*03d0*/  LDCU UR14, c[0x0][0x3b0] ;  /* 0x00007600ff0e77ac */ /* 0x000e620008000800 */
[----:B------:R-:W1:Y:S02]  /*03e0*/  LDCU UR15, c[0x0][0x3b0] ;  /* 0x00007600ff0f77ac */ /* 0x000e640008000800 */
[----:B-12---:R-:W-:Y:S01]  /*03f0*/  VIADD R0, R5, 0xff ;  /* 0x000000ff05007836 */ /* 0x006fe20000000000 */
[----:B------:R-:W-:Y:S01]  /*0400*/  IABS R18, R4 ;  /* 0x0000000400127213 */ /* 0x000fe20000000000 */
[----:B------:R-:W-:Y:S01]  /*0410*/  STL [R1+0xd94], R4 ;  /* 0x000d940401007387 */ /* 0x000fe20000100800 */
[----:B------:R-:W-:Y:S01]  /*0420*/  IABS R5, R5 ;  /* 0x0000000500057213 */ /* 0x000fe20000000000 */
[----:B------:R-:W1:Y:S01]  /*0430*/  LDCU UR20, c[0x0][0x3b0] ;  /* 0x00007600ff1477ac */ /* 0x000e620008000800 */
[----:B------:R-:W-:Y:S01]  /*0440*/  SHF.R.S32.HI R3, RZ, 0x1f, R0 ;  /* 0x0000001fff037819 */ /* 0x000fe20000011400 */
[----:B------:R-:W-:-:S03]  /*0450*/  ULEA UR7, UR5, UR7, 0x18 ;  /* 0x0000000705077291 */ /* 0x000fc6000f8ec0ff */
[----:B------:R-:W-:Y:S01]  /*0460*/  LEA.HI R3, R3, R0, RZ, 0x8 ;  /* 0x0000000003037211 */ /* 0x000fe200078f40ff */
[----:B------:R-:W-:Y:S01]  /*0470*/  BAR.SYNC.DEFER_BLOCKING 0x0 ;  /* 0x0000000000007b1d */ /* 0x000fe20000010000 */
[----:B---3--:R-:W-:Y:S02]  /*0480*/  IABS R10, R7 ;  /* 0x00000007000a7213 */ /* 0x008fe40000000000 */
[----:B------:R-:W-:-:S03]  /*0490*/  SHF.R.S32.HI R3, RZ, 0x8, R3 ;  /* 0x00000008ff037819 */ /* 0x000fc60000011403 */
[----:B------:R-:W2:Y:S02]  /*04a0*/  LDCU UR21, c[0x0][0x3b0] ;  /* 0x00007600ff1577ac */ /* 0x000ea40008000800 */
[----:B------:R-:W-:Y:S01]  /*04b0*/  IMAD.SHL.U32 R6, R3, 0x8, RZ ;  /* 0x0000000803067824 */ /* 0x000fe200078e00ff */
[----:B------:R-:W3:Y:S04]  /*04c0*/  LDCU UR23, c[0x0][0x3b0] ;  /* 0x00007600ff1777ac */ /* 0x000ee80008000800 */
[-C--:B------:R-:W-:Y:S01]  /*04d0*/  IABS R9, R6.reuse ;  /* 0x0000000600097213 */ /* 0x080fe20000000000 */
[----:B------:R-:W1:Y:S01]  /*04e0*/  LDCU UR24, c[0x0][0x3b0] ;  /* 0x00007600ff1877ac */ /* 0x000e620008000800 */
[----:B------:R-:W-:Y:S02]  /*04f0*/  IABS R12, R6 ;  /* 0x00000006000c7213 */ /* 0x000fe40000000000 */
[----:B------:R-:W1:Y:S01]  /*0500*/  I2F.RP R0, R9 ;  /* 0x0000000900007306 */ /* 0x000e620000209400 */
[----:B------:R-:W2:Y:S01]  /*0510*/  LDCU UR25, c[0x0][0x3b0] ;  /* 0x00007600ff1977ac */ /* 0x000ea20008000800 */
[----:B------:R-:W2:Y:S01]  /*0520*/  LDCU UR28, c[0x0][0x3b0] ;  /* 0x00007600ff1c77ac */ /* 0x000ea20008000800 */
[----:B------:R-:W2:Y:S01]  /*0530*/  LDS R15, [UR7] ;  /* 0x00000007ff0f7984 */ /* 0x000ea20008000800 */
[----:B------:R-:W2:Y:S01]  /*0540*/  LDCU UR30, c[0x0][0x3b0] ;  /* 0x00007600ff1e77ac */ /* 0x000ea20008000800 */
[----:B------:R-:W2:Y:S03]  /*0550*/  LDCU UR31, c[0x0][0x3b0] ;  /* 0x00007600ff1f77ac */ /* 0x000ea60008000800 */
[----:B-1----:R-:W1:Y:S01]  /*0560*/  MUFU.RCP R0, R0 ;  /* 0x0000000000007308 */ /* 0x002e620000001000 */
[----:B------:R-:W2:Y:S01]  /*0570*/  LDCU UR32, c[0x0][0x3b0] ;  /* 0x00007600ff2077ac */ /* 0x000ea20008000800 */
[----:B------:R-:W2:Y:S01]  /*0580*/  LDCU UR33, c[0x0][0x3b0] ;  /* 0x00007600ff2177ac */ /* 0x000ea20008000800 */
[----:B------:R-:W2:Y:S01]  /*0590*/  LDCU UR35, c[0x0][0x3b0] ;  /* 0x00007600ff2377ac */ /* 0x000ea20008000800 */
[----:B------:R-:W2:Y:S01]  /*05a0*/  LDCU UR36, c[0x0][0x3b0] ;  /* 0x00007600ff2477ac */ /* 0x000ea20008000800 */
[----:B-1----:R-:W-:Y:S01]  /*05b0*/  VIADD R2, R0, 0xffffffe ;  /* 0x0ffffffe00027836 */ /* 0x002fe20000000000 */
[----:B------:R-:W1:Y:S01]  /*05c0*/  LDCU UR37, c[0x0][0x3b0] ;  /* 0x00007600ff2577ac */ /* 0x000e620008000800 */
[----:B------:R-:W-:-:S02]  /*05d0*/  IMAD.MOV R0, RZ, RZ, -R12 ;  /* 0x000000ffff007224 */ /* 0x000fc400078e0a0c */
[----:B------:R2:W1:Y:S01]  /*05e0*/  F2I.FTZ.U32.TRUNC.NTZ R3, R2 ;  /* 0x0000000200037305 */ /* 0x000462000021f000 */
[----:B------:R-:W3:Y:S01]  /*05f0*/  LDCU UR38, c[0x0][0x3b0] ;  /* 0x00007600ff2677ac */ /* 0x000ee20008000800 */
[----:B------:R-:W3:Y:S01]  /*0600*/  LDCU UR39, c[0x0][0x3b0] ;  /* 0x00007600ff2777ac */ /* 0x000ee20008000800 */
[----:B--2---:R-:W-:Y:S01]  /*0610*/  IMAD.MOV.U32 R2, RZ, RZ, RZ ;  /* 0x000000ffff027224 */ /* 0x004fe200078e00ff */
[----:B------:R-:W2:Y:S01]  /*0620*/  LDCU UR40, c[0x0][0x3b0] ;  /* 0x00007600ff2877ac */ /* 0x000ea20008000800 */
[----:B------:R-:W-:Y:S01]  /*0630*/  R2UR UR8, R15 ;  /* 0x000000000f0872ca */ /* 0x000fe200000e0000 */
[----:B------:R-:W2:Y:S01]  /*0640*/  LDCU UR41, c[0x0][0x3b0] ;  /* 0x00007600ff2977ac */ /* 0x000ea20008000800 */
[----:B-1----:R-:W-:Y:S01]  /*0650*/  IMAD.MOV R8, RZ, RZ, -R3 ;  /* 0x000000ffff087224 */ /* 0x002fe200078e0a03 */
[----:B------:R-:W1:Y:S03]  /*0660*/  LDCU UR42, c[0x0][0x3b0] ;  /* 0x00007600ff2a77ac */ /* 0x000e660008000800 */
[----:B------:R-:W-:-:S02]  /*0670*/  IMAD R11, R8, R9, RZ ;  /* 0x00000009080b7224 */ /* 0x000fc400078e02ff */
[----:B------:R-:W-:Y:S01]  /*0680*/  IMAD.MOV.U32 R8, RZ, RZ, R10 ;  /* 0x000000ffff087224 */ /* 0x000fe200078e000a */
[----:B------:R-:W1:Y:S01]  /*0690*/  LDCU UR43, c[0x0][0x3b0] ;  /* 0x00007600ff2b77ac */ /* 0x000e620008000800 */
[----:B------:R-:W-:Y:S01]  /*06a0*/  IMAD.HI.U32 R3, R3, R11, R2 ;  /* 0x0000000b03037227 */ /* 0x000fe200078e0002 */
[----:B------:R-:W1:Y:S05]  /*06b0*/  LDCU UR48, c[0x0][0x3b0] ;  /* 0x00007600ff3077ac */ /* 0x000e6a0008000800 */
[----:B------:R-:W-:Y:S01]  /*06c0*/  IMAD.HI.U32 R3, R3, R8, RZ ;  /* 0x0000000803037227 */ /* 0x000fe200078e00ff */
[----:B------:R-:W1:Y:S03]  /*06d0*/  LDCU.128 UR16, c[0x0][0x380] ;  /* 0x00007000ff1077ac */ /* 0x000e660008000c00 */
[----:B------:R-:W-:Y:S01]  /*06e0*/  IMAD R0, R3, R0, R8 ;  /* 0x0000000003007224 */ /* 0x000fe200078e0208 */
[----:B------:R-:W1:Y:S04]  /*06f0*/  LDCU UR49, c[0x0][0x3b0] ;  /* 0x00007600ff3177ac */ /* 0x000e680008000800 */
[----:B------:R-:W-:Y:S01]  /*0700*/  ISETP.GT.U32.AND P1, PT, R9, R0, PT ;  /* 0x000000000900720c */ /* 0x000fe20003f24070 */
[----:B------:R-:W1:Y:S01]  /*0710*/  LDCU UR50, c[0x0][0x3b0] ;  /* 0x00007600ff3277ac */ /* 0x000e620008000800 */
[----:B------:R-:W1:Y:S01]  /*0720*/  LDCU UR51, c[0x0][0x3b0] ;  /* 0x00007600ff3377ac */ /* 0x000e620008000800 */
[----:B------:R-:W1:Y:S10]  /*0730*/  LDCU UR52, c[0x0][0x3b0] ;  /* 0x00007600ff3477ac */ /* 0x000e740008000800 */
[----:B------:R-:W-:Y:S01]  /*0740*/  @!P1 IMAD.IADD R0, R0, 0x1, -R9 ;  /* 0x0000000100009824 */ /* 0x000fe200078e0a09 */
[----:B------:R-:W1:Y:S01]  /*0750*/  LDCU UR53, c[0x0][0x3b0] ;  /* 0x00007600ff3577ac */ /* 0x000e620008000800 */
[----:B------:R-:W-:Y:S01]  /*0760*/  @!P1 VIADD R3, R3, 0x1 ;  /* 0x0000000103039836 */ /* 0x000fe20000000000 */
[----:B------:R-:W-:-:S02]  /*0770*/  ISETP.NE.AND P1, PT, R6, RZ, PT ;  /* 0x000000ff0600720c */ /* 0x000fc40003f25270 */
[----:B------:R-:W-:Y:S01]  /*0780*/  ISETP.GE.U32.AND P0, PT, R0, R9, PT ;  /* 0x000000090000720c */ /* 0x000fe20003f06070 */
[----:B------:R-:W1:Y:S01]  /*0790*/  LDCU UR54, c[0x0][0x3b0] ;  /* 0x00007600ff3677ac */ /* 0x000e620008000800 */
[-C--:B------:R-:W-:Y:S01]  /*07a0*/  LOP3.LUT R0, R7, R6.reuse, RZ, 0x3c, !PT ;  /* 0x0000000607007212 */ /* 0x080fe200078e3cff */
[----:B------:R-:W1:Y:S03]  /*07b0*/  LDCU UR55, c[0x0][0x3b0] ;  /* 0x00007600ff3777ac */ /* 0x000e660008000800 */
[----:B------:R-:W-:Y:S01]  /*07c0*/  ISETP.GE.AND P2, PT, R0, RZ, PT ;  /* 0x000000ff0000720c */ /* 0x000fe20003f46270 */
[----:B------:R-:W-:Y:S01]  /*07d0*/  VIADD R0, R4, 0x3f ;  /* 0x0000003f04007836 */ /* 0x000fe20000000000 */
[----:B------:R-:W1:Y:S05]  /*07e0*/  LDCU UR56, c[0x0][0x3b0] ;  /* 0x00007600ff3877ac */ /* 0x000e6a0008000800 */
[----:B------:R-:W-:Y:S01]  /*07f0*/  @P0 VIADD R3, R3, 0x1 ;  /* 0x0000000103030836 */ /* 0x000fe20000000000 */
[----:B------:R-:W1:Y:S03]  /*0800*/  LDCU UR57, c[0x0][0x3b0] ;  /* 0x00007600ff3977ac */ /* 0x000e660008000800 */
[----:B------:R-:W-:Y:S01]  /*0810*/  IMAD.MOV.U32 R2, RZ, RZ, R3 ;  /* 0x000000ffff027224 */ /* 0x000fe200078e0003 */
[----:B------:R-:W-:Y:S01]  /*0820*/  SHF.R.S32.HI R3, RZ, 0x1f, R0 ;  /* 0x0000001fff037819 */ /* 0x000fe20000011400 */
[----:B------:R-:W1:Y:S02]  /*0830*/  LDCU UR58, c[0x0][0x3b0] ;  /* 0x00007600ff3a77ac */ /* 0x000e640008000800 */
[----:B------:R-:W-:Y:S01]  /*0840*/  @!P2 IMAD.MOV R2, RZ, RZ, -R2 ;  /* 0x000000ffff02a224 */ /* 0x000fe200078e0a02 */
[----:B------:R-:W-:Y:S01]  /*0850*/  @!P1 LOP3.LUT R2, RZ, R6, RZ, 0x33, !PT ;  /* 0x00000006ff029212 */ /* 0x000fe200078e33ff */
[----:B------:R-:W1:Y:S01]  /*0860*/  LDCU UR59, c[0x0][0x3b0] ;  /* 0x00007600ff3b77ac */ /* 0x000e620008000800 */
[----:B------:R-:W-:-:S03]  /*0870*/  LEA.HI R3, R3, R0, RZ, 0x6 ;  /* 0x0000000003037211 */ /* 0x000fc600078f30ff */
[----:B------:R-:W-:Y:S01]  /*0880*/  IMAD.SHL.U32 R10, R2, 0x8, RZ ;  /* 0x00000008020a7824 */ /* 0x000fe200078e00ff */
[----:B------:R-:W1:Y:S01]  /*0890*/  LDCU UR60, c[0x0][0x3b0] ;  /* 0x00007600ff3c77ac */ /* 0x000e620008000800 */
[----:B------:R-:W-:-:S03]  /*08a0*/  IMAD.MOV R2, RZ, RZ, -R2 ;  /* 0x000000ffff027224 */ /* 0x000fc600078e0a02 */
[----:B------:R-:W-:Y:S01]  /*08b0*/  LEA.HI.SX32 R3, R3, -R10, 0x1a ;  /* 0x8000000a03037211 */ /* 0x000fe200078fd2ff */
[----:B------:R-:W-:Y:S01]  /*08c0*/  IMAD R12, R6, R2, R7 ;  /* 0x00000002060c7224 */ /* 0x000fe200078e0207 */
[----:B------:R-:W1:Y:S02]  /*08d0*/  LDCU UR61, c[0x0][0x3b0] ;  /* 0x00007600ff3d77ac */ /* 0x000e640008000800 */
[----:B------:R-:W-:Y:S02]  /*08e0*/  VIMNMX R13, PT, PT, R3, 0x8, PT ;  /* 0x00000008030d7848 */ /* 0x000fe40003fe0100 */
[----:B------:R-:W-:Y:S01]  /*08f0*/  IABS R11, R12 ;  /* 0x0000000c000b7213 */ /* 0x000fe20000000000 */
[----:B------:R-:W1:Y:S01]  /*0900*/  LDCU UR62, c[0x0][0x3b0] ;  /* 0x00007600ff3e77ac */ /* 0x000e620008000800 */
[-C--:B------:R-:W-:Y:S02]  /*0910*/  IABS R9, R13.reuse ;  /* 0x0000000d00097213 */ /* 0x080fe40000000000 */
[----:B------:R-:W-:Y:S01]  /*0920*/  IABS R6, R13 ;  /* 0x0000000d00067213 */ /* 0x000fe20000000000 */
[----:B------:R-:W1:Y:S01]  /*0930*/  LDCU UR63, c[0x0][0x3b0] ;  /* 0x00007600ff3f77ac */ /* 0x000e620008000800 */
[----:B------:R-:W2:Y:S01]  /*0940*/  I2F.RP R0, R9 ;  /* 0x0000000900007306 */ /* 0x000ea20000209400 */
[----:B------:R-:W1:Y:S01]  /*0950*/  LDCU UR64, c[0x0][0x3b0] ;  /* 0x00007600ff4077ac */ /* 0x000e620008000800 */
[----:B------:R-:W1:Y:S01]  /*0960*/  LDCU UR47, c[0x0][0x3b0] ;  /* 0x00007600ff2f77ac */ /* 0x000e620008000800 */
[----:B------:R-:W1:Y:S05]  /*0970*/  LDCU UR45, c[0x0][0x3b0] ;  /* 0x00007600ff2d77ac */ /* 0x000e6a0008000800 */
[----:B--2---:R-:W2:Y:S01]  /*0980*/  MUFU.RCP R0, R0 ;  /* 0x0000000000007308 */ /* 0x004ea20000001000 */
[----:B------:R-:W1:Y:S01]  /*0990*/  LDCU UR46, c[0x0][0x3b0] ;  /* 0x00007600ff2e77ac */ /* 0x000e620008000800 */
[----:B------:R-:W1:Y:S01]  /*09a0*/  LDCU UR44, c[0x0][0x3b0] ;  /* 0x00007600ff2c77ac */ /* 0x000e620008000800 */
[----:B------:R-:W1:Y:S01]  /*09b0*/  LDCU UR34, c[0x0][0x3b0] ;  /* 0x00007600ff2277ac */ /* 0x000e620008000800 */
[----:B------:R-:W1:Y:S01]  /*09c0*/  LDCU UR29, c[0x0][0x3b0] ;  /* 0x00007600ff1d77ac */ /* 0x000e620008000800 */
[----:B--2---:R-:W-:Y:S01]  /*09d0*/  VIADD R3, R0, 0xffffffe ;  /* 0x0ffffffe00037836 */ /* 0x004fe20000000000 */
[----:B------:R-:W2:Y:S01]  /*09e0*/  LDCU UR10, c[0x0][0x3b0] ;  /* 0x00007600ff0a77ac */ /* 0x000ea20008000800 */
[----:B------:R-:W-:Y:S01]  /*09f0*/  IMAD.MOV R0, RZ, RZ, -R6 ;  /* 0x000000ffff007224 */ /* 0x000fe200078e0a06 */
[----:B------:R-:W1:Y:S03]  /*0a00*/  LDCU UR26, c[0x0][0x3b0] ;  /* 0x00007600ff1a77ac */ /* 0x000e660008000800 */
[----:B------:R-:W1:Y:S01]  /*0a10*/  F2I.FTZ.U32.TRUNC.NTZ R3, R3 ;  /* 0x0000000300037305 */ /* 0x000e62000021f000 */
[----:B------:R-:W2:Y:S01]  /*0a20*/  LDCU UR27, c[0x0][0x3b0] ;  /* 0x00007600ff1b77ac */ /* 0x000ea20008000800 */
[----:B------:R-:W2:Y:S01]  /*0a30*/  LDCU UR4, c[0x0][0x3a4] ;  /* 0x00007480ff0477ac */ /* 0x000ea20008000800 */
[----:B-1----:R-:W-:-:S04]  /*0a40*/  IMAD.MOV R8, RZ, RZ, -R3 ;  /* 0x000000ffff087224 */ /* 0x002fc800078e0a03 */
[----:B------:R-:W-:-:S04]  /*0a50*/  IMAD.MOV.U32 R2, RZ, RZ, R8 ;  /* 0x000000ffff027224 */ /* 0x000fc800078e0008 */
[----:B------:R-:W-:Y:S02]  /*0a60*/  IMAD R7, R2, R9, RZ ;  /* 0x0000000902077224 */ /* 0x000fe400078e02ff */
[----:B------:R-:W-:-:S04]  /*0a70*/  IMAD.MOV.U32 R2, RZ, RZ, RZ ;  /* 0x000000ffff027224 */ /* 0x000fc800078e00ff */
[----:B------:R-:W-:Y:S02]  /*0a80*/  IMAD.HI.U32 R2, R3, R7, R2 ;  /* 0x0000000703027227 */ /* 0x000fe400078e0002 */
[----:B------:R-:W1:Y:S04]  /*0a90*/  I2F.RP R3, R18 ;  /* 0x0000001200037306 */ /* 0x000e680000209400 */
[----:B------:R-:W-:-:S04]  /*0aa0*/  IMAD.HI.U32 R2, R2, R11, RZ ;  /* 0x0000000b02027227 */ /* 0x000fc800078e00ff */
[----:B------:R-:W-:Y:S01]  /*0ab0*/  IMAD R0, R2, R0, R11 ;  /* 0x0000000002007224 */ /* 0x000fe200078e020b */
[----:B------:R-:W2:Y:S01]  /*0ac0*/  I2F.RP R7, R5 ;  /* 0x0000000500077306 */ /* 0x000ea20000209400 */
[----:B------:R-:W-:Y:S03]  /*0ad0*/  BAR.SYNC.DEFER_BLOCKING 0x0 ;  /* 0x0000000000007b1d */ /* 0x000fe60000010000 */
[----:B------:R-:W-:-:S04]  /*0ae0*/  ISETP.GT.U32.AND P1, PT, R9, R0, PT ;  /* 0x000000000900720c */ /* 0x000fc80003f24070 */
[----:B-1----:R-:W1:Y:S08]  /*0af0*/  MUFU.RCP R3, R3 ;  /* 0x0000000300037308 */ /* 0x002e700000001000 */
[----:B--2---:R-:W2:Y:S01]  /*0b00*/  MUFU.RCP R7, R7 ;  /* 0x0000000700077308 */ /* 0x004ea20000001000 */
[----:B------:R-:W-:Y:S02]  /*0b10*/  @!P1 IMAD.IADD R0, R0, 0x1, -R9 ;  /* 0x0000000100009824 */ /* 0x000fe400078e0a09 */
[----:B------:R-:W-:Y:S01]  /*0b20*/  @!P1 VIADD R2, R2, 0x1 ;  /* 0x0000000102029836 */ /* 0x000fe20000000000 */
[----:B------:R-:W-:-:S02]  /*0b30*/  ISETP.NE.AND P1, PT, R13, RZ, PT ;  /* 0x000000ff0d00720c */ /* 0x000fc40003f25270 */
[----:B------:R-:W-:Y:S02]  /*0b40*/  ISETP.GE.U32.AND P0, PT, R0, R9, PT ;  /* 0x000000090000720c */ /* 0x000fe40003f06070 */
[----:B------:R-:W-:Y:S01]  /*0b50*/  LOP3.LUT R0, R12, R13, RZ, 0x3c, !PT ;  /* 0x0000000d0c007212 */ /* 0x000fe200078e3cff */
[----:B-1----:R-:W-:-:S03]  /*0b60*/  VIADD R6, R3, 0xffffffe ;  /* 0x0ffffffe03067836 */ /* 0x002fc60000000000 */
[----:B------:R-:W-:Y:S01]  /*0b70*/  ISETP.GE.AND P2, PT, R0, RZ, PT ;  /* 0x000000ff0000720c */ /* 0x000fe20003f46270 */
[----:B------:R1:W3:Y:S01]  /*0b80*/  F2I.FTZ.U32.TRUNC.NTZ R3, R6 ;  /* 0x0000000600037305 */ /* 0x0002e2000021f000 */
[----:B--2---:R-:W-:Y:S01]  /*0b90*/  VIADD R8, R7, 0xffffffe ;  /* 0x0ffffffe07087836 */ /* 0x004fe20000000000 */
[----:B------:R-:W-:-:S04]  /*0ba0*/  LOP3.LUT R7, R248, 0x3f, RZ, 0xc0, !PT ;  /* 0x0000003ff8077812 */ /* 0x000fc800078ec0ff */
[----:B------:R-:W-:Y:S02]  /*0bb0*/  @P0 VIADD R2, R2, 0x1 ;  /* 0x0000000102020836 */ /* 0x000fe40000000000 */
[----:B------:R-:W2:Y:S01]  /*0bc0*/  F2I.FTZ.U32.TRUNC.NTZ R9, R8 ;  /* 0x0000000800097305 */ /* 0x000ea2000021f000 */
[----:B-1----:R-:W-:Y:S02]  /*0bd0*/  IMAD.SHL.U32 R6, R248, 0x10, RZ ;  /* 0x00000010f8067824 */ /* 0x002fe400078e00ff */
[----:B------:R-:W-:Y:S02]  /*0be0*/  IMAD.MOV.U32 R14, RZ, RZ, R2 ;  /* 0x000000ffff0e7224 */ /* 0x000fe400078e0002 */
[----:B------:R-:W-:Y:S02]  /*0bf0*/  IMAD.MOV.U32 R2, RZ, RZ, RZ ;  /* 0x000000ffff027224 */ /* 0x000fe400078e00ff */
[----:B------:R-:W-:Y:S01]  /*0c00*/  @!P2 IMAD.MOV R14, RZ, RZ, -R14 ;  /* 0x000000ffff0ea224 */ /* 0x000fe200078e0a0e */
[----:B------:R-:W-:Y:S01]  /*0c10*/  @!P1 LOP3.LUT R14, RZ, R13, RZ, 0x33, !PT ;  /* 0x0000000dff0e9212 */ /* 0x000fe200078e33ff */
[----:B---3--:R-:W-:-:S04]  /*0c20*/  IMAD.MOV R11, RZ, RZ, -R3 ;  /* 0x000000ffff0b7224 */ /* 0x008fc800078e0a03 */
[----:B------:R-:W-:Y:S02]  /*0c30*/  IMAD.MOV R0, RZ, RZ, -R14 ;  /* 0x000000ffff007224 */ /* 0x000fe400078e0a0e */
[----:B------:R-:W-:Y:S02]  /*0c40*/  IMAD R11, R11, R18, RZ ;  /* 0x000000120b0b7224 */ /* 0x000fe400078e02ff */
[----:B------:R-:W-:Y:S02]  /*0c50*/  IMAD R0, R13, R0, R12 ;  /* 0x000000000d007224 */ /* 0x000fe400078e020c */
[----:B------:R-:W-:Y:S01]  /*0c60*/  IMAD.HI.U32 R2, R3, R11, R2 ;  /* 0x0000000b03027227 */ /* 0x000fe200078e0002 */
[----:B------:R-:W-:-:S03]  /*0c70*/  LOP3.LUT R3, R6, 0x70, RZ, 0xc0, !PT ;  /* 0x0000007006037812 */ /* 0x000fc600078ec0ff */
[----:B------:R-:W-:Y:S02]  /*0c80*/  IMAD.IADD R0, R10, 0x1, R0 ;  /* 0x000000010a007824 */ /* 0x000fe400078e0200 */
[----:B--2---:R-:W-:Y:S02]  /*0c90*/  IMAD.MOV R8, RZ, RZ, -R9 ;  /* 0x000000ffff087224 */ /* 0x004fe400078e0a09 */
[----:B------:R-:W-:Y:S01]  /*0ca0*/  IMAD R16, R0, 0x40, R7 ;  /* 0x0000004000107824 */ /* 0x000fe200078e0207 */
[----:B------:R-:W-:-:S04]  /*0cb0*/  LOP3.LUT R0, R248, 0x40, RZ, 0xc0, !PT ;  /* 0x00000040f8007812 */ /* 0x000fc800078ec0ff */
[----:B------:R-:W-:Y:S01]  /*0cc0*/  IABS R11, R16 ;  /* 0x00000010000b7213 */ /* 0x000fe20000000000 */
[----:B------:R1:W-:Y:S01]  /*0cd0*/  STL [R1+0xb9c], R16 ;  /* 0x000b9c1001007387 */ /* 0x0003e20000100800 */
[----:B------:R-:W-:Y:S02]  /*0ce0*/  LEA.HI R6, R0, R3, RZ, 0x1c ;  /* 0x0000000300067211 */ /* 0x000fe400078fe0ff */
[--C-:B------:R-:W-:Y:S01]  /*0cf0*/  SHF.R.U32.HI R3, RZ, 0x5, R248.reuse ;  /* 0x00000005ff037819 */ /* 0x100fe200000116f8 */
[----:B------:R-:W-:Y:S01]  /*0d00*/  IMAD.HI.U32 R0, R2, R11, RZ ;  /* 0x0000000b02007227 */ /* 0x000fe200078e00ff */
[----:B------:R-:W-:Y:S02]  /*0d10*/  SHF.R.U32.HI R248, RZ, 0x6, R248 ;  /* 0x00000006fff87819 */ /* 0x000fe400000116f8 */
[----:B------:R-:W-:Y:S01]  /*0d20*/  R2UR UR22, R3 ;  /* 0x00000000031672ca */ /* 0x000fe200000e0000 */
[----:B------:R-:W-:Y:S02]  /*0d30*/  IMAD R2, R7, 0x80, R6 ;  /* 0x0000008007027824 */ /* 0x000fe400078e0206 */
[----:B------:R-:W-:-:S02]  /*0d40*/  IMAD.MOV R7, RZ, RZ, -R0 ;  /* 0x000000ffff077224 */ /* 0x000fc400078e0a00 */
[----:B------:R-:W-:Y:S01]  /*0d50*/  IMAD R3, R8, R5, RZ ;  /* 0x0000000508037224 */ /* 0x000fe200078e02ff */
[----:B------:R2:W-:Y:S01]  /*0d60*/  STL [R1+0xcd0], R2 ;  /* 0x000cd00201007387 */ /* 0x0005e20000100800 */
[----:B------:R-:W-:Y:S02]  /*0d70*/  IMAD R7, R18, R7, R11 ;  /* 0x0000000712077224 */ /* 0x000fe400078e020b */
[----:B------:R-:W-:Y:S02]  /*0d80*/  IMAD.MOV.U32 R8, RZ, RZ, RZ ;  /* 0x000000ffff087224 */ /* 0x000fe400078e00ff */
[----:B------:R-:W-:Y:S01]  /*0d90*/  IMAD.SHL.U32 R0, R14, 0x100, RZ ;  /* 0x000001000e007824 */ /* 0x000fe200078e00ff */
[----:B------:R-:W-:Y:S01]  /*0da0*/  ISETP.GT.U32.AND P0, PT, R18, R7, PT ;  /* 0x000000071200720c */ /* 0x000fe20003f04070 */
[----:B------:R-:W-:-:S03]  /*0db0*/  IMAD.HI.U32 R8, R9, R3, R8 ;  /* 0x0000000309087227 */ /* 0x000fc600078e0008 */
[----:B------:R-:W-:Y:S01]  /*0dc0*/  IABS R251, R0 ;  /* 0x0000000000fb7213 */ /* 0x000fe20000000000 */
[C---:B------:R-:W-:Y:S02]  /*0dd0*/  VIADD R9, R0.reuse, 0xff ;  /* 0x000000ff00097836 */ /* 0x040fe40000000000 */
[C---:B------:R-:W-:Y:S02]  /*0de0*/  VIADD R3, R0.reuse, 0x1 ;  /* 0x0000000100037836 */ /* 0x040fe40000000000 */
[C---:B------:R-:W-:Y:S01]  /*0df0*/  VIADD R6, R0.reuse, 0x2 ;  /* 0x0000000200067836 */ /* 0x040fe20000000000 */
[----:B------:R-:W-:Y:S01]  /*0e00*/  IABS R26, R9 ;  /* 0x00000009001a7213 */ /* 0x000fe20000000000 */
[----:B------:R-:W-:Y:S01]  /*0e10*/  VIADD R19, R0, 0x3 ;  /* 0x0000000300137836 */ /* 0x000fe20000000000 */
[----:B------:R-:W-:Y:S01]  /*0e20*/  ISETP.GE.AND P5, PT, R9, RZ, PT ;  /* 0x000000ff0900720c */ /* 0x000fe20003fa6270 */
[----:B------:R-:W-:Y:S01]  /*0e30*/  @!P0 IMAD.IADD R7, R7, 0x1, -R18 ;  /* 0x0000000107078824 */ /* 0x000fe200078e0a12 */
[----:B------:R-:W-:Y:S01]  /*0e40*/  IABS R11, R3 ;  /* 0x00000003000b7213 */ /* 0x000fe20000000000 */
[----:B------:R-:W-:Y:S01]  /*0e50*/  IMAD.HI.U32 R9, R8, R26, RZ ;  /* 0x0000001a08097227 */ /* 0x000fe200078e00ff */
[----:B------:R-:W-:-:S02]  /*0e60*/  IABS R13, R6 ;  /* 0x00000006000d7213 */ /* 0x000fc40000000000 */
[----:B------:R-:W-:Y:S01]  /*0e70*/  ISETP.GE.AND P3, PT, R3, RZ, PT ;  /* 0x000000ff0300720c */ /* 0x000fe20003f66270 */
[----:B------:R-:W-:Y:S01]  /*0e80*/  IMAD.HI.U32 R3, R8, R11, RZ ;  /* 0x0000000b08037227 */ /* 0x000fe200078e00ff */
[----:B------:R-:W-:Y:S02]  /*0e90*/  ISETP.GT.U32.AND P0, PT, R18, R7, PT ;  /* 0x000000071200720c */ /* 0x000fe40003f04070 */
[----:B------:R-:W-:Y:S01]  /*0ea0*/  ISETP.GE.AND P1, PT, R6, RZ, PT ;  /* 0x000000ff0600720c */ /* 0x000fe20003f26270 */
[----:B------:R-:W-:Y:S01]  /*0eb0*/  IMAD.MOV R14, RZ, RZ, -R9 ;  /* 0x000000ffff0e7224 */ /* 0x000fe200078e0a09 */
[----:B------:R-:W-:Y:S01]  /*0ec0*/  IABS R15, R19 ;  /* 0x00000013000f7213 */ /* 0x000fe20000000000 */
[----:B------:R-:W-:-:S04]  /*0ed0*/  IMAD.HI.U32 R6, R8, R13, RZ ;  /* 0x0000000d08067227 */ /* 0x000fc800078e00ff */
[----:B------:R-:W-:Y:S02]  /*0ee0*/  IMAD.MOV R12, RZ, RZ, -R3 ;  /* 0x000000ffff0c7224 */ /* 0x000fe400078e0a03 */
[C---:B------:R-:W-:Y:S02]  /*0ef0*/  IMAD R26, R5.reuse, R14, R26 ;  /* 0x0000000e051a7224 */ /* 0x040fe400078e021a */
[----:B------:R-:W-:Y:S02]  /*0f00*/  IMAD.MOV R14, RZ, RZ, -R6 ;  /* 0x000000ffff0e7224 */ /* 0x000fe400078e0a06 */
[C---:B------:R-:W-:Y:S01]  /*0f10*/  IMAD R6, R5.reuse, R12, R11 ;  /* 0x0000000c05067224 */ /* 0x040fe200078e020b */
[C---:B------:R-:W-:Y:S01]  /*0f20*/  ISETP.GT.U32.AND P4, PT, R5.reuse, R26, PT ;  /* 0x0000001a0500720c */ /* 0x040fe20003f84070 */
[----:B------:R-:W-:Y:S02]  /*0f30*/  IMAD R12, R5, R14, R13 ;  /* 0x0000000e050c7224 */ /* 0x000fe400078e020d */
[----:B------:R-:W-:Y:S01]  /*0f40*/  @!P0 IMAD.IADD R7, R7, 0x1, -R18 ;  /* 0x0000000107078824 */ /* 0x000fe200078e0a12 */
[C---:B------:R-:W-:Y:S01]  /*0f50*/  ISETP.GT.U32.AND P0, PT, R5.reuse, R6, PT ;  /* 0x000000060500720c */ /* 0x040fe20003f04070 */
[----:B------:R-:W-:Y:S01]  /*0f60*/  IMAD.HI.U32 R9, R8, R15, RZ ;  /* 0x0000000f08097227 */ /* 0x000fe200078e00ff */
[----:B------:R-:W-:-:S03]  /*0f70*/  ISETP.GT.U32.AND P2, PT, R5, R12, PT ;  /* 0x0000000c0500720c */ /* 0x000fc60003f44070 */
[C---:B------:R-:W-:Y:S02]  /*0f80*/  VIADD R21, R0.reuse, 0x4 ;  /* 0x0000000400157836 */ /* 0x040fe40000000000 */
[----:B-1----:R-:W-:Y:S02]  /*0f90*/  IMAD.MOV R16, RZ, RZ, -R9 ;  /* 0x000000ffff107224 */ /* 0x002fe400078e0a09 */
[C---:B------:R-:W-:Y:S01]  /*0fa0*/  VIADD R13, R0.reuse, 0x5 ;  /* 0x00000005000d7836 */ /* 0x040fe20000000000 */
[----:B------:R-:W-:Y:S01]  /*0fb0*/  IABS R17, R21 ;  /* 0x0000001500117213 */ /* 0x000fe20000000000 */
[----:B------:R-:W-:Y:S02]  /*0fc0*/  IMAD R14, R5, R16, R15 ;  /* 0x00000010050e7224 */ /* 0x000fe400078e020f */
[----:B------:R-:W-:Y:S01]  /*0fd0*/  VIADD R15, R0, 0x6 ;  /* 0x00000006000f7836 */ /* 0x000fe20000000000 */
[----:B------:R-:W-:Y:S01]  /*0fe0*/  IABS R18, R13 ;  /* 0x0000000d00127213 */ /* 0x000fe20000000000 */
[----:B------:R-:W-:-:S02]  /*0ff0*/  @!P4 IMAD.IADD R26, R26, 0x1, -R5 ;  /* 0x000000011a1ac824 */ /* 0x000fc400078e0a05 */
[--C-:B------:R-:W-:Y:S01]  /*1000*/  @!P0 IMAD.IADD R6, R6, 0x1, -R5.reuse ;  /* 0x0000000106068824 */ /* 0x100fe200078e0a05 */
[----:B------:R-:W-:Y:S01]  /*1010*/  IABS R20, R15 ;  /* 0x0000000f00147213 */ /* 0x000fe20000000000 */
[----:B------:R-:W-:Y:S01]  /*1020*/  @!P2 IMAD.IADD R12, R12, 0x1, -R5 ;  /* 0x000000010c0ca824 */ /* 0x000fe200078e0a05 */
[C---:B------:R-:W-:Y:S01]  /*1030*/  ISETP.GT.U32.AND P4, PT, R5.reuse, R26, PT ;  /* 0x0000001a0500720c */ /* 0x040fe20003f84070 */
[C---:B------:R-:W-:Y:S01]  /*1040*/  IMAD.HI.U32 R10, R8.reuse, R17, RZ ;  /* 0x00000011080a7227 */ /* 0x040fe200078e00ff */
[C---:B------:R-:W-:Y:S02]  /*1050*/  ISETP.GT.U32.AND P2, PT, R5.reuse, R6, PT ;  /* 0x000000060500720c */ /* 0x040fe40003f44070 */
[C---:B------:R-:W-:Y:S01]  /*1060*/  ISETP.GT.U32.AND P6, PT, R5.reuse, R12, PT ;  /* 0x0000000c0500720c */ /* 0x040fe20003fc4070 */
[----:B------:R-:W-:Y:S01]  /*1070*/  IMAD.MOV R10, RZ, RZ, -R10 ;  /* 0x000000ffff0a7224 */ /* 0x000fe200078e0a0a */
[----:B------:R-:W-:Y:S01]  /*1080*/  ISETP.GT.U32.AND P0, PT, R5, R14, PT ;  /* 0x0000000e0500720c */ /* 0x000fe20003f04070 */
[----:B------:R-:W-:-:S04]  /*1090*/  IMAD.HI.U32 R3, R8, R18, RZ ;  /* 0x0000001208037227 */ /* 0x000fc800078e00ff */
[----:B------:R-:W-:-:S04]  /*10a0*/  IMAD.HI.U32 R9, R8, R20, RZ ;  /* 0x0000001408097227 */ /* 0x000fc800078e00ff */
[C---:B------:R-:W-:Y:S02]  /*10b0*/  IMAD R16, R5.reuse, R10, R17 ;  /* 0x0000000a05107224 */ /* 0x040fe400078e0211 */
[----:B------:R-:W-:Y:S02]  /*10c0*/  IMAD.MOV R3, RZ, RZ, -R3 ;  /* 0x000000ffff037224 */ /* 0x000fe400078e0a03 */
[----:B------:R-:W-:Y:S02]  /*10d0*/  IMAD.MOV R10, RZ, RZ, -R9 ;  /* 0x000000ffff0a7224 */ /* 0x000fe400078e0a09 */
[C---:B------:R-:W-:Y:S02]  /*10e0*/  IMAD R18, R5.reuse, R3, R18 ;  /* 0x0000000305127224 */ /* 0x040fe400078e0212 */
[----:B------:R-:W-:Y:S01]  /*10f0*/  @!P4 IMAD.IADD R26, R26, 0x1, -R5 ;  /* 0x000000011a1ac824 */ /* 0x000fe200078e0a05 */
[C---:B------:R-:W-:Y:S01]  /*1100*/  ISETP.GT.U32.AND P4, PT, R5.reuse, R16, PT ;  /* 0x000000100500720c */ /* 0x040fe20003f84070 */
[----:B------:R-:W-:-:S02]  /*1110*/  IMAD R20, R5, R10, R20 ;  /* 0x0000000a05147224 */ /* 0x000fc400078e0214 */
[--C-:B------:R-:W-:Y:S01]  /*1120*/  @!P2 IMAD.IADD R6, R6, 0x1, -R5.reuse ;  /* 0x000000010606a824 */ /* 0x100fe200078e0a05 */
[C---:B------:R-:W-:Y:S01]  /*1130*/  ISETP.GT.U32.AND P2, PT, R5.reuse, R18, PT ;  /* 0x000000120500720c */ /* 0x040fe20003f44070 */
[--C-:B------:R-:W-:Y:S01]  /*1140*/  @!P6 IMAD.IADD R12, R12, 0x1, -R5.reuse ;  /* 0x000000010c0ce824 */ /* 0x100fe200078e0a05 */
[----:B------:R-:W-:Y:S01]  /*1150*/  ISETP.GT.U32.AND P6, PT, R5, R20, PT ;  /* 0x000000140500720c */ /* 0x000fe20003fc4070 */
[----:B------:R-:W-:Y:S02]  /*1160*/  VIADD R23, R0, 0x8 ;  /* 0x0000000800177836 */ /* 0x000fe40000000000 */
[--C-:B------:R-:W-:Y:S01]  /*1170*/  @!P0 IMAD.IADD R14, R14, 0x1, -R5.reuse ;  /* 0x000000010e0e8824 */ /* 0x100fe200078e0a05 */
[----:B------:R-:W-:Y:S01]  /*1180*/  ISETP.GE.AND P0, PT, R19, RZ, PT ;  /* 0x000000ff1300720c */ /* 0x000fe20003f06270 */
[----:B------:R-:W-:Y:S01]  /*1190*/  VIADD R17, R0, 0x7 ;  /* 0x0000000700117836 */ /* 0x000fe20000000000 */
[----:B------:R-:W-:Y:S01]  /*11a0*/  IABS R24, R23 ;  /* 0x0000001700187213 */ /* 0x000fe20000000000 */
[--C-:B------:R-:W-:Y:S01]  /*11b0*/  @!P4 IMAD.IADD R16, R16, 0x1, -R5.reuse ;  /* 0x000000011010c824 */ /* 0x100fe200078e0a05 */
[----:B------:R-:W-:Y:S01]  /*11c0*/  ISETP.GE.AND P4, PT, R21, RZ, PT ;  /* 0x000000ff1500720c */ /* 0x000fe20003f86270 */
[----:B------:R-:W-:Y:S01]  /*11d0*/  IMAD.MOV.U32 R10, RZ, RZ, R26 ;  /* 0x000000ffff0a7224 */ /* 0x000fe200078e001a */
[----:B------:R-:W-:Y:S01]  /*11e0*/  IABS R22, R17 ;  /* 0x0000001100167213 */ /* 0x000fe20000000000 */
[--C-:B------:R-:W-:Y:S01]  /*11f0*/  @!P2 IMAD.IADD R18, R18, 0x1, -R5.reuse ;  /* 0x000000011212a824 */ /* 0x100fe200078e0a05 */
[C---:B------:R-:W-:Y:S01]  /*1200*/  ISETP.GT.U32.AND P2, PT, R5.reuse, R14, PT ;  /* 0x0000000e0500720c */ /* 0x040fe20003f44070 */
[----:B------:R-:W-:Y:S01]  /*1210*/  @!P6 IMAD.IADD R20, R20, 0x1, -R5 ;  /* 0x000000011414e824 */ /* 0x000fe200078e0a05 */
[----:B------:R-:W-:Y:S01]  /*1220*/  ISETP.GT.U32.AND P6, PT, R5, R16, PT ;  /* 0x000000100500720c */ /* 0x000fe20003fc4070 */
[----:B------:R-:W-:-:S04]  /*1230*/  IMAD.HI.U32 R9, R8, R24, RZ ;  /* 0x0000001808097227 */ /* 0x000fc800078e00ff */
[----:B------:R-:W-:Y:S01]  /*1240*/  @!P5 IMAD.MOV R10, RZ, RZ, -R10 ;  /* 0x000000ffff0ad224 */ /* 0x000fe200078e0a0a */
[----:B------:R-:W-:Y:S01]  /*1250*/  ISETP.GT.U32.AND P5, PT, R5, R18, PT ;  /* 0x000000120500720c */ /* 0x000fe20003fa4070 */
[----:B------:R-:W-:Y:S02]  /*1260*/  IMAD.MOV R9, RZ, RZ, -R9 ;  /* 0x000000ffff097224 */ /* 0x000fe400078e0a09 */
[----:B------:R-:W-:Y:S01]  /*1270*/  VIADD R19, R0, 0x9 ;  /* 0x0000000900137836 */ /* 0x000fe20000000000 */
[----:B------:R-:W-:Y:S01]  /*1280*/  STL [R1+0xd74], R10 ;  /* 0x000d740a01007387 */ /* 0x000fe20000100800 */
[----:B------:R-:W-:Y:S02]  /*1290*/  IMAD.MOV.U32 R4, RZ, RZ, R6 ;  /* 0x000000ffff047224 */ /* 0x000fe400078e0006 */
[----:B------:R-:W-:-:S04]  /*12a0*/  IMAD.HI.U32 R3, R8, R22, RZ ;  /* 0x0000001608037227 */ /* 0x000fc800078e00ff */
[----:B--2---:R-:W-:Y:S02]  /*12b0*/  IMAD.MOV.U32 R2, RZ, RZ, R12 ;  /* 0x000000ffff027224 */ /* 0x004fe400078e000c */
[----:B------:R-:W-:Y:S02]  /*12c0*/  VIADD R21, R0, 0xa ;  /* 0x0000000a00157836 */ /* 0x000fe40000000000 */
[C---:B------:R-:W-:Y:S01]  /*12d0*/  IMAD R24, R5.reuse, R9, R24 ;  /* 0x0000000905187224 */ /* 0x040fe200078e0218 */
[----:B------:R-:W-:Y:S01]  /*12e0*/  IABS R9, R19 ;  /* 0x0000001300097213 */ /* 0x000fe20000000000 */
[----:B------:R-:W-:Y:S01]  /*12f0*/  @!P3 IMAD.MOV R4, RZ, RZ, -R4 ;  /* 0x000000ffff04b224 */ /* 0x000fe200078e0a04 */
[----:B------:R-:W-:Y:S01]  /*1300*/  ISETP.GT.U32.AND P3, PT, R5, R20, PT ;  /* 0x000000140500720c */ /* 0x000fe20003f64070 */
[----:B------:R-:W-:Y:S01]  /*1310*/  IMAD.MOV R3, RZ, RZ, -R3 ;  /* 0x000000ffff037224 */ /* 0x000fe200078e0a03 */
[----:B------:R-:W-:Y:S01]  /*1320*/  IABS R11, R21 ;  /* 0x00000015000b7213 */ /* 0x000fe20000000000 */
[----:B------:R-:W-:Y:S01]  /*1330*/  @!P1 IMAD.MOV R2, RZ, RZ, -R2 ;  /* 0x000000ffff029224 */ /* 0x000fe200078e0a02 */
[----:B------:R1:W-:Y:S01]  /*1340*/  STL [R1+0x2c], R4 ;  /* 0x00002c0401007387 */ /* 0x0003e20000100800 */
[--C-:B------:R-:W-:Y:S01]  /*1350*/  @!P2 IMAD.IADD R14, R14, 0x1, -R5.reuse ;  /* 0x000000010e0ea824 */ /* 0x100fe200078e0a05 */
[----:B------:R-:W-:Y:S01]  /*1360*/  ISETP.GE.AND P2, PT, R13, RZ, PT ;  /* 0x000000ff0d00720c */ /* 0x000fe20003f46270 */
[----:B------:R-:W-:Y:S01]  /*1370*/  @!P6 IMAD.IADD R16, R16, 0x1, -R5 ;  /* 0x000000011010e824 */ /* 0x000fe200078e0a05 */
[C---:B------:R-:W-:Y:S01]  /*1380*/  ISETP.GT.U32.AND P6, PT, R5.reuse, R24, PT ;  /* 0x000000180500720c */ /* 0x040fe20003fc4070 */
[----:B------:R-:W-:Y:S01]  /*1390*/  IMAD R22, R5, R3, R22 ;  /* 0x0000000305167224 */ /* 0x000fe200078e0216 */
[----:B------:R2:W-:Y:S01]  /*13a0*/  STL [R1+0x28], R2 ;  /* 0x0000280201007387 */ /* 0x0005e20000100800 */
[----:B------:R-:W-:-:S03]  /*13b0*/  IMAD.HI.U32 R3, R8, R9, RZ ;  /* 0x0000000908037227 */ /* 0x000fc600078e00ff */
[----:B------:R-:W-:Y:S01]  /*13c0*/  ISETP.GT.U32.AND P1, PT, R5, R22, PT ;  /* 0x000000160500720c */ /* 0x000fe20003f24070 */
[----:B-1----:R-:W-:Y:S02]  /*13d0*/  IMAD.MOV.U32 R4, RZ, RZ, R14 ;  /* 0x000000ffff047224 */ /* 0x002fe400078e000e */
[----:B------:R-:W-:Y:S01]  /*13e0*/  @!P5 IMAD.IADD R18, R18, 0x1, -R5 ;  /* 0x000000011212d824 */ /* 0x000fe200078e0a05 */
[----:B------:R-:W-:Y:S01]  /*13f0*/  ISETP.GE.AND P5, PT, R15, RZ, PT ;  /* 0x000000ff0f00720c */ /* 0x000fe20003fa6270 */
[----:B------:R-:W-:-:S04]  /*1400*/  IMAD.HI.U32 R6, R8, R11, RZ ;  /* 0x0000000b08067227 */ /* 0x000fc800078e00ff */
[----:B--2---:R-:W-:Y:S02]  /*1410*/  IMAD.MOV.U32 R2, RZ, RZ, R16 ;  /* 0x000000ffff027224 */ /* 0x004fe400078e0010 */
[----:B------:R-:W-:Y:S02]  /*1420*/  IMAD.MOV R12, RZ, RZ, -R3 ;  /* 0x000000ffff0c7224 */ /* 0x000fe400078e0a03 */
[----:B------:R-:W-:Y:S02]  /*1430*/  @!P0 IMAD.MOV R4, RZ, RZ, -R4 ;  /* 0x000000ffff048224 */ /* 0x000fe400078e0a04 */
[----:B------:R-:W-:Y:S02]  /*1440*/  @!P4 IMAD.MOV R2, RZ, RZ, -R2 ;  /* 0x000000ffff02c224 */ /* 0x000fe400078e0a02 */
[----:B------:R-:W-:Y:S01]  /*1450*/  IMAD.MOV R14, RZ, RZ, -R6 ;  /* 0x000000ffff0e7224 */ /* 0x000fe200078e0a06 */
[----:B------:R-:W-:Y:S01]  /*1460*/  STL [R1+0x24], R4 ;  /* 0x0000240401007387 */ /* 0x000fe20000100800 */
[----:B------:R-:W-:Y:S01]  /*1470*/  @!P3 IMAD.IADD R20, R20, 0x1, -R5 ;  /* 0x000000011414b824 */ /* 0x000fe200078e0a05 */
[----:B------:R-:W-:Y:S01]  /*1480*/  ISETP.GE.AND P3, PT, R17, RZ, PT ;  /* 0x000000ff1100720c */ /* 0x000fe20003f66270 */
[----:B------:R-:W-:Y:S01]  /*1490*/  IMAD R6, R5, R12, R9 ;  /* 0x0000000c05067224 */ /* 0x000fe200078e0209 */
[----:B------:R1:W-:Y:S01]  /*14a0*/  STL [R1+0x20], R2 ;  /* 0x0000200201007387 */ /* 0x0003e20000100800 */
[----:B------:R-:W-:-:S02]  /*14b0*/  IMAD.MOV.U32 R3, RZ, RZ, R18 ;  /* 0x000000ffff037224 */ /* 0x000fc400078e0012 */
[----:B------:R-:W-:Y:S01]  /*14c0*/  @!P6 IMAD.IADD R24, R24, 0x1, -R5 ;  /* 0x000000011818e824 */ /* 0x000fe200078e0a05 */
[----:B------:R-:W-:Y:S01]  /*14d0*/  ISETP.GE.AND P6, PT, R19, RZ, PT ;  /* 0x000000ff1300720c */ /* 0x000fe20003fc6270 */
[C---:B------:R-:W-:Y:S02]  /*14e0*/  IMAD R12, R5.reuse, R14, R11 ;  /* 0x0000000e050c7224 */ /* 0x040fe400078e020b */
[----:B------:R-:W-:Y:S01]  /*14f0*/  @!P2 IMAD.MOV R3, RZ, RZ, -R3 ;  /* 0x000000ffff03a224 */ /* 0x000fe200078e0a03 */
[C---:B------:R-:W-:Y:S01]  /*1500*/  ISETP.GT.U32.AND P2, PT, R5.reuse, R6, PT ;  /* 0x000000060500720c */ /* 0x040fe20003f44070 */
[--C-:B------:R-:W-:Y:S01]  /*1510*/  @!P1 IMAD.IADD R22, R22, 0x1, -R5.reuse ;  /* 0x0000000116169824 */ /* 0x100fe200078e0a05 */
[C---:B------:R-:W-:Y:S01]  /*1520*/  ISETP.GT.U32.AND P4, PT, R5.reuse, R24, PT ;  /* 0x000000180500720c */ /* 0x040fe20003f84070 */
[----:B-1----:R-:W-:Y:S01]  /*1530*/  IMAD.MOV.U32 R2, RZ, RZ, R20 ;  /* 0x000000ffff027224 */ /* 0x002fe200078e0014 */
[----:B------:R1:W-:Y:S01]  /*1540*/  STL [R1+0x1c], R3 ;  /* 0x00001c0301007387 */ /* 0x0003e20000100800 */
[C---:B------:R-:W-:Y:S01]  /*1550*/  VIADD R9, R0.reuse, 0xc ;  /* 0x0000000c00097836 */ /* 0x040fe20000000000 */
[C---:B------:R-:W-:Y:S01]  /*1560*/  ISETP.GT.U32.AND P0, PT, R5.reuse, R22, PT ;  /* 0x000000160500720c */ /* 0x040fe20003f04070 */
[----:B------:R-:W-:Y:S01]  /*1570*/  @!P5 IMAD.MOV R2, RZ, RZ, -R2 ;  /* 0x000000ffff02d224 */ /* 0x000fe200078e0a02 */
[----:B------:R-:W-:Y:S01]  /*1580*/  ISETP.GT.U32.AND P5, PT, R5, R12, PT ;  /* 0x0000000c0500720c */ /* 0x000fe20003fa4070 */
[C---:B------:R-:W-:Y:S01]  /*1590*/  VIADD R11, R0.reuse, 0xd ;  /* 0x0000000d000b7836 */ /* 0x040fe20000000000 */
[----:B------:R-:W-:Y:S01]  /*15a0*/  IABS R16, R9 ;  /* 0x0000000900107213 */ /* 0x000fe20000000000 */
[----:B------:R-:W-:Y:S01]  /*15b0*/  VIADD R13, R0, 0xf ;  /* 0x0000000f000d7836 */ /* 0x000fe20000000000 */
[----:B------:R2:W-:Y:S01]  /*15c0*/  STL [R1+0x18], R2 ;  /* 0x0000180201007387 */ /* 0x0005e20000100800 */
[--C-:B------:R-:W-:Y:S01]  /*15d0*/  @!P2 IMAD.IADD R6, R6, 0x1, -R5.reuse ;  /* 0x000000010606a824 */ /* 0x100fe200078e0a05 */
[----:B------:R-:W-:Y:S01]  /*15e0*/  ISETP.GE.AND P2, PT, R9, RZ, PT ;  /* 0x000000ff0900720c */ /* 0x000fe20003f46270 */
[----:B-1----:R-:W-:Y:S01]  /*15f0*/  VIADD R3, R0, 0xb ;  /* 0x0000000b00037836 */ /* 0x002fe20000000000 */
[----:B------:R-:W-:Y:S01]  /*1600*/  ISETP.GE.AND P1, PT, R23, RZ, PT ;  /* 0x000000ff1700720c */ /* 0x000fe20003f26270 */
[----:B------:R-:W-:-:S02]  /*1610*/  @!P4 IMAD.IADD R24, R24, 0x1, -R5 ;  /* 0x000000011818c824 */ /* 0x000fc400078e0a05 */
[--C-:B------:R-:W-:Y:S01]  /*1620*/  @!P0 IMAD.IADD R22, R22, 0x1, -R5.reuse ;  /* 0x0000000116168824 */ /* 0x100fe200078e0a05 */
[----:B------:R-:W-:Y:S01]  /*1630*/  IABS R14, R3 ;  /* 0x00000003000e7213 */ /* 0x000fe20000000000 */
[----:B------:R-:W-:Y:S01]  /*1640*/  @!P5 IMAD.IADD R12, R12, 0x1, -R5 ;  /* 0x000000010c0cd824 */ /* 0x000fe200078e0a05 */
[----:B------:R-:W-:Y:S01]  /*1650*/  ISETP.GE.AND P4, PT, R3, RZ, PT ;  /* 0x000000ff0300720c */ /* 0x000fe20003f86270 */
[----:B--2---:R-:W-:Y:S01]  /*1660*/  IMAD.MOV.U32 R2, RZ, RZ, R22 ;  /* 0x000000ffff027224 */ /* 0x004fe200078e0016 */
[----:B------:R-:W-:Y:S01]  /*1670*/  ISETP.GT.U32.AND P5, PT, R5, R6, PT ;  /* 0x000000060500720c */ /* 0x000fe20003fa4070 */
[----:B------:R-:W-:Y:S01]  /*1680*/  IMAD.HI.U32 R3, R8, R14, RZ ;  /* 0x0000000e08037227 */ /* 0x000fe200078e00ff */
[----:B------:R-:W-:-:S03]  /*1690*/  ISETP.GE.AND P0, PT, R21, RZ, PT ;  /* 0x000000ff1500720c */ /* 0x000fc60003f06270 */
[----:B------:R-:W-:Y:S02]  /*16a0*/  IMAD.MOV R3, RZ, RZ, -R3 ;  /* 0x000000ffff037224 */ /* 0x000fe400078e0a03 */
[----:B------:R-:W-:-:S04]  /*16b0*/  IMAD.HI.U32 R9, R8, R16, RZ ;  /* 0x0000001008097227 */ /* 0x000fc800078e00ff */
[C---:B------:R-:W-:Y:S02]  /*16c0*/  IMAD R14, R5.reuse, R3, R14 ;  /* 0x00000003050e7224 */ /* 0x040fe400078e020e */
[----:B------:R-:W-:Y:S02]  /*16d0*/  @!P5 IMAD.IADD R6, R6, 0x1, -R5 ;  /* 0x000000010606d824 */ /* 0x000fe400078e0a05 */
[----:B------:R-:W-:Y:S01]  /*16e0*/  @!P3 IMAD.MOV R2, RZ, RZ, -R2 ;  /* 0x000000ffff02b224 */ /* 0x000fe200078e0a02 */
[C---:B------:R-:W-:Y:S01]  /*16f0*/  ISETP.GT.U32.AND P5, PT, R5.reuse, R14, PT ;  /* 0x0000000e0500720c */ /* 0x040fe20003fa4070 */
[----:B------:R-:W-:Y:S01]  /*1700*/  IMAD.MOV R9, RZ, RZ, -R9 ;  /* 0x000000ffff097224 */ /* 0x000fe200078e0a09 */
[C---:B------:R-:W-:Y:S01]  /*1710*/  ISETP.GT.U32.AND P3, PT, R5.reuse, R12, PT ;  /* 0x0000000c0500720c */ /* 0x040fe20003f64070 */
[----:B------:R-:W-:Y:S01]  /*1720*/  IMAD.MOV.U32 R4, RZ, RZ, R6 ;  /* 0x000000ffff047224 */ /* 0x000fe200078e0006 */
[----:B------:R1:W-:Y:S01]  /*1730*/  STL [R1+0x14], R2 ;  /* 0x0000140201007387 */ /* 0x0003e20000100800 */
[----:B------:R-:W-:-:S02]  /*1740*/  IMAD R16, R5, R9, R16 ;  /* 0x0000000905107224 */ /* 0x000fc400078e0210 */
[----:B------:R-:W-:Y:S02]  /*1750*/  @!P6 IMAD.MOV R4, RZ, RZ, -R4 ;  /* 0x000000ffff04e224 */ /* 0x000fe400078e0a04 */
[C---:B------:R-:W-:Y:S01]  /*1760*/  VIADD R3, R0.reuse, 0xe ;  /* 0x0000000e00037836 */ /* 0x040fe20000000000 */
[----:B------:R-:W-:Y:S01]  /*1770*/  ISETP.GT.U32.AND P6, PT, R5, R16, PT ;  /* 0x000000100500720c */ /* 0x000fe20003fc4070 */
[----:B------:R-:W-:Y:S02]  /*1780*/  VIADD R19, R0, 0x10 ;  /* 0x0000001000137836 */ /* 0x000fe40000000000 */
[--C-:B------:R-:W-:Y:S01]  /*1790*/  @!P5 IMAD.IADD R14, R14, 0x1, -R5.reuse ;  /* 0x000000010e0ed824 */ /* 0x100fe200078e0a05 */
[----:B------:R-:W-:Y:S01]  /*17a0*/  IABS R9, R3 ;  /* 0x0000000300097213 */ /* 0x000fe20000000000 */
[----:B-1----:R-:W-:Y:S01]  /*17b0*/  IMAD.MOV.U32 R2, RZ, RZ, R24 ;  /* 0x000000ffff027224 */ /* 0x002fe200078e0018 */
[----:B------:R-:W-:Y:S01]  /*17c0*/  IABS R15, R19 ;  /* 0x00000013000f7213 */ /* 0x000fe20000000000 */
[--C-:B------:R-:W-:Y:S01]  /*17d0*/  @!P3 IMAD.IADD R12, R12, 0x1, -R5.reuse ;  /* 0x000000010c0cb824 */ /* 0x100fe200078e0a05 */
[----:B------:R-:W-:Y:S01]  /*17e0*/  ISETP.GE.AND P3, PT, R3, RZ, PT ;  /* 0x000000ff0300720c */ /* 0x000fe20003f66270 */
[----:B------:R-:W-:Y:S01]  /*17f0*/  @!P1 IMAD.MOV R2, RZ, RZ, -R2 ;  /* 0x000000ffff029224 */ /* 0x000fe200078e0a02 */
[----:B------:R-:W-:Y:S01]  /*1800*/  ISETP.GE.AND P1, PT, R11, RZ, PT ;  /* 0x000000ff0b00720c */ /* 0x000fe20003f26270 */
[----:B------:R-:W-:Y:S01]  /*1810*/  VIADD R20, R0, 0x11 ;  /* 0x0000001100147836 */ /* 0x000fe20000000000 */
[----:B------:R-:W-:Y:S01]  /*1820*/  IABS R11, R11 ;  /* 0x0000000b000b7213 */ /* 0x000fe20000000000 */
[----:B------:R-:W-:Y:S01]  /*1830*/  @!P6 IMAD.IADD R16, R16, 0x1, -R5 ;  /* 0x000000011010e824 */ /* 0x000fe200078e0a05 */
[----:B------:R1:W-:Y:S01]  /*1840*/  STL [R1+0x10], R2 ;  /* 0x0000100201007387 */ /* 0x0003e20000100800 */
[----:B------:R-:W-:Y:S01]  /*1850*/  ISETP.GT.U32.AND P5, PT, R5, R14, PT ;  /* 0x0000000e0500720c */ /* 0x000fe20003fa4070 */
[----:B------:R-:W-:-:S02]  /*1860*/  VIADD R21, R0, 0x12 ;  /* 0x0000001200157836 */ /* 0x000fc40000000000 */
[C---:B------:R-:W-:Y:S01]  /*1870*/  IMAD.HI.U32 R3, R8.reuse, R11, RZ ;  /* 0x0000000b08037227 */ /* 0x040fe200078e00ff */
[----:B------:R-:W-:Y:S01]  /*1880*/  ISETP.GT.U32.AND P6, PT, R5, R16, PT ;  /* 0x000000100500720c */ /* 0x000fe20003fc4070 */
[----:B------:R-:W-:Y:S02]  /*1890*/  STL [R1+0xc], R4 ;  /* 0x00000c0401007387 */ /* 0x000fe40000100800 */
[----:B------:R-:W-:Y:S02]  /*18a0*/  IMAD.MOV R6, RZ, RZ, -R3 ;  /* 0x000000ffff067224 */ /* 0x000fe400078e0a03 */
[----:B-1----:R-:W-:Y:S02]  /*18b0*/  IMAD.MOV.U32 R2, RZ, RZ, R12 ;  /* 0x000000ffff027224 */ /* 0x002fe400078e000c */
[----:B------:R-:W-:-:S04]  /*18c0*/  IMAD.HI.U32 R3, R8, R9, RZ ;  /* 0x0000000908037227 */ /* 0x000fc800078e00ff */
[----:B------:R-:W-:Y:S01]  /*18d0*/  @!P0 IMAD.MOV R2, RZ, RZ, -R2 ;  /* 0x000000ffff028224 */ /* 0x000fe200078e0a02 */
[----:B------:R-:W-:Y:S01]  /*18e0*/  ISETP.GE.AND P0, PT, R13, RZ, PT ;  /* 0x000000ff0d00720c */ /* 0x000fe20003f06270 */
[C---:B------:R-:W-:Y:S01]  /*18f0*/  IMAD R11, R5.reuse, R6, R11 ;  /* 0x00000006050b7224 */ /* 0x040fe200078e020b */
[----:B------:R-:W-:Y:S01]  /*1900*/  IABS R13, R13 ;  /* 0x0000000d000d7213 */ /* 0x000fe20000000000 */
[----:B------:R-:W-:Y:S01]  /*1910*/  IMAD.MOV R12, RZ, RZ, -R3 ;  /* 0x000000ffff0c7224 */ /* 0x000fe200078e0a03 */
[----:B------:R1:W-:Y:S01]  /*1920*/  STL [R1+0x8], R2 ;  /* 0x0000080201007387 */ /* 0x0003e20000100800 */
[----:B------:R-:W-:Y:S01]  /*1930*/  @!P5 IMAD.IADD R14, R14, 0x1, -R5 ;  /* 0x000000010e0ed824 */ /* 0x000fe200078e0a05 */
[----:B------:R-:W-:Y:S01]  /*1940*/  ISETP.GT.U32.AND P5, PT, R5, R11, PT ;  /* 0x0000000b0500720c */ /* 0x000fe20003fa4070 */
[----:B------:R-:W-:-:S04]  /*1950*/  IMAD.HI.U32 R3, R8, R13, RZ ;  /* 0x0000000d08037227 */ /* 0x000fc800078e00ff */
[----:B------:R-:W-:-:S04]  /*1960*/  IMAD.HI.U32 R6, R8, R15, RZ ;  /* 0x0000000f08067227 */ /* 0x000fc800078e00ff */
[----:B------:R-:W-:Y:S02]  /*1970*/  IMAD.MOV R18, RZ, RZ, -R3 ;  /* 0x000000ffff127224 */ /* 0x000fe400078e0a03 */
[----:B------:R-:W-:Y:S02]  /*1980*/  IMAD.MOV R6, RZ, RZ, -R6 ;  /* 0x000000ffff067224 */ /* 0x000fe400078e0a06 */
[C---:B------:R-:W-:Y:S02]  /*1990*/  IMAD R13, R5.reuse, R18, R13 ;  /* 0x00000012050d7224 */ /* 0x040fe400078e020d */
[----:B-1----:R-:W-:Y:S02]  /*19a0*/  IMAD.MOV.U32 R2, RZ, RZ, R14 ;  /* 0x000000ffff027224 */ /* 0x002fe400078e000e */
[C---:B------:R-:W-:Y:S01]  /*19b0*/  IMAD R12, R5.reuse, R12, R9 ;  /* 0x0000000c050c7224 */ /* 0x040fe200078e0209 */
[----:B------:R-:W-:Y:S01]  /*19c0*/  IABS R9, R20 ;  /* 0x0000001400097213 */ /* 0x000fe20000000000 */
[----:B------:R-:W-:-:S02]  /*19d0*/  IMAD R14, R5, R6, R15 ;  /* 0x00000006050e7224 */ /* 0x000fc400078e020f */
[--C-:B------:R-:W-:Y:S01]  /*19e0*/  @!P6 IMAD.IADD R16, R16, 0x1, -R5.reuse ;  /* 0x000000011010e824 */ /* 0x100fe200078e0a05 */
[----:B------:R-:W-:Y:S01]  /*19f0*/  ISETP.GT.U32.AND P6, PT, R5, R13, PT ;  /* 0x0000000d0500720c */ /* 0x000fe20003fc4070 */
[----:B------:R-:W-:Y:S01]  /*1a00*/  @!P5 IMAD.IADD R11, R11, 0x1, -R5 ;  /* 0x000000010b0bd824 */ /* 0x000fe200078e0a05 */
[----:B------:R-:W-:Y:S01]  /*1a10*/  ISETP.GT.U32.AND P5, PT, R5, R14, PT ;  /* 0x0000000e0500720c */ /* 0x000fe20003fa4070 */
[----:B------:R-:W-:-:S04]  /*1a20*/  IMAD.HI.U32 R3, R8, R9, RZ ;  /* 0x0000000908037227 */ /* 0x000fc800078e00ff */
[----:B------:R-:W-:Y:S02]  /*1a30*/  IMAD.MOV R6, RZ, RZ, -R3 ;  /* 0x000000ffff067224 */ /* 0x000fe400078e0a03 */
[----:B------:R-:W-:Y:S01]  /*1a40*/  @!P4 IMAD.MOV R2, RZ, RZ, -R2 ;  /* 0x000000ffff02c224 */ /* 0x000fe200078e0a02 */
[C---:B------:R-:W-:Y:S01]  /*1a50*/  ISETP.GT.U32.AND P4, PT, R5.reuse, R12, PT ;  /* 0x0000000c0500720c */ /* 0x040fe20003f84070 */
[----:B------:R-:W-:Y:S01]  /*1a60*/  IMAD R15, R5, R6, R9 ;  /* 0x00000006050f7224 */ /* 0x000fe200078e0209 */
[----:B------:R-:W-:Y:S01]  /*1a70*/  IABS R6, R21 ;  /* 0x0000001500067213 */ /* 0x000fe20000000000 */
[--C-:B------:R-:W-:Y:S01]  /*1a80*/  @!P6 IMAD.IADD R13, R13, 0x1, -R5.reuse ;  /* 0x000000010d0de824 */ /* 0x100fe200078e0a05 */
[----:B------:R-:W-:Y:S01]  /*1a90*/  STL [R1+0x4], R2 ;  /* 0x0000040201007387 */ /* 0x000fe20000100800 */
[----:B------:R-:W-:Y:S02]  /*1aa0*/  @!P5 IMAD.IADD R14, R14, 0x1, -R5 ;  /* 0x000000010e0ed824 */ /* 0x000fe400078e0a05 */
[----:B------:R-:W-:Y:S01]  /*1ab0*/  IMAD.HI.U32 R3, R8, R6, RZ ;  /* 0x0000000608037227 */ /* 0x000fe200078e00ff */
[----:B------:R-:W-:-:S03]  /*1ac0*/  ISETP.GT.U32.AND P5, PT, R5, R13, PT ;  /* 0x0000000d0500720c */ /* 0x000fc60003fa4070 */
[----:B------:R-:W-:Y:S02]  /*1ad0*/  IMAD.MOV R3, RZ, RZ, -R3 ;  /* 0x000000ffff037224 */ /* 0x000fe400078e0a03 */
[--C-:B------:R-:W-:Y:S01]  /*1ae0*/  @!P4 IMAD.IADD R12, R12, 0x1, -R5.reuse ;  /* 0x000000010c0cc824 */ /* 0x100fe200078e0a05 */
[C---:B------:R-:W-:Y:S01]  /*1af0*/  ISETP.GT.U32.AND P4, PT, R5.reuse, R11, PT ;  /* 0x0000000b0500720c */ /* 0x040fe20003f84070 */
[----:B------:R-:W-:Y:S02]  /*1b00*/  IMAD.MOV.U32 R10, RZ, RZ, R16 ;  /* 0x000000ffff0a7224 */ /* 0x000fe400078e0010 */
[C---:B------:R-:W-:Y:S01]  /*1b10*/  IMAD R16, R5.reuse, R3, R6 ;  /* 0x0000000305107224 */ /* 0x040fe200078e0206 */
[----:B------:R-:W-:Y:S01]  /*1b20*/  ISETP.GT.U32.AND P6, PT, R5, R12, PT ;  /* 0x0000000c0500720c */ /* 0x000fe20003fc4070 */
[C---:B------:R-:W-:Y:S02]  /*1b30*/  VIADD R22, R0.reuse, 0x13 ;  /* 0x0000001300167836 */ /* 0x040fe40000000000 */
[----:B------:R-:W-:Y:S01]  /*1b40*/  @!P5 IMAD.IADD R13, R13, 0x1, -R5 ;  /* 0x000000010d0dd824 */ /* 0x000fe200078e0a05 */
[----:B------:R-:W-:Y:S01]  /*1b50*/  ISETP.GT.U32.AND P5, PT, R5, R16, PT ;  /* 0x000000100500720c */ /* 0x000fe20003fa4070 */
[C---:B------:R-:W-:Y:S01]  /*1b60*/  VIADD R23, R0.reuse, 0x14 ;  /* 0x0000001400177836 */ /* 0x040fe20000000000 */
[----:B------:R-:W-:Y:S01]  /*1b70*/  IABS R17, R22 ;  /* 0x0000001600117213 */ /* 0x000fe20000000000 */
[----:B------:R-:W-:-:S02]  /*1b80*/  VIADD R24, R0, 0x15 ;  /* 0x0000001500187836 */ /* 0x000fc40000000000 */
[----:B------:R-:W-:Y:S01]  /*1b90*/  @!P2 IMAD.MOV R10, RZ, RZ, -R10 ;  /* 0x000000ffff0aa224 */ /* 0x000fe200078e0a0a */
[----:B------:R-:W-:Y:S01]  /*1ba0*/  IABS R9, R23 ;  /* 0x0000001700097213 */ /* 0x000fe20000000000 */
[----:B------:R-:W-:Y:S01]  /*1bb0*/  IMAD.HI.U32 R3, R8, R17, RZ ;  /* 0x0000001108037227 */ /* 0x000fe200078e00ff */
[----:B------:R-:W-:Y:S02]  /*1bc0*/  ISETP.GT.U32.AND P2, PT, R5, R14, PT ;  /* 0x0000000e0500720c */ /* 0x000fe40003f44070 */
[----:B------:R-:W-:Y:S01]  /*1bd0*/  STL [R1+0xd78], R10 ;  /* 0x000d780a01007387 */ /* 0x000fe20000100800 */
[--C-:B------:R-:W-:Y:S01]  /*1be0*/  @!P6 IMAD.IADD R12, R12, 0x1, -R5.reuse ;  /* 0x000000010c0ce824 */ /* 0x100fe200078e0a05 */
[----:B------:R-:W-:Y:S01]  /*1bf0*/  ISETP.GE.AND P6, PT, R19, RZ, PT ;  /* 0x000000ff1300720c */ /* 0x000fe20003fc6270 */
[----:B------:R-:W-:Y:S01]  /*1c00*/  @!P5 IMAD.IADD R16, R16, 0x1, -R5 ;  /* 0x000000011010d824 */ /* 0x000fe200078e0a05 */
[----:B------:R-:W-:Y:S01]  /*1c10*/  IABS R19, R24 ;  /* 0x0000001800137213 */ /* 0x000fe20000000000 */
[----:B------:R-:W-:-:S03]  /*1c20*/  IMAD.HI.U32 R6, R8, R9, RZ ;  /* 0x0000000908067227 */ /* 0x000fc600078e00ff */
[----:B------:R-:W-:Y:S01]  /*1c30*/  ISETP.GT.U32.AND P5, PT, R5, R16, PT ;  /* 0x000000100500720c */ /* 0x000fe20003fa4070 */
[----:B------:R-:W-:Y:S02]  /*1c40*/  IMAD.MOV R18, RZ, RZ, -R3 ;  /* 0x000000ffff127224 */ /* 0x000fe400078e0a03 */
[----:B------:R-:W-:Y:S02]  /*1c50*/  IMAD.MOV R6, RZ, RZ, -R6 ;  /* 0x000000ffff067224 */ /* 0x000fe400078e0a06 */
[----:B------:R-:W-:-:S04]  /*1c60*/  IMAD.HI.U32 R3, R8, R19, RZ ;  /* 0x0000001308037227 */ /* 0x000fc800078e00ff */
[----:B------:R-:W-:Y:S01]  /*1c70*/  @!P4 IMAD.IADD R11, R11, 0x1, -R5 ;  /* 0x000000010b0bc824 */ /* 0x000fe200078e0a05 */
[C---:B------:R-:W-:Y:S01]  /*1c80*/  ISETP.GT.U32.AND P4, PT, R5.reuse, R15, PT ;  /* 0x0000000f0500720c */ /* 0x040fe20003f84070 */
[C---:B------:R-:W-:Y:S02]  /*1c90*/  IMAD R17, R5.reuse, R18, R17 ;  /* 0x0000001205117224 */ /* 0x040fe400078e0211 */
[C---:B------:R-:W-:Y:S02]  /*1ca0*/  IMAD R18, R5.reuse, R6, R9 ;  /* 0x0000000605127224 */ /* 0x040fe400078e0209 */
[----:B------:R-:W-:Y:S02]  /*1cb0*/  IMAD.MOV R6, RZ, RZ, -R3 ;  /* 0x000000ffff067224 */ /* 0x000fe400078e0a03 */
[----:B------:R-:W-:Y:S02]  /*1cc0*/  @!P5 IMAD.IADD R16, R16, 0x1, -R5 ;  /* 0x000000011010d824 */ /* 0x000fe400078e0a05 */
[----:B------:R-:W-:-:S02]  /*1cd0*/  IMAD R19, R5, R6, R19 ;  /* 0x0000000605137224 */ /* 0x000fc400078e0213 */
[--C-:B------:R-:W-:Y:S01]  /*1ce0*/  @!P2 IMAD.IADD R14, R14, 0x1, -R5.reuse ;  /* 0x000000010e0ea824 */ /* 0x100fe200078e0a05 */
[----:B------:R-:W-:Y:S01]  /*1cf0*/  ISETP.GE.AND P2, PT, R20, RZ, PT ;  /* 0x000000ff1400720c */ /* 0x000fe20003f46270 */
[----:B------:R-:W-:Y:S01]  /*1d00*/  @!P4 IMAD.IADD R15, R15, 0x1, -R5 ;  /* 0x000000010f0fc824 */ /* 0x000fe200078e0a05 */
[----:B------:R-:W-:Y:S01]  /*1d10*/  ISETP.GT.U32.AND P5, PT, R5, R19, PT ;  /* 0x000000130500720c */ /* 0x000fe20003fa4070 */
[C---:B------:R-:W-:Y:S01]  /*1d20*/  VIADD R9, R0.reuse, 0x16 ;  /* 0x0000001600097836 */ /* 0x040fe20000000000 */
[----:B------:R-:W-:Y:S01]  /*1d30*/  ISETP.GE.AND P4, PT, R21, RZ, PT ;  /* 0x000000ff1500720c */ /* 0x000fe20003f86270 */
[----:B------:R-:W-:Y:S01]  /*1d40*/  @!P1 IMAD.MOV R11, RZ, RZ, -R11 ;  /* 0x000000ffff0b9224 */ /* 0x000fe200078e0a0b */
[C---:B------:R-:W-:Y:S01]  /*1d50*/  ISETP.GT.U32.AND P1, PT, R5.reuse, R15, PT ;  /* 0x0000000f0500720c */ /* 0x040fe20003f24070 */
[----:B------:R-:W-:Y:S01]  /*1d60*/  @!P6 IMAD.MOV R14, RZ, RZ, -R14 ;  /* 0x000000ffff0ee224 */ /* 0x000fe200078e0a0e */
[C---:B------:R-:W-:Y:S01]  /*1d70*/  ISETP.GT.U32.AND P6, PT, R5.reuse, R18, PT ;  /* 0x000000120500720c */ /* 0x040fe20003fc4070 */
[C---:B------:R-:W-:Y:S01]  /*1d80*/  VIADD R25, R0.reuse, 0x17 ;  /* 0x0000001700197836 */ /* 0x040fe20000000000 */
[----:B------:R-:W-:Y:S01]  /*1d90*/  IABS R20, R9 ;  /* 0x0000000900147213 */ /* 0x000fe20000000000 */
[----:B------:R-:W-:Y:S01]  /*1da0*/  @!P3 IMAD.MOV R12, RZ, RZ, -R12 ;  /* 0x000000ffff0cb224 */ /* 0x000fe200078e0a0c */
[----:B------:R-:W-:Y:S01]  /*1db0*/  ISETP.GT.U32.AND P3, PT, R5, R17, PT ;  /* 0x000000110500720c */ /* 0x000fe20003f64070 */
[----:B------:R-:W-:Y:S01]  /*1dc0*/  VIADD R26, R0, 0x18 ;  /* 0x00000018001a7836 */ /* 0x000fe20000000000 */
[----:B------:R-:W-:Y:S01]  /*1dd0*/  IABS R21, R25 ;  /* 0x0000001900157213 */ /* 0x000fe20000000000 */
[----:B------:R-:W-:Y:S01]  /*1de0*/  @!P5 IMAD.IADD R19, R19, 0x1, -R5 ;  /* 0x000000011313d824 */ /* 0x000fe200078e0a05 */
[----:B------:R-:W-:Y:S01]  /*1df0*/  STL [R1+0xd7c], R11 ;  /* 0x000d7c0b01007387 */ /* 0x000fe20000100800 */
[----:B------:R-:W-:-:S03]  /*1e00*/  IMAD.HI.U32 R3, R8, R20, RZ ;  /* 0x0000001408037227 */ /* 0x000fc600078e00ff */
[----:B------:R-:W-:Y:S01]  /*1e10*/  ISETP.GT.U32.AND P5, PT, R5, R19, PT ;  /* 0x000000130500720c */ /* 0x000fe20003fa4070 */
[----:B------:R-:W-:Y:S01]  /*1e20*/  IMAD.MOV R6, RZ, RZ, -R3 ;  /* 0x000000ffff067224 */ /* 0x000fe200078e0a03 */
[----:B------:R-:W-:Y:S01]  /*1e30*/  STL [R1+0xd80], R12 ;  /* 0x000d800c01007387 */ /* 0x000fe20000100800 */
[----:B------:R-:W-:-:S04]  /*1e40*/  IMAD.HI.U32 R3, R8, R21, RZ ;  /* 0x0000001508037227 */ /* 0x000fc800078e00ff */
[--C-:B------:R-:W-:Y:S01]  /*1e50*/  @!P1 IMAD.IADD R15, R15, 0x1, -R5.reuse ;  /* 0x000000010f0f9824 */ /* 0x100fe200078e0a05 */
[----:B------:R-:W-:Y:S01]  /*1e60*/  ISETP.GE.AND P1, PT, R23, RZ, PT ;  /* 0x000000ff1700720c */ /* 0x000fe20003f26270 */
[----:B------:R-:W-:Y:S02]  /*1e70*/  @!P6 IMAD.IADD R18, R18, 0x1, -R5 ;  /* 0x000000011212e824 */ /* 0x000fe400078e0a05 */
[C---:B------:R-:W-:Y:S02]  /*1e80*/  IMAD R20, R5.reuse, R6, R20 ;  /* 0x0000000605147224 */ /* 0x040fe400078e0214 */
[----:B------:R-:W-:Y:S02]  /*1e90*/  IMAD.MOV R6, RZ, RZ, -R3 ;  /* 0x000000ffff067224 */ /* 0x000fe400078e0a03 */
[----:B------:R-:W-:Y:S01]  /*1ea0*/  @!P2 IMAD.MOV R15, RZ, RZ, -R15 ;  /* 0x000000ffff0fa224 */ /* 0x000fe200078e0a0f */
[C---:B------:R-:W-:Y:S01]  /*1eb0*/  ISETP.GT.U32.AND P2, PT, R5.reuse, R18, PT ;  /* 0x000000120500720c */ /* 0x040fe20003f44070 */
[----:B------:R-:W-:-:S02]  /*1ec0*/  IMAD R21, R5, R6, R21 ;  /* 0x0000000605157224 */ /* 0x000fc400078e0215 */
[----:B------:R-:W-:Y:S02]  /*1ed0*/  @!P5 IMAD.IADD R19, R19, 0x1, -R5 ;  /* 0x000000011313d824 */ /* 0x000fe400078e0a05 */
[----:B------:R-:W-:Y:S01]  /*1ee0*/  @!P0 IMAD.MOV R13, RZ, RZ, -R13 ;  /* 0x000000ffff0d8224 */ /* 0x000fe200078e0a0d */
[----:B------:R-:W-:Y:S01]  /*1ef0*/  ISETP.GT.U32.AND P5, PT, R5, R21, PT ;  /* 0x000000150500720c */ /* 0x000fe20003fa4070 */
[--C-:B------:R-:W-:Y:S01]  /*1f00*/  @!P3 IMAD.IADD R17, R17, 0x1, -R5.reuse ;  /* 0x000000011111b824 */ /* 0x100fe200078e0a05 */
[----:B------:R-:W-:Y:S01]  /*1f10*/  ISETP.GE.AND P0, PT, R22, RZ, PT ;  /* 0x000000ff1600720c */ /* 0x000fe20003f06270 */
[C---:B------:R-:W-:Y:S01]  /*1f20*/  VIADD R27, R0.reuse, 0x19 ;  /* 0x00000019001b7836 */ /* 0x040fe20000000000 */
[----:B------:R-:W-:Y:S01]  /*1f30*/  IABS R22, R26 ;  /* 0x0000001a00167213 */ /* 0x000fe20000000000 */
[----:B------:R-:W-:Y:S01]  /*1f40*/  VIADD R28, R0, 0x1b ;  /* 0x0000001b001c7836 */ /* 0x000fe20000000000 */
[----:B------:R-:W-:Y:S01]  /*1f50*/  ISETP.GT.U32.AND P6, PT, R5, R17, PT ;  /* 0x000000110500720c */ /* 0x000fe20003fc4070 */
[--C-:B------:R-:W-:Y:S01]  /*1f60*/  @!P2 IMAD.IADD R18, R18, 0x1, -R5.reuse ;  /* 0x000000011212a824 */ /* 0x100fe200078e0a05 */
[----:B------:R-:W-:Y:S01]  /*1f70*/  ISETP.GE.AND P2, PT, R9, RZ, PT ;  /* 0x000000ff0900720c */ /* 0x000fe20003f46270 */
[----:B------:R-:W-:Y:S01]  /*1f80*/  VIADD R9, R0, 0x1a ;  /* 0x0000001a00097836 */ /* 0x000fe20000000000 */
[----:B------:R-:W-:Y:S01]  /*1f90*/  ISETP.GE.AND P3, PT, R24, RZ, PT ;  /* 0x000000ff1800720c */ /* 0x000fe20003f66270 */
[----:B------:R-:W-:Y:S01]  /*1fa0*/  IMAD.HI.U32 R3, R8, R22, RZ ;  /* 0x0000001608037227 */ /* 0x000fe200078e00ff */
[----:B------:R-:W-:Y:S01]  /*1fb0*/  IABS R23, R27 ;  /* 0x0000001b00177213 */ /* 0x000fe20000000000 */
[----:B------:R-:W-:Y:S01]  /*1fc0*/  STL [R1+0xd84], R13 ;  /* 0x000d840d01007387 */ /* 0x000fe20000100800 */
[----:B------:R-:W-:Y:S01]  /*1fd0*/  IABS R24, R9 ;  /* 0x0000000900187213 */ /* 0x000fe20000000000 */
[----:B------:R-:W-:-:S02]  /*1fe0*/  @!P5 IMAD.IADD R21, R21, 0x1, -R5 ;  /* 0x000000011515d824 */ /* 0x000fc400078e0a05 */
[----:B------:R-:W-:Y:S01]  /*1ff0*/  IMAD.MOV R3, RZ, RZ, -R3 ;  /* 0x000000ffff037224 */ /* 0x000fe200078e0a03 */
[----:B------:R1:W-:Y:S01]  /*2000*/  STL [R1+0xd88], R14 ;  /* 0x000d880e01007387 */ /* 0x0003e20000100800 */
[C---:B------:R-:W-:Y:S01]  /*2010*/  IMAD.HI.U32 R6, R8.reuse, R23, RZ ;  /* 0x0000001708067227 */ /* 0x040fe200078e00ff */
[C---:B------:R-:W-:Y:S02]  /*2020*/  ISETP.GT.U32.AND P5, PT, R5.reuse, R21, PT ;  /* 0x000000150500720c */ /* 0x040fe40003fa4070 */
[----:B------:R-:W-:Y:S01]  /*2030*/  STL [R1+0xd8c], R15 ;  /* 0x000d8c0f01007387 */ /* 0x000fe20000100800 */
[----:B------:R-:W-:Y:S02]  /*2040*/  IMAD R22, R5, R3, R22 ;  /* 0x0000000305167224 */ /* 0x000fe400078e0216 */
[----:B------:R-:W-:-:S04]  /*2050*/  IMAD.HI.U32 R3, R8, R24, RZ ;  /* 0x0000001808037227 */ /* 0x000fc800078e00ff */
[----:B------:R-:W-:Y:S02]  /*2060*/  IMAD.MOV R3, RZ, RZ, -R3 ;  /* 0x000000ffff037224 */ /* 0x000fe400078e0a03 */
[----:B------:R-:W-:Y:S01]  /*2070*/  @!P6 IMAD.IADD R17, R17, 0x1, -R5 ;  /* 0x000000011111e824 */ /* 0x000fe200078e0a05 */
[C---:B------:R-:W-:Y:S01]  /*2080*/  ISETP.GT.U32.AND P6, PT, R5.reuse, R20, PT ;  /* 0x000000140500720c */ /* 0x040fe20003fc4070 */
[----:B------:R-:W-:Y:S02]  /*2090*/  IMAD.MOV R6, RZ, RZ, -R6 ;  /* 0x000000ffff067224 */ /* 0x000fe400078e0a06 */
[C---:B------:R-:W-:Y:S02]  /*20a0*/  IMAD R24, R5.reuse, R3, R24 ;  /* 0x0000000305187224 */ /* 0x040fe400078e0218 */
[C---:B------:R-:W-:Y:S02]  /*20b0*/  IMAD R23, R5.reuse, R6, R23 ;  /* 0x0000000605177224 */ /* 0x040fe400078e0217 */
[----:B------:R-:W-:Y:S01]  /*20c0*/  @!P0 IMAD.MOV R17, RZ, RZ, -R17 ;  /* 0x000000ffff118224 */ /* 0x000fe200078e0a11 */
[----:B------:R-:W-:Y:S01]  /*20d0*/  ISETP.GT.U32.AND P0, PT, R5, R22, PT ;  /* 0x000000160500720c */ /* 0x000fe20003f04070 */
[----:B------:R-:W-:Y:S01]  /*20e0*/  @!P5 IMAD.IADD R21, R21, 0x1, -R5 ;  /* 0x000000011515d824 */ /* 0x000fe200078e0a05 */
[C---:B------:R-:W-:Y:S01]  /*20f0*/  ISETP.GT.U32.AND P5, PT, R5.reuse, R24, PT ;  /* 0x000000180500720c */ /* 0x040fe20003fa4070 */
[----:B------:R-:W-:Y:S01]  /*2100*/  @!P3 IMAD.MOV R19, RZ, RZ, -R19 ;  /* 0x000000ffff13b224 */ /* 0x000fe200078e0a13 */
[----:B------:R-:W-:Y:S01]  /*2110*/  ISETP.GT.U32.AND P3, PT, R5, R23, PT ;  /* 0x000000170500720c */ /* 0x000fe20003f64070 */
[--C-:B------:R-:W-:Y:S01]  /*2120*/  @!P6 IMAD.IADD R20, R20, 0x1, -R5.reuse ;  /* 0x000000011414e824 */ /* 0x100fe200078e0a05 */
[----:B------:R-:W-:Y:S01]  /*2130*/  ISETP.GE.AND P6, PT, R25, RZ, PT ;  /* 0x000000ff1900720c */ /* 0x000fe20003fc6270 */
[----:B------:R-:W-:Y:S01]  /*2140*/  VIADD R29, R0, 0x1c ;  /* 0x0000001c001d7836 */ /* 0x000fe20000000000 */
[----:B------:R-:W-:Y:S01]  /*2150*/  IABS R25, R28 ;  /* 0x0000001c00197213 */ /* 0x000fe20000000000 */
[----:B------:R-:W-:Y:S01]  /*2160*/  @!P1 IMAD.MOV R18, RZ, RZ, -R18 ;  /* 0x000000ffff129224 */ /* 0x000fe200078e0a12 */
[----:B------:R-:W-:Y:S01]  /*2170*/  ISETP.GE.AND P1, PT, R26, RZ, PT ;  /* 0x000000ff1a00720c */ /* 0x000fe20003f26270 */
[----:B------:R-:W-:Y:S01]  /*2180*/  @!P4 IMAD.MOV R16, RZ, RZ, -R16 ;  /* 0x000000ffff10c224 */ /* 0x000fe200078e0a10 */
[----:B------:R-:W-:Y:S01]  /*2190*/  IABS R26, R29 ;  /* 0x0000001d001a7213 */ /* 0x000fe20000000000 */
[--C-:B------:R-:W-:Y:S01]  /*21a0*/  @!P0 IMAD.IADD R22, R22, 0x1, -R5.reuse ;  /* 0x0000000116168824 */ /* 0x100fe200078e0a05 */
[----:B------:R-:W-:Y:S01]  /*21b0*/  ISETP.GT.U32.AND P4, PT, R5, R20, PT ;  /* 0x000000140500720c */ /* 0x000fe20003f84070 */
[--C-:B------:R-:W-:Y:S01]  /*21c0*/  @!P5 IMAD.IADD R24, R24, 0x1, -R5.reuse ;  /* 0x000000011818d824 */ /* 0x100fe200078e0a05 */
[----:B------:R-:W-:Y:S01]  /*21d0*/  ISETP.GE.AND P0, PT, R9, RZ, PT ;  /* 0x000000ff0900720c */ /* 0x000fe20003f06270 */
[----:B------:R-:W-:Y:S01]  /*21e0*/  IMAD.HI.U32 R3, R8, R25, RZ ;  /* 0x0000001908037227 */ /* 0x000fe200078e00ff */
[----:B------:R-:W-:Y:S02]  /*21f0*/  STL [R1+0xd90], R16 ;  /* 0x000d901001007387 */ /* 0x000fe40000100800 */
[----:B------:R-:W-:Y:S01]  /*2200*/  ISETP.GT.U32.AND P5, PT, R5, R24, PT ;  /* 0x000000180500720c */ /* 0x000fe20003fa4070 */
[----:B------:R-:W-:Y:S01]  /*2210*/  @!P3 IMAD.IADD R23, R23, 0x1, -R5 ;  /* 0x000000011717b824 */ /* 0x000fe200078e0a05 */
[----:B------:R-:W-:Y:S01]  /*2220*/  ISETP.GT.U32.AND P3, PT, R5, R22, PT ;  /* 0x000000160500720c */ /* 0x000fe20003f64070 */
[----:B------:R-:W-:-:S02]  /*2230*/  IMAD.MOV R6, RZ, RZ, -R3 ;  /* 0x000000ffff067224 */ /* 0x000fc400078e0a03 */
[----:B------:R-:W-:-:S04]  /*2240*/  IMAD.HI.U32 R3, R8, R26, RZ ;  /* 0x0000001a08037227 */ /* 0x000fc800078e00ff */
[----:B------:R-:W-:Y:S02]  /*2250*/  IMAD.MOV R3, RZ, RZ, -R3 ;  /* 0x000000ffff037224 */ /* 0x000fe400078e0a03 */
[C---:B------:R-:W-:Y:S02]  /*2260*/  IMAD R25, R5.reuse, R6, R25 ;  /* 0x0000000605197224 */ /* 0x040fe400078e0219 */
[----:B------:R-:W-:Y:S02]  /*2270*/  IMAD R26, R5, R3, R26 ;  /* 0x00000003051a7224 */ /* 0x000fe400078e021a */
[--C-:B------:R-:W-:Y:S01]  /*2280*/  @!P4 IMAD.IADD R20, R20, 0x1, -R5.reuse ;  /* 0x000000011414c824 */ /* 0x100fe200078e0a05 */
[----:B------:R-:W-:Y:S01]  /*2290*/  ISETP.GE.AND P4, PT, R27, RZ, PT ;  /* 0x000000ff1b00720c */ /* 0x000fe20003f86270 */
[--C-:B------:R-:W-:Y:S01]  /*22a0*/  @!P3 IMAD.IADD R22, R22, 0x1, -R5.reuse ;  /* 0x000000011616b824 */ /* 0x100fe200078e0a05 */
[C---:B------:R-:W-:Y:S01]  /*22b0*/  ISETP.GT.U32.AND P3, PT, R5.reuse, R25, PT ;  /* 0x000000190500720c */ /* 0x040fe20003f64070 */
[----:B------:R-:W-:Y:S01]  /*22c0*/  @!P5 IMAD.IADD R24, R24, 0x1, -R5 ;  /* 0x000000011818d824 */ /* 0x000fe200078e0a05 */
[C---:B------:R-:W-:Y:S01]  /*22d0*/  ISETP.GT.U32.AND P5, PT, R5.reuse, R26, PT ;  /* 0x0000001a0500720c */ /* 0x040fe20003fa4070 */
[----:B------:R-:W-:Y:S01]  /*22e0*/  @!P2 IMAD.MOV R20, RZ, RZ, -R20 ;  /* 0x000000ffff14a224 */ /* 0x000fe200078e0a14 */
[----:B------:R-:W-:Y:S01]  /*22f0*/  ISETP.GT.U32.AND P2, PT, R5, R23, PT ;  /* 0x000000170500720c */ /* 0x000fe20003f44070 */
[----:B------:R-:W-:-:S02]  /*2300*/  VIADD R9, R0, 0x1d ;  /* 0x0000001d00097836 */ /* 0x000fc40000000000 */
[C---:B------:R-:W-:Y:S02]  /*2310*/  VIADD R30, R0.reuse, 0x1e ;  /* 0x0000001e001e7836 */ /* 0x040fe40000000000 */
[----:B------:R-:W-:Y:S01]  /*2320*/  @!P6 IMAD.MOV R21, RZ, RZ, -R21 ;  /* 0x000000ffff15e224 */ /* 0x000fe200078e0a15 */
[----:B------:R-:W-:Y:S01]  /*2330*/  IABS R27, R9 ;  /* 0x00000009001b7213 */ /* 0x000fe20000000000 */
[----:B------:R-:W-:Y:S01]  /*2340*/  VIADD R31, R0, 0x1f ;  /* 0x0000001f001f7836 */ /* 0x000fe20000000000 */
[----:B------:R-:W-:Y:S01]  /*2350*/  ISETP.GE.AND P6, PT, R28, RZ, PT ;  /* 0x000000ff1c00720c */ /* 0x000fe20003fc6270 */
[----:B------:R-:W-:Y:S01]  /*2360*/  @!P3 IMAD.IADD R25, R25, 0x1, -R5 ;  /* 0x000000011919b824 */ /* 0x000fe200078e0a05 */
[----:B------:R-:W-:Y:S01]  /*2370*/  IABS R28, R30 ;  /* 0x0000001e001c7213 */ /* 0x000fe20000000000 */
[----:B------:R-:W-:Y:S01]  /*2380*/  IMAD.HI.U32 R3, R8, R27, RZ ;  /* 0x0000001b08037227 */ /* 0x000fe200078e00ff */
[----:B------:R-:W-:-:S03]  /*2390*/  ISETP.GE.AND P3, PT, R9, RZ, PT ;  /* 0x000000ff0900720c */ /* 0x000fc60003f66270 */
[--C-:B------:R-:W-:Y:S02]  /*23a0*/  @!P5 IMAD.IADD R26, R26, 0x1, -R5.reuse ;  /* 0x000000011a1ad824 */ /* 0x100fe400078e0a05 */
[----:B------:R-:W-:Y:S01]  /*23b0*/  @!P2 IMAD.IADD R23, R23, 0x1, -R5 ;  /* 0x000000011717a824 */ /* 0x000fe200078e0a05 */
[----:B------:R-:W-:Y:S01]  /*23c0*/  ISETP.GE.AND P2, PT, R29, RZ, PT ;  /* 0x000000ff1d00720c */ /* 0x000fe20003f46270 */
[----:B------:R-:W-:Y:S01]  /*23d0*/  IMAD.MOV R6, RZ, RZ, -R3 ;  /* 0x000000ffff067224 */ /* 0x000fe200078e0a03 */
[----:B------:R-:W-:Y:S01]  /*23e0*/  IABS R29, R31 ;  /* 0x0000001f001d7213 */ /* 0x000fe20000000000 */
[----:B------:R-:W-:Y:S01]  /*23f0*/  @!P1 IMAD.MOV R22, RZ, RZ, -R22 ;  /* 0x000000ffff169224 */ /* 0x000fe200078e0a16 */
[C---:B------:R-:W-:Y:S01]  /*2400*/  ISETP.GT.U32.AND P1, PT, R5.reuse, R25, PT ;  /* 0x000000190500720c */ /* 0x040fe20003f24070 */
[----:B------:R-:W-:Y:S01]  /*2410*/  IMAD.HI.U32 R3, R8, R28, RZ ;  /* 0x0000001c08037227 */ /* 0x000fe200078e00ff */
[----:B------:R-:W-:-:S03]  /*2420*/  ISETP.GT.U32.AND P5, PT, R5, R26, PT ;  /* 0x0000001a0500720c */ /* 0x000fc60003fa4070 */
[----:B------:R-:W-:Y:S02]  /*2430*/  IMAD R27, R5, R6, R27 ;  /* 0x00000006051b7224 */ /* 0x000fe400078e021b */
[----:B------:R-:W-:-:S04]  /*2440*/  IMAD.HI.U32 R6, R8, R29, RZ ;  /* 0x0000001d08067227 */ /* 0x000fc800078e00ff */
[----:B------:R-:W-:Y:S02]  /*2450*/  IMAD.MOV R3, RZ, RZ, -R3 ;  /* 0x000000ffff037224 */ /* 0x000fe400078e0a03 */
[----:B------:R-:W-:Y:S01]  /*2460*/  @!P4 IMAD.MOV R23, RZ, RZ, -R23 ;  /* 0x000000ffff17c224 */ /* 0x000fe200078e0a17 */
[C---:B------:R-:W-:Y:S01]  /*2470*/  ISETP.GT.U32.AND P4, PT, R5.reuse, R27, PT ;  /* 0x0000001b0500720c */ /* 0x040fe20003f84070 */
[----:B------:R-:W-:Y:S02]  /*2480*/  IMAD.MOV R6, RZ, RZ, -R6 ;  /* 0x000000ffff067224 */ /* 0x000fe400078e0a06 */
[----:B------:R-:W-:Y:S02]  /*2490*/  IMAD R28, R5, R3, R28 ;  /* 0x00000003051c7224 */ /* 0x000fe400078e021c */
[----:B------:R-:W-:Y:S01]  /*24a0*/  @!P1 IMAD.IADD R25, R25, 0x1, -R5 ;  /* 0x0000000119199824 */ /* 0x000fe200078e0a05 */
[----:B------:R-:W-:Y:S01]  /*24b0*/  ISETP.GE.AND P1, PT, R31, RZ, PT ;  /* 0x000000ff1f00720c */ /* 0x000fe20003f26270 */
[----:B------:R-:W-:-:S02]  /*24c0*/  IMAD R29, R5, R6, R29 ;  /* 0x00000006051d7224 */ /* 0x000fc400078e021d */
[----:B------:R-:W-:Y:S01]  /*24d0*/  @!P5 IMAD.IADD R26, R26, 0x1, -R5 ;  /* 0x000000011a1ad824 */ /* 0x000fe200078e0a05 */
[C---:B------:R-:W-:Y:S01]  /*24e0*/  ISETP.GT.U32.AND P5, PT, R5.reuse, R28, PT ;  /* 0x0000001c0500720c */ /* 0x040fe20003fa4070 */
[----:B------:R-:W-:Y:S01]  /*24f0*/  @!P6 IMAD.MOV R25, RZ, RZ, -R25 ;  /* 0x000000ffff19e224 */ /* 0x000fe200078e0a19 */
[----:B------:R-:W-:Y:S01]  /*2500*/  ISETP.GT.U32.AND P6, PT, R5, R29, PT ;  /* 0x0000001d0500720c */ /* 0x000fe20003fc4070 */
[--C-:B------:R-:W-:Y:S02]  /*2510*/  @!P4 IMAD.IADD R27, R27, 0x1, -R5.reuse ;  /* 0x000000011b1bc824 */ /* 0x100fe400078e0a05 */
[C---:B------:R-:W-:Y:S02]  /*2520*/  VIADD R9, R0.reuse, 0x20 ;  /* 0x0000002000097836 */ /* 0x040fe40000000000 */
[----:B------:R-:W-:Y:S01]  /*2530*/  @!P0 IMAD.MOV R24, RZ, RZ, -R24 ;  /* 0x000000ffff188224 */ /* 0x000fe200078e0a18 */
[----:B------:R-:W-:Y:S01]  /*2540*/  ISETP.GT.U32.AND P4, PT, R5, R27, PT ;  /* 0x0000001b0500720c */ /* 0x000fe20003f84070 */
[----:B------:R-:W-:Y:S01]  /*2550*/  VIADD R6, R0, 0x21 ;  /* 0x0000002100067836 */ /* 0x000fe20000000000 */
[----:B------:R-:W-:Y:S01]  /*2560*/  ISETP.GE.AND P0, PT, R30, RZ, PT ;  /* 0x000000ff1e00720c */ /* 0x000fe20003f06270 */
[----:B------:R-:W-:Y:S01]  /*2570*/  VIADD R34, R0, 0x22 ;  /* 0x0000002200227836 */ /* 0x000fe20000000000 */
[----:B------:R-:W-:Y:S01]  /*2580*/  IABS R30, R9 ;  /* 0x00000009001e7213 */ /* 0x000fe20000000000 */
[--C-:B------:R-:W-:Y:S01]  /*2590*/  @!P5 IMAD.IADD R28, R28, 0x1, -R5.reuse ;  /* 0x000000011c1cd824 */ /* 0x100fe200078e0a05 */
[----:B------:R-:W-:Y:S01]  /*25a0*/  IABS R31, R6 ;  /* 0x00000006001f7213 */ /* 0x000fe20000000000 */
[----:B------:R-:W-:Y:S01]  /*25b0*/  @!P6 IMAD.IADD R29, R29, 0x1, -R5 ;  /* 0x000000011d1de824 */ /* 0x000fe200078e0a05 */
[----:B------:R-:W-:Y:S01]  /*25c0*/  IABS R33, R34 ;  /* 0x0000002200217213 */ /* 0x000fe20000000000 */
[----:B------:R-:W-:Y:S01]  /*25d0*/  IMAD.HI.U32 R3, R8, R30, RZ ;  /* 0x0000001e08037227 */ /* 0x000fe200078e00ff */
[----:B------:R-:W-:-:S02]  /*25e0*/  ISETP.GT.U32.AND P5, PT, R5, R28, PT ;  /* 0x0000001c0500720c */ /* 0x000fc40003fa4070 */
[----:B------:R-:W-:Y:S01]  /*25f0*/  ISETP.GT.U32.AND P6, PT, R5, R29, PT ;  /* 0x0000001d0500720c */ /* 0x000fe20003fc4070 */
[----:B------:R-:W-:Y:S01]  /*2600*/  @!P2 IMAD.MOV R26, RZ, RZ, -R26 ;  /* 0x000000ffff1aa224 */ /* 0x000fe200078e0a1a */
[----:B------:R-:W-:Y:S01]  /*2610*/  ISETP.GE.AND P2, PT, R9, RZ, PT ;  /* 0x000000ff0900720c */ /* 0x000fe20003f46270 */
[----:B------:R-:W-:Y:S02]  /*2620*/  IMAD.MOV R9, RZ, RZ, -R3 ;  /* 0x000000ffff097224 */ /* 0x000fe400078e0a03 */
[----:B------:R-:W-:Y:S01]  /*2630*/  @!P4 IMAD.IADD R27, R27, 0x1, -R5 ;  /* 0x000000011b1bc824 */ /* 0x000fe200078e0a05 */
[----:B------:R-:W-:Y:S01]  /*2640*/  ISETP.GE.AND P4, PT, R6, RZ, PT ;  /* 0x000000ff0600720c */ /* 0x000fe20003f86270 */
[----:B------:R-:W-:-:S04]  /*2650*/  IMAD.HI.U32 R3, R8, R31, RZ ;  /* 0x0000001f08037227 */ /* 0x000fc800078e00ff */
[----:B------:R-:W-:-:S04]  /*2660*/  IMAD.HI.U32 R6, R8, R33, RZ ;  /* 0x0000002108067227 */ /* 0x000fc800078e00ff */
[C---:B------:R-:W-:Y:S02]  /*2670*/  IMAD R30, R5.reuse, R9, R30 ;  /* 0x00000009051e7224 */ /* 0x040fe400078e021e */
[----:B------:R-:W-:Y:S02]  /*2680*/  IMAD.MOV R32, RZ, RZ, -R3 ;  /* 0x000000ffff207224 */ /* 0x000fe400078e0a03 */
[----:B------:R-:W-:Y:S02]  /*2690*/  IMAD.MOV R6, RZ, RZ, -R6 ;  /* 0x000000ffff067224 */ /* 0x000fe400078e0a06 */
[----:B------:R-:W-:Y:S01]  /*26a0*/  @!P5 IMAD.IADD R28, R28, 0x1, -R5 ;  /* 0x000000011c1cd824 */ /* 0x000fe200078e0a05 */
[C---:B------:R-:W-:Y:S01]  /*26b0*/  ISETP.GT.U32.AND P5, PT, R5.reuse, R30, PT ;  /* 0x0000001e0500720c */ /* 0x040fe20003fa4070 */
[C---:B------:R-:W-:Y:S02]  /*26c0*/  IMAD R31, R5.reuse, R32, R31 ;  /* 0x00000020051f7224 */ /* 0x040fe400078e021f */
[----:B------:R-:W-:-:S02]  /*26d0*/  IMAD R32, R5, R6, R33 ;  /* 0x0000000605207224 */ /* 0x000fc400078e0221 */
[----:B------:R-:W-:Y:S02]  /*26e0*/  @!P6 IMAD.IADD R29, R29, 0x1, -R5 ;  /* 0x000000011d1de824 */ /* 0x000fe400078e0a05 */
[C---:B------:R-:W-:Y:S02]  /*26f0*/  VIADD R3, R0.reuse, 0x23 ;  /* 0x0000002300037836 */ /* 0x040fe40000000000 */
[----:B------:R-:W-:Y:S01]  /*2700*/  @!P1 IMAD.MOV R29, RZ, RZ, -R29 ;  /* 0x000000ffff1d9224 */ /* 0x000fe200078e0a1d */
[----:B------:R-:W-:Y:S01]  /*2710*/  ISETP.GT.U32.AND P1, PT, R5, R32, PT ;  /* 0x000000200500720c */ /* 0x000fe20003f24070 */
[----:B------:R-:W-:Y:S01]  /*2720*/  VIADD R36, R0, 0x24 ;  /* 0x0000002400247836 */ /* 0x000fe20000000000 */
[----:B------:R-:W-:Y:S01]  /*2730*/  IABS R33, R3 ;  /* 0x0000000300217213 */ /* 0x000fe20000000000 */
[----:B------:R-:W-:Y:S01]  /*2740*/  @!P5 IMAD.IADD R30, R30, 0x1, -R5 ;  /* 0x000000011e1ed824 */ /* 0x000fe200078e0a05 */
[----:B------:R-:W-:Y:S01]  /*2750*/  ISETP.GE.AND P6, PT, R3, RZ, PT ;  /* 0x000000ff0300720c */ /* 0x000fe20003fc6270 */
[----:B------:R-:W-:Y:S01]  /*2760*/  @!P0 IMAD.MOV R28, RZ, RZ, -R28 ;  /* 0x000000ffff1c8224 */ /* 0x000fe200078e0a1c */
[----:B------:R-:W-:Y:S01]  /*2770*/  IABS R9, R36 ;  /* 0x0000002400097213 */ /* 0x000fe20000000000 */
[C---:B------:R-:W-:Y:S01]  /*2780*/  VIADD R38, R0.reuse, 0x25 ;  /* 0x0000002500267836 */ /* 0x040fe20000000000 */
[C---:B------:R-:W-:Y:S01]  /*2790*/  ISETP.GT.U32.AND P5, PT, R5.reuse, R30, PT ;  /* 0x0000001e0500720c */ /* 0x040fe20003fa4070 */
[----:B------:R-:W-:Y:S01]  /*27a0*/  VIADD R40, R0, 0x26 ;  /* 0x0000002600287836 */ /* 0x000fe20000000000 */
[----:B------:R-:W-:Y:S01]  /*27b0*/  ISETP.GT.U32.AND P0, PT, R5, R31, PT ;  /* 0x0000001f0500720c */ /* 0x000fe20003f04070 */
[----:B------:R-:W-:Y:S01]  /*27c0*/  IMAD.HI.U32 R3, R8, R33, RZ ;  /* 0x0000002108037227 */ /* 0x000fe200078e00ff */
[----:B------:R-:W-:-:S02]  /*27d0*/  IABS R35, R38 ;  /* 0x0000002600237213 */ /* 0x000fc40000000000 */
[----:B------:R-:W-:Y:S01]  /*27e0*/  IABS R37, R40 ;  /* 0x0000002800257213 */ /* 0x000fe20000000000 */
[----:B------:R-:W-:Y:S02]  /*27f0*/  @!P1 IMAD.IADD R32, R32, 0x1, -R5 ;  /* 0x0000000120209824 */ /* 0x000fe400078e0a05 */
[----:B------:R-:W-:-:S03]  /*2800*/  IMAD.HI.U32 R6, R8, R9, RZ ;  /* 0x0000000908067227 */ /* 0x000fc600078e00ff */
[C---:B------:R-:W-:Y:S01]  /*2810*/  ISETP.GT.U32.AND P1, PT, R5.reuse, R32, PT ;  /* 0x000000200500720c */ /* 0x040fe20003f24070 */
[----:B------:R-:W-:Y:S01]  /*2820*/  @!P3 IMAD.MOV R27, RZ, RZ, -R27 ;  /* 0x000000ffff1bb224 */ /* 0x000fe200078e0a1b */
[----:B------:R-:W-:Y:S01]  /*2830*/  ISETP.GE.AND P3, PT, R34, RZ, PT ;  /* 0x000000ff2200720c */ /* 0x000fe20003f66270 */
[----:B------:R-:W-:Y:S02]  /*2840*/  IMAD.MOV R34, RZ, RZ, -R3 ;  /* 0x000000ffff227224 */ /* 0x000fe400078e0a03 */
[----:B------:R-:W-:Y:S02]  /*2850*/  IMAD.MOV R6, RZ, RZ, -R6 ;  /* 0x000000ffff067224 */ /* 0x000fe400078e0a06 */
[----:B------:R-:W-:Y:S02]  /*2860*/  IMAD R33, R5, R34, R33 ;  /* 0x0000002205217224 */ /* 0x000fe400078e0221 */
[----:B------:R-:W-:-:S04]  /*2870*/  IMAD.HI.U32 R3, R8, R35, RZ ;  /* 0x0000002308037227 */ /* 0x000fc800078e00ff */
[----:B------:R-:W-:Y:S02]  /*2880*/  IMAD R34, R5, R6, R9 ;  /* 0x0000000605227224 */ /* 0x000fe400078e0209 */
[----:B------:R-:W-:-:S04]  /*2890*/  IMAD.HI.U32 R6, R8, R37, RZ ;  /* 0x0000002508067227 */ /* 0x000fc800078e00ff */
[--C-:B------:R-:W-:Y:S01]  /*28a0*/  @!P5 IMAD.IADD R30, R30, 0x1, -R5.reuse ;  /* 0x000000011e1ed824 */ /* 0x100fe200078e0a05 */
[----:B------:R-:W-:Y:S01]  /*28b0*/  ISETP.GE.AND P5, PT, R36, RZ, PT ;  /* 0x000000ff2400720c */ /* 0x000fe20003fa6270 */
[----:B------:R-:W-:Y:S02]  /*28c0*/  @!P0 IMAD.IADD R31, R31, 0x1, -R5 ;  /* 0x000000011f1f8824 */ /* 0x000fe400078e0a05 */
[----:B------:R-:W-:Y:S02]  /*28d0*/  IMAD.MOV R36, RZ, RZ, -R3 ;  /* 0x000000ffff247224 */ /* 0x000fe400078e0a03 */
[----:B------:R-:W-:Y:S01]  /*28e0*/  IMAD.MOV R6, RZ, RZ, -R6 ;  /* 0x000000ffff067224 */ /* 0x000fe200078e0a06 */
[C---:B------:R-:W-:Y:S01]  /*28f0*/  ISETP.GT.U32.AND P0, PT, R5.reuse, R31, PT ;  /* 0x0000001f0500720c */ /* 0x040fe20003f04070 */
[----:B------:R-:W-:Y:S01]  /*2900*/  @!P2 IMAD.MOV R30, RZ, RZ, -R30 ;  /* 0x000000ffff1ea224 */ /* 0x000fe200078e0a1e */
[C---:B------:R-:W-:Y:S01]  /*2910*/  ISETP.GT.U32.AND P2, PT, R5.reuse, R34, PT ;  /* 0x000000220500720c */ /* 0x040fe20003f44070 */
[----:B------:R-:W-:-:S02]  /*2920*/  IMAD R35, R5, R36, R35 ;  /* 0x0000002405237224 */ /* 0x000fc400078e0223 */
[C---:B------:R-:W-:Y:S02]  /*2930*/  IMAD R36, R5.reuse, R6, R37 ;  /* 0x0000000605247224 */ /* 0x040fe400078e0225 */
[--C-:B------:R-:W-:Y:S01]  /*2940*/  @!P1 IMAD.IADD R32, R32, 0x1, -R5.reuse ;  /* 0x0000000120209824 */ /* 0x100fe200078e0a05 */
[C---:B------:R-:W-:Y:S01]  /*2950*/  ISETP.GT.U32.AND P1, PT, R5.reuse, R35, PT ;  /* 0x000000230500720c */ /* 0x040fe20003f24070 */
[----:B------:R-:W-:Y:S02]  /*2960*/  VIADD R9, R0, 0x27 ;  /* 0x0000002700097836 */ /* 0x000fe40000000000 */
[----:B------:R-:W-:Y:S01]  /*2970*/  @!P3 IMAD.MOV R32, RZ, RZ, -R32 ;  /* 0x000000ffff20b224 */ /* 0x000fe200078e0a20 */
[----:B------:R-:W-:Y:S01]  /*2980*/  ISETP.GT.U32.AND P3, PT, R5, R36, PT ;  /* 0x000000240500720c */ /* 0x000fe20003f64070 */
[--C-:B------:R-:W-:Y:S01]  /*2990*/  @!P0 IMAD.IADD R31, R31, 0x1, -R5.reuse ;  /* 0x000000011f1f8824 */ /* 0x100fe200078e0a05 */
[----:B------:R-:W-:Y:S01]  /*29a0*/  ISETP.GT.U32.AND P0, PT, R5, R33, PT ;  /* 0x000000210500720c */ /* 0x000fe20003f04070 */
[----:B------:R-:W-:Y:S01]  /*29b0*/  @!P2 IMAD.IADD R34, R34, 0x1, -R5 ;  /* 0x000000012222a824 */ /* 0x000fe200078e0a05 */
[----:B------:R-:W-:Y:S01]  /*29c0*/  IABS R37, R9 ;  /* 0x0000000900257213 */ /* 0x000fe20000000000 */
[----:B------:R-:W-:-:S02]  /*29d0*/  VIADD R41, R0, 0x28 ;  /* 0x0000002800297836 */ /* 0x000fc40000000000 */
[----:B------:R-:W-:Y:S01]  /*29e0*/  @!P4 IMAD.MOV R31, RZ, RZ, -R31 ;  /* 0x000000ffff1fc224 */ /* 0x000fe200078e0a1f */
[C---:B------:R-:W-:Y:S01]  /*29f0*/  ISETP.GT.U32.AND P2, PT, R5.reuse, R34, PT ;  /* 0x000000220500720c */ /* 0x040fe20003f44070 */
[----:B------:R-:W-:Y:S01]  /*2a00*/  IMAD.HI.U32 R3, R8, R37, RZ ;  /* 0x0000002508037227 */ /* 0x000fe200078e00ff */
[----:B------:R-:W-:Y:S02]  /*2a10*/  ISETP.GE.AND P4, PT, R38, RZ, PT ;  /* 0x000000ff2600720c */ /* 0x000fe40003f86270 */
[----:B------:R-:W-:Y:S01]  /*2a20*/  IABS R38, R41 ;  /* 0x0000002900267213 */ /* 0x000fe20000000000 */
[----:B------:R-:W-:Y:S02]  /*2a30*/  @!P3 IMAD.IADD R36, R36, 0x1, -R5 ;  /* 0x000000012424b824 */ /* 0x000fe400078e0a05 */
[----:B------:R-:W-:Y:S02]  /*2a40*/  IMAD.MOV R6, RZ, RZ, -R3 ;  /* 0x000000ffff067224 */ /* 0x000fe400078e0a03 */
[----:B------:R-:W-:Y:S01]  /*2a50*/  IMAD.HI.U32 R3, R8, R38, RZ ;  /* 0x0000002608037227 */ /* 0x000fe200078e00ff */
[----:B------:R-:W-:-:S03]  /*2a60*/  ISETP.GT.U32.AND P3, PT, R5, R36, PT ;  /* 0x000000240500720c */ /* 0x000fc60003f64070 */
[----:B------:R-:W-:Y:S02]  /*2a70*/  @!P0 IMAD.IADD R33, R33, 0x1, -R5 ;  /* 0x0000000121218824 */ /* 0x000fe400078e0a05 */
[C---:B------:R-:W-:Y:S02]  /*2a80*/  IMAD R37, R5.reuse, R6, R37 ;  /* 0x0000000605257224 */ /* 0x040fe400078e0225 */
[----:B------:R-:W-:Y:S01]  /*2a90*/  IMAD.MOV R3, RZ, RZ, -R3 ;  /* 0x000000ffff037224 */ /* 0x000fe200078e0a03 */
[C---:B------:R-:W-:Y:S01]  /*2aa0*/  ISETP.GT.U32.AND P0, PT, R5.reuse, R33, PT ;  /* 0x000000210500720c */ /* 0x040fe20003f04070 */
[--C-:B------:R-:W-:Y:S01]  /*2ab0*/  @!P2 IMAD.IADD R34, R34, 0x1, -R5.reuse ;  /* 0x000000012222a824 */ /* 0x100fe200078e0a05 */
[----:B------:R-:W-:Y:S01]  /*2ac0*/  ISETP.GT.U32.AND P2, PT, R5, R37, PT ;  /* 0x000000250500720c */ /* 0x000fe20003f44070 */
[----:B------:R-:W-:Y:S02]  /*2ad0*/  VIADD R42, R0, 0x29 ;  /* 0x00000029002a7836 */ /* 0x000fe40000000000 */
[----:B------:R-:W-:-:S02]  /*2ae0*/  @!P1 IMAD.IADD R35, R35, 0x1, -R5 ;  /* 0x0000000123239824 */ /* 0x000fc400078e0a05 */
[C---:B------:R-:W-:Y:S01]  /*2af0*/  IMAD R38, R5.reuse, R3, R38 ;  /* 0x0000000305267224 */ /* 0x040fe200078e0226 */
[----:B------:R-:W-:Y:S01]  /*2b00*/  IABS R39, R42 ;  /* 0x0000002a00277213 */ /* 0x000fe20000000000 */
[----:B------:R-:W-:Y:S01]  /*2b10*/  @!P3 IMAD.IADD R36, R36, 0x1, -R5 ;  /* 0x000000012424b824 */ /* 0x000fe200078e0a05 */
[C---:B------:R-:W-:Y:S01]  /*2b20*/  ISETP.GT.U32.AND P1, PT, R5.reuse, R35, PT ;  /* 0x000000230500720c */ /* 0x040fe20003f24070 */
[----:B------:R-:W-:Y:S01]  /*2b30*/  VIADD R3, R0, 0x2a ;  /* 0x0000002a00037836 */ /* 0x000fe20000000000 */
[----:B------:R-:W-:Y:S01]  /*2b40*/  ISETP.GT.U32.AND P3, PT, R5, R38, PT ;  /* 0x000000260500720c */ /* 0x000fe20003f64070 */
[----:B------:R-:W-:-:S04]  /*2b50*/  IMAD.HI.U32 R6, R8, R39, RZ ;  /* 0x0000002708067227 */ /* 0x000fc800078e00ff */
[--C-:B------:R-:W-:Y:S01]  /*2b60*/  @!P0 IMAD.IADD R33, R33, 0x1, -R5.reuse ;  /* 0x0000000121218824 */ /* 0x100fe200078e0a05 */
[----:B------:R-:W-:Y:S01]  /*2b70*/  ISETP.GE.AND P0, PT, R40, RZ, PT ;  /* 0x000000ff2800720c */ /* 0x000fe20003f06270 */
[--C-:B------:R-:W-:Y:S01]  /*2b80*/  @!P2 IMAD.IADD R37, R37, 0x1, -R5.reuse ;  /* 0x000000012525a824 */ /* 0x100fe200078e0a05 */
[----:B------:R-:W-:Y:S01]  /*2b90*/  IABS R40, R3 ;  /* 0x0000000300287213 */ /* 0x000fe20000000000 */
[----:B------:R-:W-:Y:S02]  /*2ba0*/  IMAD.MOV R6, RZ, RZ, -R6 ;  /* 0x000000ffff067224 */ /* 0x000fe400078e0a06 */
[----:B------:R-:W-:Y:S01]  /*2bb0*/  @!P1 IMAD.IADD R35, R35, 0x1, -R5 ;  /* 0x0000000123239824 */ /* 0x000fe200078e0a05 */
[C---:B------:R-:W-:Y:S01]  /*2bc0*/  ISETP.GT.U32.AND P2, PT, R5.reuse, R37, PT ;  /* 0x000000250500720c */ /* 0x040fe20003f44070 */
[----:B------:R-:W-:Y:S01]  /*2bd0*/  IMAD R39, R5, R6, R39 ;  /* 0x0000000605277224 */ /* 0x000fe200078e0227 */
[----:B------:R-:W-:Y:S01]  /*2be0*/  ISETP.GE.AND P1, PT, R42, RZ, PT ;  /* 0x000000ff2a00720c */ /* 0x000fe20003f26270 */
[----:B------:R-:W-:-:S02]  /*2bf0*/  VIADD R6, R0, 0x2b ;  /* 0x0000002b00067836 */ /* 0x000fc40000000000 */
[----:B------:R-:W-:Y:S02]  /*2c00*/  @!P3 IMAD.IADD R38, R38, 0x1, -R5 ;  /* 0x000000012626b824 */ /* 0x000fe400078e0a05 */
[----:B------:R-:W-:Y:S01]  /*2c10*/  @!P5 IMAD.MOV R34, RZ, RZ, -R34 ;  /* 0x000000ffff22d224 */ /* 0x000fe200078e0a22 */
[----:B------:R-:W-:Y:S01]  /*2c20*/  ISETP.GE.AND P5, PT, R41, RZ, PT ;  /* 0x000000ff2900720c */ /* 0x000fe20003fa6270 */
[----:B------:R-:W-:Y:S01]  /*2c30*/  @!P4 IMAD.MOV R35, RZ, RZ, -R35 ;  /* 0x000000ffff23c224 */ /* 0x000fe200078e0a23 */
[----:B------:R-:W-:Y:S01]  /*2c40*/  ISETP.GE.AND P4, PT, R3, RZ, PT ;  /* 0x000000ff0300720c */ /* 0x000fe20003f86270 */
[----:B------:R-:W-:Y:S01]  /*2c50*/  IMAD.HI.U32 R3, R8, R40, RZ ;  /* 0x0000002808037227 */ /* 0x000fe200078e00ff */
[----:B------:R-:W-:Y:S02]  /*2c60*/  IABS R41, R6 ;  /* 0x0000000600297213 */ /* 0x000fe40000000000 */
[----:B------:R-:W-:Y:S01]  /*2c70*/  ISETP.GT.U32.AND P3, PT, R5, R38, PT ;  /* 0x000000260500720c */ /* 0x000fe20003f64070 */
[----:B------:R-:W-:Y:S01]  /*2c80*/  @!P6 IMAD.MOV R33, RZ, RZ, -R33 ;  /* 0x000000ffff21e224 */ /* 0x000fe200078e0a21 */
[----:B------:R-:W-:Y:S01]  /*2c90*/  ISETP.GE.AND P6, PT, R9, RZ, PT ;  /* 0x000000ff0900720c */ /* 0x000fe20003fc6270 */
[----:B------:R-:W-:Y:S01]  /*2ca0*/  @!P0 IMAD.MOV R36, RZ, RZ, -R36 ;  /* 0x000000ffff248224 */ /* 0x000fe200078e0a24 */
[----:B------:R-:W-:Y:S01]  /*2cb0*/  ISETP.GE.AND P0, PT, R6, RZ, PT ;  /* 0x000000ff0600720c */ /* 0x000fe20003f06270 */
[----:B------:R-:W-:-:S04]  /*2cc0*/  IMAD.HI.U32 R6, R8, R41, RZ ;  /* 0x0000002908067227 */ /* 0x000fc800078e00ff */
[----:B------:R-:W-:Y:S02]  /*2cd0*/  IMAD.MOV R3, RZ, RZ, -R3 ;  /* 0x000000ffff037224 */ /* 0x000fe400078e0a03 */
[----:B------:R-:W-:Y:S01]  /*2ce0*/  @!P2 IMAD.IADD R37, R37, 0x1, -R5 ;  /* 0x000000012525a824 */ /* 0x000fe200078e0a05 */
[C---:B------:R-:W-:Y:S01]  /*2cf0*/  ISETP.GT.U32.AND P2, PT, R5.reuse, R39, PT ;  /* 0x000000270500720c */ /* 0x040fe20003f44070 */
[----:B------:R-:W-:Y:S02]  /*2d00*/  IMAD.MOV R6, RZ, RZ, -R6 ;  /* 0x000000ffff067224 */ /* 0x000fe400078e0a06 */
[C---:B------:R-:W-:Y:S02]  /*2d10*/  IMAD R40, R5.reuse, R3, R40 ;  /* 0x0000000305287224 */ /* 0x040fe400078e0228 */
[C---:B------:R-:W-:Y:S02]  /*2d20*/  IMAD R41, R5.reuse, R6, R41 ;  /* 0x0000000605297224 */ /* 0x040fe400078e0229 */
[----:B------:R-:W-:Y:S01]  /*2d30*/  @!P3 IMAD.IADD R38, R38, 0x1, -R5 ;  /* 0x000000012626b824 */ /* 0x000fe200078e0a05 */
[C---:B------:R-:W-:Y:S01]  /*2d40*/  ISETP.GT.U32.AND P3, PT, R5.reuse, R40, PT ;  /* 0x000000280500720c */ /* 0x040fe20003f64070 */
[----:B------:R-:W-:Y:S01]  /*2d50*/  @!P6 IMAD.MOV R37, RZ, RZ, -R37 ;  /* 0x000000ffff25e224 */ /* 0x000fe200078e0a25 */
[----:B------:R-:W-:Y:S01]  /*2d60*/  ISETP.GT.U32.AND P6, PT, R5, R41, PT ;  /* 0x000000290500720c */ /* 0x000fe20003fc4070 */
[----:B------:R-:W-:-:S02]  /*2d70*/  VIADD R9, R0, 0x2c ;  /* 0x0000002c00097836 */ /* 0x000fc40000000000 */
[--C-:B------:R-:W-:Y:S02]  /*2d80*/  @!P2 IMAD.IADD R39, R39, 0x1, -R5.reuse ;  /* 0x000000012727a824 */ /* 0x100fe400078e0a05 */
[C---:B------:R-:W-:Y:S01]  /*2d90*/  VIADD R44, R0.reuse, 0x2d ;  /* 0x0000002d002c7836 */ /* 0x040fe20000000000 */
[----:B------:R-:W-:Y:S01]  /*2da0*/  IABS R42, R9 ;  /* 0x00000009002a7213 */ /* 0x000fe20000000000 */
[C---:B------:R-:W-:Y:S01]  /*2db0*/  VIADD R50, R0.reuse, 0x2e ;  /* 0x0000002e00327836 */ /* 0x040fe20000000000 */
[----:B------:R-:W-:Y:S01]  /*2dc0*/  ISETP.GT.U32.AND P2, PT, R5, R39, PT ;  /* 0x000000270500720c */ /* 0x000fe20003f44070 */
[----:B------:R-:W-:Y:S01]  /*2dd0*/  VIADD R51, R0, 0x2f ;  /* 0x0000002f00337836 */ /* 0x000fe20000000000 */
[----:B------:R-:W-:Y:S01]  /*2de0*/  IABS R43, R44 ;  /* 0x0000002c002b7213 */ /* 0x000fe20000000000 */
[--C-:B------:R-:W-:Y:S02]  /*2df0*/  @!P3 IMAD.IADD R40, R40, 0x1, -R5.reuse ;  /* 0x000000012828b824 */ /* 0x100fe400078e0a05 */
[----:B------:R-:W-:Y:S01]  /*2e00*/  @!P6 IMAD.IADD R41, R41, 0x1, -R5 ;  /* 0x000000012929e824 */ /* 0x000fe200078e0a05 */
[----:B------:R-:W-:Y:S01]  /*2e10*/  IABS R45, R51 ;  /* 0x00000033002d7213 */ /* 0x000fe20000000000 */
[----:B------:R-:W-:Y:S01]  /*2e20*/  IMAD.HI.U32 R3, R8, R42, RZ ;  /* 0x0000002a08037227 */ /* 0x000fe200078e00ff */
[----:B------:R-:W-:-:S02]  /*2e30*/  ISETP.GT.U32.AND P3, PT, R5, R40, PT ;  /* 0x000000280500720c */ /* 0x000fc40003f64070 */
[----:B------:R-:W-:Y:S01]  /*2e40*/  ISETP.GT.U32.AND P6, PT, R5, R41, PT ;  /* 0x000000290500720c */ /* 0x000fe20003fc4070 */
[----:B------:R-:W-:-:S04]  /*2e50*/  IMAD.HI.U32 R6, R8, R43, RZ ;  /* 0x0000002b08067227 */ /* 0x000fc800078e00ff */
[----:B------:R-:W-:Y:S02]  /*2e60*/  IMAD.MOV R3, RZ, RZ, -R3 ;  /* 0x000000ffff037224 */ /* 0x000fe400078e0a03 */
[----:B------:R-:W-:Y:S01]  /*2e70*/  @!P2 IMAD.IADD R39, R39, 0x1, -R5 ;  /* 0x000000012727a824 */ /* 0x000fe200078e0a05 */
[----:B------:R-:W-:Y:S01]  /*2e80*/  ISETP.GE.AND P2, PT, R44, RZ, PT ;  /* 0x000000ff2c00720c */ /* 0x000fe20003f46270 */
[----:B------:R-:W-:Y:S01]  /*2e90*/  IMAD.MOV R6, RZ, RZ, -R6 ;  /* 0x000000ffff067224 */ /* 0x000fe200078e0a06 */
[----:B------:R-:W-:Y:S01]  /*2ea0*/  IABS R44, R50 ;  /* 0x00000032002c7213 */ /* 0x000fe20000000000 */
[C---:B------:R-:W-:Y:S02]  /*2eb0*/  IMAD R42, R5.reuse, R3, R42 ;  /* 0x00000003052a7224 */ /* 0x040fe400078e022a */
[C---:B------:R-:W-:Y:S02]  /*2ec0*/  IMAD R43, R5.reuse, R6, R43 ;  /* 0x00000006052b7224 */ /* 0x040fe400078e022b */
[----:B------:R-:W-:Y:S01]  /*2ed0*/  @!P3 IMAD.IADD R40, R40, 0x1, -R5 ;  /* 0x000000012828b824 */ /* 0x000fe200078e0a05 */
[----:B------:R-:W-:Y:S01]  /*2ee0*/  ISETP.GT.U32.AND P3, PT, R5, R42, PT ;  /* 0x0000002a0500720c */ /* 0x000fe20003f64070 */
[----:B------:R-:W-:-:S04]  /*2ef0*/  IMAD.HI.U32 R3, R8, R44, RZ ;  /* 0x0000002c08037227 */ /* 0x000fc800078e00ff */
[----:B------:R-:W-:Y:S01]  /*2f00*/  @!P5 IMAD.MOV R38, RZ, RZ, -R38 ;  /* 0x000000ffff26d224 */ /* 0x000fe200078e0a26 */
[----:B------:R-:W-:Y:S01]  /*2f10*/  ISETP.GE.AND P5, PT, R9, RZ, PT ;  /* 0x000000ff0900720c */ /* 0x000fe20003fa6270 */
[----:B------:R-:W-:Y:S01]  /*2f20*/  @!P6 IMAD.IADD R41, R41, 0x1, -R5 ;  /* 0x000000012929e824 */ /* 0x000fe200078e0a05 */
[----:B------:R-:W-:Y:S01]  /*2f30*/  ISETP.GT.U32.AND P6, PT, R5, R43, PT ;  /* 0x0000002b0500720c */ /* 0x000fe20003fc4070 */
[----:B------:R-:W-:Y:S02]  /*2f40*/  IMAD.MOV R9, RZ, RZ, -R3 ;  /* 0x000000ffff097224 */ /* 0x000fe400078e0a03 */
[----:B------:R-:W-:-:S04]  /*2f50*/  IMAD.HI.U32 R3, R8, R45, RZ ;  /* 0x0000002d08037227 */ /* 0x000fc800078e00ff */
[C---:B------:R-:W-:Y:S02]  /*2f60*/  IMAD R44, R5.reuse, R9, R44 ;  /* 0x00000009052c7224 */ /* 0x040fe400078e022c */
[----:B------:R-:W-:Y:S02]  /*2f70*/  IMAD.MOV R46, RZ, RZ, -R3 ;  /* 0x000000ffff2e7224 */ /* 0x000fe400078e0a03 */
[----:B------:R-:W-:Y:S02]  /*2f80*/  VIADD R52, R0, 0x30 ;  /* 0x0000003000347836 */ /* 0x000fe40000000000 */
[----:B------:R-:W-:Y:S01]  /*2f90*/  @!P3 IMAD.IADD R42, R42, 0x1, -R5 ;  /* 0x000000012a2ab824 */ /* 0x000fe200078e0a05 */
[C---:B------:R-:W-:Y:S01]  /*2fa0*/  ISETP.GT.U32.AND P3, PT, R5.reuse, R44, PT ;  /* 0x0000002c0500720c */ /* 0x040fe20003f64070 */
[----:B------:R-:W-:Y:S01]  /*2fb0*/  IMAD R45, R5, R46, R45 ;  /* 0x0000002e052d7224 */ /* 0x000fe200078e022d */
[----:B------:R-:W-:Y:S01]  /*2fc0*/  IABS R47, R52 ;  /* 0x00000034002f7213 */ /* 0x000fe20000000000 */
[----:B------:R-:W-:-:S02]  /*2fd0*/  @!P6 IMAD.IADD R43, R43, 0x1, -R5 ;  /* 0x000000012b2be824 */ /* 0x000fc400078e0a05 */
[----:B------:R-:W-:Y:S01]  /*2fe0*/  VIADD R53, R0, 0x31 ;  /* 0x0000003100357836 */ /* 0x000fe20000000000 */
[----:B------:R-:W-:Y:S01]  /*2ff0*/  ISETP.GT.U32.AND P6, PT, R5, R45, PT ;  /* 0x0000002d0500720c */ /* 0x000fe20003fc4070 */
[----:B------:R-:W-:-:S03]  /*3000*/  IMAD.HI.U32 R6, R8, R47, RZ ;  /* 0x0000002f08067227 */ /* 0x000fc600078e00ff */
[----:B------:R-:W-:Y:S01]  /*3010*/  IABS R48, R53 ;  /* 0x0000003500307213 */ /* 0x000fe20000000000 */
[----:B------:R-:W-:Y:S02]  /*3020*/  VIADD R54, R0, 0x32 ;  /* 0x0000003200367836 */ /* 0x000fe40000000000 */
[----:B------:R-:W-:Y:S02]  /*3030*/  IMAD.MOV R6, RZ, RZ, -R6 ;  /* 0x000000ffff067224 */ /* 0x000fe400078e0a06 */
[----:B------:R-:W-:Y:S01]  /*3040*/  @!P3 IMAD.IADD R44, R44, 0x1, -R5 ;  /* 0x000000012c2cb824 */ /* 0x000fe200078e0a05 */
[----:B------:R-:W-:Y:S01]  /*3050*/  IABS R49, R54 ;  /* 0x0000003600317213 */ /* 0x000fe20000000000 */
[C---:B------:R-:W-:Y:S01]  /*3060*/  IMAD R46, R5.reuse, R6, R47 ;  /* 0x00000006052e7224 */ /* 0x040fe200078e022f */
[----:B------:R-:W-:Y:S01]  /*3070*/  ISETP.GT.U32.AND P3, PT, R5, R42, PT ;  /* 0x0000002a0500720c */ /* 0x000fe20003f64070 */
[----:B------:R-:W-:Y:S01]  /*3080*/  @!P6 IMAD.IADD R45, R45, 0x1, -R5 ;  /* 0x000000012d2de824 */ /* 0x000fe200078e0a05 */
[----:B------:R-:W-:Y:S01]  /*3090*/  ISETP.GT.U32.AND P6, PT, R5, R44, PT ;  /* 0x0000002c0500720c */ /* 0x000fe20003fc4070 */
[----:B------:R-:W-:-:S04]  /*30a0*/  IMAD.HI.U32 R9, R8, R48, RZ ;  /* 0x0000003008097227 */ /* 0x000fc800078e00ff */
[----:B------:R-:W-:-:S04]  /*30b0*/  IMAD.HI.U32 R3, R8, R49, RZ ;  /* 0x0000003108037227 */ /* 0x000fc800078e00ff */
[----:B------:R-:W-:Y:S01]  /*30c0*/  @!P0 IMAD.MOV R41, RZ, RZ, -R41 ;  /* 0x000000ffff298224 */ /* 0x000fe200078e0a29 */
[C---:B------:R-:W-:Y:S01]  /*30d0*/  ISETP.GT.U32.AND P0, PT, R5.reuse, R46, PT ;  /* 0x0000002e0500720c */ /* 0x040fe20003f04070 */
[----:B------:R-:W-:Y:S02]  /*30e0*/  IMAD.MOV R9, RZ, RZ, -R9 ;  /* 0x000000ffff097224 */ /* 0x000fe400078e0a09 */
[----:B------:R-:W-:Y:S02]  /*30f0*/  IMAD.MOV R6, RZ, RZ, -R3 ;  /* 0x000000ffff067224 */ /* 0x000fe400078e0a03 */
[----:B------:R-:W-:Y:S01]  /*3100*/  @!P1 IMAD.MOV R39, RZ, RZ, -R39 ;  /* 0x000000ffff279224 */ /* 0x000fe200078e0a27 */
[C---:B------:R-:W-:Y:S01]  /*3110*/  ISETP.GT.U32.AND P1, PT, R5.reuse, R43, PT ;  /* 0x0000002b0500720c */ /* 0x040fe20003f24070 */
[----:B------:R-:W-:Y:S02]  /*3120*/  VIADD R55, R0, 0x33 ;  /* 0x0000003300377836 */ /* 0x000fe40000000000 */
[----:B------:R-:W-:Y:S01]  /*3130*/  @!P4 IMAD.MOV R40, RZ, RZ, -R40 ;  /* 0x000000ffff28c224 */ /* 0x000fe200078e0a28 */
[C---:B------:R-:W-:Y:S01]  /*3140*/  ISETP.GT.U32.AND P4, PT, R5.reuse, R45, PT ;  /* 0x0000002d0500720c */ /* 0x040fe20003f84070 */
[----:B------:R-:W-:-:S02]  /*3150*/  IMAD R47, R5, R9, R48 ;  /* 0x00000009052f7224 */ /* 0x000fc400078e0230 */
[----:B------:R-:W-:Y:S02]  /*3160*/  VIADD R56, R0, 0x34 ;  /* 0x0000003400387836 */ /* 0x000fe40000000000 */
[C---:B------:R-:W-:Y:S01]  /*3170*/  IMAD R48, R5.reuse, R6, R49 ;  /* 0x0000000605307224 */ /* 0x040fe200078e0231 */
[----:B------:R-:W-:Y:S01]  /*3180*/  IABS R49, R55 ;  /* 0x0000003700317213 */ /* 0x000fe20000000000 */
[--C-:B------:R-:W-:Y:S01]  /*3190*/  @!P6 IMAD.IADD R44, R44, 0x1, -R5.reuse ;  /* 0x000000012c2ce824 */ /* 0x100fe200078e0a05 */
[----:B------:R-:W-:Y:S01]  /*31a0*/  IABS R9, R56 ;  /* 0x0000003800097213 */ /* 0x000fe20000000000 */
[--C-:B------:R-:W-:Y:S01]  /*31b0*/  @!P3 IMAD.IADD R42, R42, 0x1, -R5.reuse ;  /* 0x000000012a2ab824 */ /* 0x100fe200078e0a05 */
[C---:B------:R-:W-:Y:S01]  /*31c0*/  ISETP.GT.U32.AND P6, PT, R5.reuse, R48, PT ;  /* 0x000000300500720c */ /* 0x040fe20003fc4070 */
[----:B------:R-:W-:Y:S01]  /*31d0*/  @!P0 IMAD.IADD R46, R46, 0x1, -R5 ;  /* 0x000000012e2e8824 */ /* 0x000fe200078e0a05 */
[----:B------:R-:W-:Y:S01]  /*31e0*/  ISETP.GT.U32.AND P3, PT, R5, R47, PT ;  /* 0x0000002f0500720c */ /* 0x000fe20003f64070 */
[----:B------:R-:W-:Y:S01]  /*31f0*/  IMAD.HI.U32 R3, R8, R49, RZ ;  /* 0x0000003108037227 */ /* 0x000fe200078e00ff */
[----:B------:R-:W-:-:S03]  /*3200*/  ISETP.GE.AND P0, PT, R52, RZ, PT ;  /* 0x000000ff3400720c */ /* 0x000fc60003f06270 */
[----:B------:R-:W-:-:S04]  /*3210*/  IMAD.HI.U32 R6, R8, R9, RZ ;  /* 0x0000000908067227 */ /* 0x000fc800078e00ff */
[--C-:B------:R-:W-:Y:S01]  /*3220*/  @!P1 IMAD.IADD R43, R43, 0x1, -R5.reuse ;  /* 0x000000012b2b9824 */ /* 0x100fe200078e0a05 */
[----:B------:R-:W-:Y:S01]  /*3230*/  ISETP.GE.AND P1, PT, R50, RZ, PT ;  /* 0x000000ff3200720c */ /* 0x000fe20003f26270 */
[----:B------:R-:W-:Y:S01]  /*3240*/  @!P5 IMAD.MOV R42, RZ, RZ, -R42 ;  /* 0x000000ffff2ad224 */ /* 0x000fe200078e0a2a */
[----:B------:R-:W-:Y:S01]  /*3250*/  ISETP.GT.U32.AND P5, PT, R5, R46, PT ;  /* 0x0000002e0500720c */ /* 0x000fe20003fa4070 */
[----:B------:R-:W-:Y:S01]  /*3260*/  @!P4 IMAD.IADD R45, R45, 0x1, -R5 ;  /* 0x000000012d2dc824 */ /* 0x000fe200078e0a05 */
[----:B------:R-:W-:Y:S01]  /*3270*/  ISETP.GE.AND P4, PT, R51, RZ, PT ;  /* 0x000000ff3300720c */ /* 0x000fe20003f86270 */
[----:B------:R-:W-:Y:S02]  /*3280*/  IMAD.MOV R50, RZ, RZ, -R3 ;  /* 0x000000ffff327224 */ /* 0x000fe400078e0a03 */
[----:B------:R-:W-:Y:S02]  /*3290*/  IMAD.MOV R6, RZ, RZ, -R6 ;  /* 0x000000ffff067224 */ /* 0x000fe400078e0a06 */
[----:B------:R-:W-:-:S02]  /*32a0*/  IMAD R49, R5, R50, R49 ;  /* 0x0000003205317224 */ /* 0x000fc400078e0231 */
[C---:B------:R-:W-:Y:S02]  /*32b0*/  IMAD R50, R5.reuse, R6, R9 ;  /* 0x0000000605327224 */ /* 0x040fe400078e0209 */
[----:B------:R-:W-:Y:S02]  /*32c0*/  VIADD R6, R0, 0x35 ;  /* 0x0000003500067836 */ /* 0x000fe40000000000 */
[--C-:B------:R-:W-:Y:S02]  /*32d0*/  @!P6 IMAD.IADD R48, R48, 0x1, -R5.reuse ;  /* 0x000000013030e824 */ /* 0x100fe400078e0a05 */
[----:B------:R-:W-:Y:S01]  /*32e0*/  @!P1 IMAD.MOV R44, RZ, RZ, -R44 ;  /* 0x000000ffff2c9224 */ /* 0x000fe200078e0a2c */
[----:B------:R-:W-:Y:S01]  /*32f0*/  IABS R51, R6 ;  /* 0x0000000600337213 */ /* 0x000fe20000000000 */
[----:B------:R-:W-:Y:S01]  /*3300*/  @!P5 IMAD.IADD R46, R46, 0x1, -R5 ;  /* 0x000000012e2ed824 */ /* 0x000fe200078e0a05 */
[C---:B------:R-:W-:Y:S01]  /*3310*/  ISETP.GT.U32.AND P6, PT, R5.reuse, R48, PT ;  /* 0x000000300500720c */ /* 0x040fe20003fc4070 */
[----:B------:R-:W-:Y:S01]  /*3320*/  @!P4 IMAD.MOV R45, RZ, RZ, -R45 ;  /* 0x000000ffff2dc224 */ /* 0x000fe200078e0a2d */
[C---:B------:R-:W-:Y:S01]  /*3330*/  ISETP.GT.U32.AND P1, PT, R5.reuse, R49, PT ;  /* 0x000000310500720c */ /* 0x040fe20003f24070 */
[----:B------:R-:W-:Y:S01]  /*3340*/  IMAD.HI.U32 R3, R8, R51, RZ ;  /* 0x0000003308037227 */ /* 0x000fe200078e00ff */
[----:B------:R-:W-:-:S02]  /*3350*/  ISETP.GT.U32.AND P5, PT, R5, R50, PT ;  /* 0x000000320500720c */ /* 0x000fc40003fa4070 */
[----:B------:R-:W-:Y:S01]  /*3360*/  ISETP.GE.AND P4, PT, R54, RZ, PT ;  /* 0x000000ff3600720c */ /* 0x000fe20003f86270 */
[----:B------:R-:W-:Y:S01]  /*3370*/  @!P3 IMAD.IADD R47, R47, 0x1, -R5 ;  /* 0x000000012f2fb824 */ /* 0x000fe200078e0a05 */
[----:B------:R-:W-:Y:S01]  /*3380*/  ISETP.GE.AND P3, PT, R53, RZ, PT ;  /* 0x000000ff3500720c */ /* 0x000fe20003f66270 */
[----:B------:R-:W-:Y:S02]  /*3390*/  IMAD.MOV R52, RZ, RZ, -R3 ;  /* 0x000000ffff347224 */ /* 0x000fe400078e0a03 */
[----:B------:R-:W-:Y:S01]  /*33a0*/  @!P2 IMAD.MOV R43, RZ, RZ, -R43 ;  /* 0x000000ffff2ba224 */ /* 0x000fe200078e0a2b */
[C---:B------:R-:W-:Y:S01]  /*33b0*/  ISETP.GT.U32.AND P2, PT, R5.reuse, R47, PT ;  /* 0x0000002f0500720c */ /* 0x040fe20003f44070 */
[----:B------:R-:W-:Y:S02]  /*33c0*/  VIADD R53, R0, 0x36 ;  /* 0x0000003600357836 */ /* 0x000fe40000000000 */
[----:B------:R-:W-:Y:S01]  /*33d0*/  @!P6 IMAD.IADD R48, R48, 0x1, -R5 ;  /* 0x000000013030e824 */ /* 0x000fe200078e0a05 */
[----:B------:R-:W-:Y:S01]  /*33e0*/  ISETP.GE.AND P6, PT, R56, RZ, PT ;  /* 0x000000ff3800720c */ /* 0x000fe20003fc6270 */
[----:B------:R-:W-:Y:S01]  /*33f0*/  IMAD R51, R5, R52, R51 ;  /* 0x0000003405337224 */ /* 0x000fe200078e0233 */
[----:B------:R-:W-:Y:S01]  /*3400*/  IABS R9, R53 ;  /* 0x0000003500097213 */ /* 0x000fe20000000000 */
[--C-:B------:R-:W-:Y:S01]  /*3410*/  @!P1 IMAD.IADD R49, R49, 0x1, -R5.reuse ;  /* 0x0000000131319824 */ /* 0x100fe200078e0a05 */
[----:B------:R-:W-:Y:S01]  /*3420*/  ISETP.GE.AND P1, PT, R6, RZ, PT ;  /* 0x000000ff0600720c */ /* 0x000fe20003f26270 */
[----:B------:R-:W-:-:S02]  /*3430*/  @!P5 IMAD.IADD R50, R50, 0x1, -R5 ;  /* 0x000000013232d824 */ /* 0x000fc400078e0a05 */
[----:B------:R-:W-:Y:S01]  /*3440*/  @!P4 IMAD.MOV R48, RZ, RZ, -R48 ;  /* 0x000000ffff30c224 */ /* 0x000fe200078e0a30 */
[C---:B------:R-:W-:Y:S01]  /*3450*/  ISETP.GT.U32.AND P4, PT, R5.reuse, R51, PT ;  /* 0x000000330500720c */ /* 0x040fe20003f84070 */
[----:B------:R-:W-:Y:S01]  /*3460*/  @!P0 IMAD.MOV R46, RZ, RZ, -R46 ;  /* 0x000000ffff2e8224 */ /* 0x000fe200078e0a2e */
[C---:B------:R-:W-:Y:S01]  /*3470*/  ISETP.GT.U32.AND P0, PT, R5.reuse, R49, PT ;  /* 0x000000310500720c */ /* 0x040fe20003f04070 */
[----:B------:R-:W-:Y:S01]  /*3480*/  IMAD.HI.U32 R6, R8, R9, RZ ;  /* 0x0000000908067227 */ /* 0x000fe200078e00ff */
[----:B------:R-:W-:-:S03]  /*3490*/  ISETP.GT.U32.AND P5, PT, R5, R50, PT ;  /* 0x000000320500720c */ /* 0x000fc60003fa4070 */
[----:B------:R-:W-:Y:S01]  /*34a0*/  @!P2 IMAD.IADD R47, R47, 0x1, -R5 ;  /* 0x000000012f2fa824 */ /* 0x000fe200078e0a05 */
[----:B------:R-:W-:Y:S01]  /*34b0*/  ISETP.GE.AND P2, PT, R55, RZ, PT ;  /* 0x000000ff3700720c */ /* 0x000fe20003f46270 */
[----:B------:R-:W-:Y:S02]  /*34c0*/  IMAD.MOV R6, RZ, RZ, -R6 ;  /* 0x000000ffff067224 */ /* 0x000fe400078e0a06 */
[C---:B------:R-:W-:Y:S02]  /*34d0*/  VIADD R3, R0.reuse, 0x37 ;  /* 0x0000003700037836 */ /* 0x040fe40000000000 */
[----:B------:R-:W-:Y:S02]  /*34e0*/  IMAD R52, R5, R6, R9 ;  /* 0x0000000605347224 */ /* 0x000fe400078e0209 */
[C---:B------:R-:W-:Y:S02]  /*34f0*/  VIADD R6, R0.reuse, 0x38 ;  /* 0x0000003800067836 */ /* 0x040fe40000000000 */
[----:B------:R-:W-:-:S02]  /*3500*/  VIADD R57, R0, 0x39 ;  /* 0x0000003900397836 */ /* 0x000fc40000000000 */
[----:B------:R-:W-:Y:S01]  /*3510*/  @!P4 IMAD.IADD R51, R51, 0x1, -R5 ;  /* 0x000000013333c824 */ /* 0x000fe200078e0a05 */
[----:B------:R-:W-:Y:S01]  /*3520*/  IABS R55, R6 ;  /* 0x0000000600377213 */ /* 0x000fe20000000000 */
[----:B------:R-:W-:Y:S01]  /*3530*/  @!P3 IMAD.MOV R47, RZ, RZ, -R47 ;  /* 0x000000ffff2fb224 */ /* 0x000fe200078e0a2f */
[----:B------:R-:W-:Y:S01]  /*3540*/  ISETP.GE.AND P3, PT, R53, RZ, PT ;  /* 0x000000ff3500720c */ /* 0x000fe20003f66270 */
[--C-:B------:R-:W-:Y:S01]  /*3550*/  @!P0 IMAD.IADD R49, R49, 0x1, -R5.reuse ;  /* 0x0000000131318824 */ /* 0x100fe200078e0a05 */
[----:B------:R-:W-:Y:S01]  /*3560*/  IABS R53, R3 ;  /* 0x0000000300357213 */ /* 0x000fe20000000000 */
[----:B------:R-:W-:Y:S01]  /*3570*/  @!P5 IMAD.IADD R50, R50, 0x1, -R5 ;  /* 0x000000013232d824 */ /* 0x000fe200078e0a05 */
[C---:B------:R-:W-:Y:S01]  /*3580*/  ISETP.GT.U32.AND P5, PT, R5.reuse, R52, PT ;  /* 0x000000340500720c */ /* 0x040fe20003fa4070 */
[----:B------:R-:W-:Y:S01]  /*3590*/  @!P2 IMAD.MOV R49, RZ, RZ, -R49 ;  /* 0x000000ffff31a224 */ /* 0x000fe200078e0a31 */
[----:B------:R-:W-:Y:S01]  /*35a0*/  IABS R56, R57 ;  /* 0x0000003900387213 */ /* 0x000fe20000000000 */
[C---:B------:R-:W-:Y:S01]  /*35b0*/  VIADD R61, R0.reuse, 0x3b ;  /* 0x0000003b003d7836 */ /* 0x040fe20000000000 */
[----:B------:R-:W-:Y:S01]  /*35c0*/  ISETP.GT.U32.AND P4, PT, R5, R51, PT ;  /* 0x000000330500720c */ /* 0x000fe20003f84070 */
[----:B------:R-:W-:Y:S01]  /*35d0*/  VIADD R62, R0, 0x3c ;  /* 0x0000003c003e7836 */ /* 0x000fe20000000000 */
[----:B------:R-:W-:Y:S01]  /*35e0*/  ISETP.GE.AND P0, PT, R3, RZ, PT ;  /* 0x000000ff0300720c */ /* 0x000fe20003f06270 */
[----:B------:R-:W-:Y:S01]  /*35f0*/  IMAD.HI.U32 R3, R8, R53, RZ ;  /* 0x0000003508037227 */ /* 0x000fe200078e00ff */
[----:B------:R-:W-:-:S02]  /*3600*/  ISETP.GE.AND P2, PT, R6, RZ, PT ;  /* 0x000000ff0600720c */ /* 0x000fc40003f46270 */
[----:B------:R-:W-:Y:S01]  /*3610*/  IABS R59, R62 ;  /* 0x0000003e003b7213 */ /* 0x000fe20000000000 */
[----:B------:R-:W-:-:S04]  /*3620*/  IMAD.HI.U32 R6, R8, R55, RZ ;  /* 0x0000003708067227 */ /* 0x000fc800078e00ff */
[----:B------:R-:W-:-:S04]  /*3630*/  IMAD.HI.U32 R9, R8, R56, RZ ;  /* 0x0000003808097227 */ /* 0x000fc800078e00ff */
[----:B------:R-:W-:Y:S02]  /*3640*/  IMAD.MOV R54, RZ, RZ, -R3 ;  /* 0x000000ffff367224 */ /* 0x000fe400078e0a03 */
[----:B------:R-:W-:Y:S02]  /*3650*/  IMAD.MOV R6, RZ, RZ, -R6 ;  /* 0x000000ffff067224 */ /* 0x000fe400078e0a06 */
[----:B------:R-:W-:Y:S02]  /*3660*/  IMAD.MOV R9, RZ, RZ, -R9 ;  /* 0x000000ffff097224 */ /* 0x000fe400078e0a09 */
[C---:B------:R-:W-:Y:S02]  /*3670*/  IMAD R53, R5.reuse, R54, R53 ;  /* 0x0000003605357224 */ /* 0x040fe400078e0235 */
[----:B------:R-:W-:Y:S02]  /*3680*/  @!P5 IMAD.IADD R52, R52, 0x1, -R5 ;  /* 0x000000013434d824 */ /* 0x000fe400078e0a05 */
[----:B------:R-:W-:-:S02]  /*3690*/  IMAD R54, R5, R6, R55 ;  /* 0x0000000605367224 */ /* 0x000fc400078e0237 */
[----:B------:R-:W-:Y:S01]  /*36a0*/  @!P4 IMAD.IADD R51, R51, 0x1, -R5 ;  /* 0x000000013333c824 */ /* 0x000fe200078e0a05 */
[C---:B------:R-:W-:Y:S01]  /*36b0*/  ISETP.GT.U32.AND P5, PT, R5.reuse, R52, PT ;  /* 0x000000340500720c */ /* 0x040fe20003fa4070 */
[C---:B------:R-:W-:Y:S01]  /*36c0*/  IMAD R55, R5.reuse, R9, R56 ;  /* 0x0000000905377224 */ /* 0x040fe200078e0238 */
[C---:B------:R-:W-:Y:S01]  /*36d0*/  ISETP.GT.U32.AND P4, PT, R5.reuse, R53, PT ;  /* 0x000000350500720c */ /* 0x040fe20003f84070 */
[C---:B------:R-:W-:Y:S02]  /*36e0*/  VIADD R6, R0.reuse, 0x3a ;  /* 0x0000003a00067836 */ /* 0x040fe40000000000 */
[----:B------:R-:W-:Y:S01]  /*36f0*/  @!P1 IMAD.MOV R51, RZ, RZ, -R51 ;  /* 0x000000ffff339224 */ /* 0x000fe200078e0a33 */
[----:B------:R-:W-:Y:S01]  /*3700*/  ISETP.GT.U32.AND P1, PT, R5, R55, PT ;  /* 0x000000370500720c */ /* 0x000fe20003f24070 */
[----:B------:R-:W-:Y:S01]  /*3710*/  @!P6 IMAD.MOV R50, RZ, RZ, -R50 ;  /* 0x000000ffff32e224 */ /* 0x000fe200078e0a32 */
[----:B------:R-:W-:Y:S01]  /*3720*/  IABS R56, R6 ;  /* 0x0000000600387213 */ /* 0x000fe20000000000 */
[C---:B------:R-:W-:Y:S01]  /*3730*/  VIADD R63, R0.reuse, 0x3d ;  /* 0x0000003d003f7836 */ /* 0x040fe20000000000 */
[----:B------:R-:W-:Y:S01]  /*3740*/  ISETP.GE.AND P6, PT, R57, RZ, PT ;  /* 0x000000ff3900720c */ /* 0x000fe20003fc6270 */
[----:B------:R-:W-:Y:S01]  /*3750*/  VIADD R65, R0, 0x40 ;  /* 0x0000004000417836 */ /* 0x000fe20000000000 */
[----:B------:R-:W-:Y:S01]  /*3760*/  IABS R57, R61 ;  /* 0x0000003d00397213 */ /* 0x000fe20000000000 */
[----:B------:R-:W-:Y:S01]  /*3770*/  IMAD.HI.U32 R3, R8, R56, RZ ;  /* 0x0000003808037227 */ /* 0x000fe200078e00ff */
[----:B------:R-:W-:-:S03]  /*3780*/  IABS R60, R63 ;  /* 0x0000003f003c7213 */ /* 0x000fc60000000000 */
[--C-:B------:R-:W-:Y:S01]  /*3790*/  @!P5 IMAD.IADD R52, R52, 0x1, -R5.reuse ;  /* 0x000000013434d824 */ /* 0x100fe200078e0a05 */
[----:B------:R-:W-:Y:S01]  /*37a0*/  ISETP.GT.U32.AND P5, PT, R5, R54, PT ;  /* 0x000000360500720c */ /* 0x000fe20003fa4070 */
[----:B------:R-:W-:Y:S02]  /*37b0*/  @!P4 IMAD.IADD R53, R53, 0x1, -R5 ;  /* 0x000000013535c824 */ /* 0x000fe400078e0a05 */
[----:B------:R-:W-:Y:S02]  /*37c0*/  IMAD.MOV R3, RZ, RZ, -R3 ;  /* 0x000000ffff037224 */ /* 0x000fe400078e0a03 */
[----:B------:R-:W-:Y:S01]  /*37d0*/  @!P1 IMAD.IADD R55, R55, 0x1, -R5 ;  /* 0x0000000137379824 */ /* 0x000fe200078e0a05 */
[C---:B------:R-:W-:Y:S01]  /*37e0*/  ISETP.GT.U32.AND P4, PT, R5.reuse, R53, PT ;  /* 0x000000350500720c */ /* 0x040fe20003f84070 */
[----:B------:R-:W-:Y:S01]  /*37f0*/  @!P3 IMAD.MOV R52, RZ, RZ, -R52 ;  /* 0x000000ffff34b224 */ /* 0x000fe200078e0a34 */
[----:B------:R-:W-:Y:S01]  /*3800*/  ISETP.GE.AND P3, PT, R6, RZ, PT ;  /* 0x000000ff0600720c */ /* 0x000fe20003f66270 */
[C---:B------:R-:W-:Y:S01]  /*3810*/  IMAD R56, R5.reuse, R3, R56 ;  /* 0x0000000305387224 */ /* 0x040fe200078e0238 */
[----:B------:R-:W-:Y:S01]  /*3820*/  ISETP.GT.U32.AND P1, PT, R5, R55, PT ;  /* 0x000000370500720c */ /* 0x000fe20003f24070 */
[----:B------:R-:W-:-:S04]  /*3830*/  IMAD.HI.U32 R3, R8, R57, RZ ;  /* 0x0000003908037227 */ /* 0x000fc800078e00ff */
[----:B------:R-:W-:-:S04]  /*3840*/  IMAD.HI.U32 R6, R8, R59, RZ ;  /* 0x0000003b08067227 */ /* 0x000fc800078e00ff */
[----:B------:R-:W-:Y:S02]  /*3850*/  IMAD.MOV R58, RZ, RZ, -R3 ;  /* 0x000000ffff3a7224 */ /* 0x000fe400078e0a03 */
[----:B------:R-:W-:-:S04]  /*3860*/  IMAD.HI.U32 R9, R8, R60, RZ ;  /* 0x0000003c08097227 */ /* 0x000fc800078e00ff */
[----:B------:R-:W-:Y:S02]  /*3870*/  IMAD.MOV R6, RZ, RZ, -R6 ;  /* 0x000000ffff067224 */ /* 0x000fe400078e0a06 */
[----:B------:R-:W-:Y:S02]  /*3880*/  @!P5 IMAD.IADD R54, R54, 0x1, -R5 ;  /* 0x000000013636d824 */ /* 0x000fe400078e0a05 */
[C---:B------:R-:W-:Y:S02]  /*3890*/  IMAD R57, R5.reuse, R58, R57 ;  /* 0x0000003a05397224 */ /* 0x040fe400078e0239 */
[----:B------:R-:W-:Y:S01]  /*38a0*/  IMAD.MOV R9, RZ, RZ, -R9 ;  /* 0x000000ffff097224 */ /* 0x000fe200078e0a09 */
[C---:B------:R-:W-:Y:S01]  /*38b0*/  ISETP.GT.U32.AND P5, PT, R5.reuse, R54, PT ;  /* 0x000000360500720c */ /* 0x040fe20003fa4070 */
[----:B------:R-:W-:Y:S02]  /*38c0*/  IMAD R58, R5, R6, R59 ;  /* 0x00000006053a7224 */ /* 0x000fe400078e023b */
[----:B------:R-:W-:Y:S01]  /*38d0*/  @!P4 IMAD.IADD R53, R53, 0x1, -R5 ;  /* 0x000000013535c824 */ /* 0x000fe200078e0a05 */
[C---:B------:R-:W-:Y:S01]  /*38e0*/  ISETP.GT.U32.AND P4, PT, R5.reuse, R56, PT ;  /* 0x000000380500720c */ /* 0x040fe20003f84070 */
[----:B------:R-:W-:-:S02]  /*38f0*/  IMAD R59, R5, R9, R60 ;  /* 0x00000009053b7224 */ /* 0x000fc400078e023c */
[----:B------:R-:W-:Y:S01]  /*3900*/  @!P1 IMAD.IADD R55, R55, 0x1, -R5 ;  /* 0x0000000137379824 */ /* 0x000fe200078e0a05 */
[C---:B------:R-:W-:Y:S01]  /*3910*/  ISETP.GT.U32.AND P1, PT, R5.reuse, R58, PT ;  /* 0x0000003a0500720c */ /* 0x040fe20003f24070 */
[C---:B------:R-:W-:Y:S02]  /*3920*/  VIADD R6, R0.reuse, 0x3e ;  /* 0x0000003e00067836 */ /* 0x040fe40000000000 */
[----:B------:R-:W-:Y:S01]  /*3930*/  @!P6 IMAD.MOV R55, RZ, RZ, -R55 ;  /* 0x000000ffff37e224 */ /* 0x000fe200078e0a37 */
[C---:B------:R-:W-:Y:S01]  /*3940*/  ISETP.GT.U32.AND P6, PT, R5.reuse, R59, PT ;  /* 0x0000003b0500720c */ /* 0x040fe20003fc4070 */
[----:B------:R-:W-:Y:S01]  /*3950*/  @!P0 IMAD.MOV R53, RZ, RZ, -R53 ;  /* 0x000000ffff358224 */ /* 0x000fe200078e0a35 */
[----:B------:R-:W-:Y:S01]  /*3960*/  IABS R60, R6 ;  /* 0x00000006003c7213 */ /* 0x000fe20000000000 */
[----:B------:R-:W-:Y:S01]  /*3970*/  VIADD R9, R0, 0x3f ;  /* 0x0000003f00097836 */ /* 0x000fe20000000000 */
[----:B------:R-:W-:Y:S01]  /*3980*/  ISETP.GT.U32.AND P0, PT, R5, R57, PT ;  /* 0x000000390500720c */ /* 0x000fe20003f04070 */
[----:B------:R-:W-:Y:S01]  /*3990*/  @!P5 IMAD.IADD R54, R54, 0x1, -R5 ;  /* 0x000000013636d824 */ /* 0x000fe200078e0a05 */
[----:B------:R-:W-:Y:S01]  /*39a0*/  ISETP.GE.AND P5, PT, R61, RZ, PT ;  /* 0x000000ff3d00720c */ /* 0x000fe20003fa6270 */
[----:B------:R-:W-:Y:S01]  /*39b0*/  IMAD.HI.U32 R3, R8, R60, RZ ;  /* 0x0000003c08037227 */ /* 0x000fe200078e00ff */
[----:B------:R-:W-:-:S03]  /*39c0*/  IABS R61, R9 ;  /* 0x00000009003d7213 */ /* 0x000fc60000000000 */
[--C-:B------:R-:W-:Y:S02]  /*39d0*/  @!P4 IMAD.IADD R56, R56, 0x1, -R5.reuse ;  /* 0x000000013838c824 */ /* 0x100fe400078e0a05 */
[----:B------:R-:W-:Y:S02]  /*39e0*/  @!P1 IMAD.IADD R58, R58, 0x1, -R5 ;  /* 0x000000013a3a9824 */ /* 0x000fe400078e0a05 */
[----:B------:R-:W-:Y:S01]  /*39f0*/  IMAD.MOV R3, RZ, RZ, -R3 ;  /* 0x000000ffff037224 */ /* 0x000fe200078e0a03 */
[----:B------:R-:W-:Y:S01]  /*3a00*/  ISETP.GT.U32.AND P4, PT, R5, R56, PT ;  /* 0x000000380500720c */ /* 0x000fe20003f84070 */
[----:B------:R-:W-:Y:S01]  /*3a10*/  @!P6 IMAD.IADD R59, R59, 0x1, -R5 ;  /* 0x000000013b3be824 */ /* 0x000fe200078e0a05 */
[C---:B------:R-:W-:Y:S01]  /*3a20*/  ISETP.GT.U32.AND P6, PT, R5.reuse, R58, PT ;  /* 0x0000003a0500720c */ /* 0x040fe20003fc4070 */
[----:B------:R-:W-:Y:S02]  /*3a30*/  IMAD R60, R5, R3, R60 ;  /* 0x00000003053c7224 */ /* 0x000fe400078e023c */
[----:B------:R-:W-:-:S04]  /*3a40*/  IMAD.HI.U32 R3, R8, R61, RZ ;  /* 0x0000003d08037227 */ /* 0x000fc800078e00ff */
[----:B------:R-:W-:Y:S01]  /*3a50*/  @!P0 IMAD.IADD R57, R57, 0x1, -R5 ;  /* 0x0000000139398824 */ /* 0x000fe200078e0a05 */
[----:B------:R-:W-:Y:S01]  /*3a60*/  ISETP.GE.AND P0, PT, R6, RZ, PT ;  /* 0x000000ff0600720c */ /* 0x000fe20003f06270 */
[----:B------:R-:W-:Y:S02]  /*3a70*/  IMAD.MOV R6, RZ, RZ, -R3 ;  /* 0x000000ffff067224 */ /* 0x000fe400078e0a03 */
[----:B------:R-:W-:Y:S01]  /*3a80*/  @!P4 IMAD.IADD R56, R56, 0x1, -R5 ;  /* 0x000000013838c824 */ /* 0x000fe200078e0a05 */
[C---:B------:R-:W-:Y:S01]  /*3a90*/  ISETP.GT.U32.AND P1, PT, R5.reuse, R57, PT ;  /* 0x000000390500720c */ /* 0x040fe20003f24070 */
[----:B------:R-:W-:Y:S01]  /*3aa0*/  IMAD R61, R5, R6, R61 ;  /* 0x00000006053d7224 */ /* 0x000fe200078e023d */
[----:B------:R-:W-:Y:S01]  /*3ab0*/  ISETP.GE.AND P4, PT, R63, RZ, PT ;  /* 0x000000ff3f00720c */ /* 0x000fe20003f86270 */
[--C-:B------:R-:W-:Y:S02]  /*3ac0*/  @!P6 IMAD.IADD R58, R58, 0x1, -R5.reuse ;  /* 0x000000013a3ae824 */ /* 0x100fe400078e0a05 */
[----:B------:R-:W-:Y:S01]  /*3ad0*/  @!P3 IMAD.MOV R56, RZ, RZ, -R56 ;  /* 0x000000ffff38b224 */ /* 0x000fe200078e0a38 */
[C---:B------:R-:W-:Y:S01]  /*3ae0*/  ISETP.GT.U32.AND P6, PT, R5.reuse, R61, PT ;  /* 0x0000003d0500720c */ /* 0x040fe20003fc4070 */
[----:B------:R-:W-:Y:S01]  /*3af0*/  @!P2 IMAD.MOV R54, RZ, RZ, -R54 ;  /* 0x000000ffff36a224 */ /* 0x000fe200078e0a36 */
[----:B------:R-:W-:Y:S01]  /*3b00*/  ISETP.GT.U32.AND P3, PT, R5, R59, PT ;  /* 0x0000003b0500720c */ /* 0x000fe20003f64070 */
[----:B------:R-:W-:Y:S01]  /*3b10*/  VIADD R66, R0, 0x41 ;  /* 0x0000004100427836 */ /* 0x000fe20000000000 */
[----:B------:R-:W-:Y:S01]  /*3b20*/  ISETP.GE.AND P2, PT, R62, RZ, PT ;  /* 0x000000ff3e00720c */ /* 0x000fe20003f46270 */
[C---:B------:R-:W-:Y:S01]  /*3b30*/  VIADD R67, R0.reuse, 0x42 ;  /* 0x0000004200437836 */ /* 0x040fe20000000000 */
[----:B------:R-:W-:Y:S01]  /*3b40*/  IABS R62, R65 ;  /* 0x00000041003e7213 */ /* 0x000fe20000000000 */
[----:B------:R-:W-:Y:S01]  /*3b50*/  @!P1 IMAD.IADD R57, R57, 0x1, -R5 ;  /* 0x0000000139399824 */ /* 0x000fe200078e0a05 */
[----:B------:R-:W-:Y:S01]  /*3b60*/  ISETP.GT.U32.AND P1, PT, R5, R60, PT ;  /* 0x0000003c0500720c */ /* 0x000fe20003f24070 */
[----:B------:R-:W-:Y:S01]  /*3b70*/  VIADD R70, R0, 0x44 ;  /* 0x0000004400467836 */ /* 0x000fe20000000000 */
[----:B------:R-:W-:Y:S01]  /*3b80*/  IABS R63, R66 ;  /* 0x00000042003f7213 */ /* 0x000fe20000000000 */
[----:B------:R-:W-:Y:S01]  /*3b90*/  IMAD.HI.U32 R3, R8, R62, RZ ;  /* 0x0000003e08037227 */ /* 0x000fe200078e00ff */
[----:B------:R-:W-:-:S03]  /*3ba0*/  IABS R64, R67 ;  /* 0x0000004300407213 */ /* 0x000fc60000000000 */
[----:B------:R-:W-:Y:S02]  /*3bb0*/  @!P6 IMAD.IADD R61, R61, 0x1, -R5 ;  /* 0x000000013d3de824 */ /* 0x000fe400078e0a05 */
[----:B------:R-:W-:-:S03]  /*3bc0*/  IMAD.HI.U32 R6, R8, R63, RZ ;  /* 0x0000003f08067227 */ /* 0x000fc600078e00ff */
[----:B------:R-:W-:Y:S01]  /*3bd0*/  ISETP.GT.U32.AND P6, PT, R5, R61, PT ;  /* 0x0000003d0500720c */ /* 0x000fe20003fc4070 */
[----:B------:R-:W-:Y:S02]  /*3be0*/  IMAD.MOV R3, RZ, RZ, -R3 ;  /* 0x000000ffff037224 */ /* 0x000fe400078e0a03 */
[----:B------:R-:W-:Y:S01]  /*3bf0*/  @!P3 IMAD.IADD R59, R59, 0x1, -R5 ;  /* 0x000000013b3bb824 */ /* 0x000fe200078e0a05 */
[----:B------:R-:W-:Y:S01]  /*3c00*/  ISETP.GE.AND P3, PT, R9, RZ, PT ;  /* 0x000000ff0900720c */ /* 0x000fe20003f66270 */
[----:B------:R-:W-:-:S04]  /*3c10*/  IMAD.HI.U32 R9, R8, R64, RZ ;  /* 0x0000004008097227 */ /* 0x000fc800078e00ff */
[----:B------:R-:W-:Y:S02]  /*3c20*/  IMAD.MOV R6, RZ, RZ, -R6 ;  /* 0x000000ffff067224 */ /* 0x000fe400078e0a06 */
[----:B------:R-:W-:Y:S02]  /*3c30*/  IMAD R62, R5, R3, R62 ;  /* 0x00000003053e7224 */ /* 0x000fe400078e023e */
[----:B------:R-:W-:Y:S01]  /*3c40*/  @!P1 IMAD.IADD R60, R60, 0x1, -R5 ;  /* 0x000000013c3c9824 */ /* 0x000fe200078e0a05 */
[----:B------:R-:W-:Y:S01]  /*3c50*/  ISETP.GE.AND P1, PT, R65, RZ, PT ;  /* 0x000000ff4100720c */ /* 0x000fe20003f26270 */
[----:B------:R-:W-:Y:S02]  /*3c60*/  IMAD.MOV R9, RZ, RZ, -R9 ;  /* 0x000000ffff097224 */ /* 0x000fe400078e0a09 */
[C---:B------:R-:W-:Y:S02]  /*3c70*/  IMAD R63, R5.reuse, R6, R63 ;  /* 0x00000006053f7224 */ /* 0x040fe400078e023f */
[----:B------:R-:W-:Y:S01]  /*3c80*/  @!P2 IMAD.MOV R58, RZ, RZ, -R58 ;  /* 0x000000ffff3aa224 */ /* 0x000fe200078e0a3a */
[C---:B------:R-:W-:Y:S01]  /*3c90*/  ISETP.GT.U32.AND P2, PT, R5.reuse, R62, PT ;  /* 0x0000003e0500720c */ /* 0x040fe20003f44070 */
[----:B------:R-:W-:Y:S01]  /*3ca0*/  @!P5 IMAD.MOV R57, RZ, RZ, -R57 ;  /* 0x000000ffff39d224 */ /* 0x000fe200078e0a39 */
[C---:B------:R-:W-:Y:S01]  /*3cb0*/  ISETP.GT.U32.AND P5, PT, R5.reuse, R60, PT ;  /* 0x0000003c0500720c */ /* 0x040fe20003fa4070 */
[----:B------:R-:W-:-:S02]  /*3cc0*/  IMAD R64, R5, R9, R64 ;  /* 0x0000000905407224 */ /* 0x000fc400078e0240 */
[----:B------:R-:W-:Y:S01]  /*3cd0*/  @!P4 IMAD.MOV R59, RZ, RZ, -R59 ;  /* 0x000000ffff3bc224 */ /* 0x000fe200078e0a3b */
[----:B------:R-:W-:Y:S01]  /*3ce0*/  ISETP.GT.U32.AND P4, PT, R5, R63, PT ;  /* 0x0000003f0500720c */ /* 0x000fe20003f84070 */
[--C-:B------:R-:W-:Y:S01]  /*3cf0*/  @!P6 IMAD.IADD R61, R61, 0x1, -R5.reuse ;  /* 0x000000013d3de824 */ /* 0x100fe200078e0a05 */
[----:B------:R-:W-:Y:S01]  /*3d00*/  ISETP.GT.U32.AND P6, PT, R5, R64, PT ;  /* 0x000000400500720c */ /* 0x000fe20003fc4070 */
[C---:B------:R-:W-:Y:S02]  /*3d10*/  VIADD R9, R0.reuse, 0x43 ;  /* 0x0000004300097836 */ /* 0x040fe40000000000 */
[----:B------:R-:W-:Y:S02]  /*3d20*/  VIADD R71, R0, 0x45 ;  /* 0x0000004500477836 */ /* 0x000fe40000000000 */
[--C-:B------:R-:W-:Y:S01]  /*3d30*/  @!P2 IMAD.IADD R62, R62, 0x1, -R5.reuse ;  /* 0x000000013e3ea824 */ /* 0x100fe200078e0a05 */
[----:B------:R-:W-:Y:S01]  /*3d40*/  IABS R65, R9 ;  /* 0x0000000900417213 */ /* 0x000fe20000000000 */
[--C-:B------:R-:W-:Y:S01]  /*3d50*/  @!P5 IMAD.IADD R60, R60, 0x1, -R5.reuse ;  /* 0x000000013c3cd824 */ /* 0x100fe200078e0a05 */
[----:B------:R-:W-:Y:S01]  /*3d60*/  ISETP.GE.AND P5, PT, R66, RZ, PT ;  /* 0x000000ff4200720c */ /* 0x000fe20003fa6270 */
[----:B------:R-:W-:Y:S01]  /*3d70*/  VIADD R72, R0, 0x46 ;  /* 0x0000004600487836 */ /* 0x000fe20000000000 */
[----:B------:R-:W-:Y:S01]  /*3d80*/  IABS R66, R70 ;  /* 0x0000004600427213 */ /* 0x000fe20000000000 */
[----:B------:R-:W-:Y:S01]  /*3d90*/  @!P4 IMAD.IADD R63, R63, 0x1, -R5 ;  /* 0x000000013f3fc824 */ /* 0x000fe200078e0a05 */
[----:B------:R-:W-:Y:S01]  /*3da0*/  ISETP.GT.U32.AND P4, PT, R5, R62, PT ;  /* 0x0000003e0500720c */ /* 0x000fe20003f84070 */
[----:B------:R-:W-:Y:S01]  /*3db0*/  IMAD.HI.U32 R3, R8, R65, RZ ;  /* 0x0000004108037227 */ /* 0x000fe200078e00ff */
[----:B------:R-:W-:-:S02]  /*3dc0*/  ISETP.GE.AND P2, PT, R67, RZ, PT ;  /* 0x000000ff4300720c */ /* 0x000fc40003f46270 */
[----:B------:R-:W-:Y:S01]  /*3dd0*/  IABS R67, R71 ;  /* 0x0000004700437213 */ /* 0x000fe20000000000 */
[----:B------:R-:W-:Y:S01]  /*3de0*/  @!P6 IMAD.IADD R64, R64, 0x1, -R5 ;  /* 0x000000014040e824 */ /* 0x000fe200078e0a05 */
[----:B------:R-:W-:Y:S01]  /*3df0*/  ISETP.GT.U32.AND P6, PT, R5, R63, PT ;  /* 0x0000003f0500720c */ /* 0x000fe20003fc4070 */
[----:B------:R-:W-:Y:S01]  /*3e00*/  IMAD.MOV R6, RZ, RZ, -R3 ;  /* 0x000000ffff067224 */ /* 0x000fe200078e0a03 */
[----:B------:R-:W-:Y:S01]  /*3e10*/  IABS R68, R72 ;  /* 0x0000004800447213 */ /* 0x000fe20000000000 */
[----:B------:R-:W-:-:S04]  /*3e20*/  IMAD.HI.U32 R3, R8, R66, RZ ;  /* 0x0000004208037227 */ /* 0x000fc800078e00ff */
[C---:B------:R-:W-:Y:S02]  /*3e30*/  IMAD R65, R5.reuse, R6, R65 ;  /* 0x0000000605417224 */ /* 0x040fe400078e0241 */
[----:B------:R-:W-:Y:S02]  /*3e40*/  IMAD.MOV R3, RZ, RZ, -R3 ;  /* 0x000000ffff037224 */ /* 0x000fe400078e0a03 */
[--C-:B------:R-:W-:Y:S01]  /*3e50*/  @!P4 IMAD.IADD R62, R62, 0x1, -R5.reuse ;  /* 0x000000013e3ec824 */ /* 0x100fe200078e0a05 */
[C---:B------:R-:W-:Y:S01]  /*3e60*/  ISETP.GT.U32.AND P4, PT, R5.reuse, R65, PT ;  /* 0x000000410500720c */ /* 0x040fe20003f84070 */
[----:B------:R-:W-:Y:S02]  /*3e70*/  IMAD R66, R5, R3, R66 ;  /* 0x0000000305427224 */ /* 0x000fe400078e0242 */
[----:B------:R-:W-:Y:S02]  /*3e80*/  @!P6 IMAD.IADD R63, R63, 0x1, -R5 ;  /* 0x000000013f3fe824 */ /* 0x000fe400078e0a05 */
[----:B------:R-:W-:Y:S01]  /*3e90*/  IMAD.HI.U32 R3, R8, R67, RZ ;  /* 0x0000004308037227 */ /* 0x000fe200078e00ff */
[----:B------:R-:W-:-:S03]  /*3ea0*/  ISETP.GT.U32.AND P6, PT, R5, R66, PT ;  /* 0x000000420500720c */ /* 0x000fc60003fc4070 */
[----:B------:R-:W-:Y:S02]  /*3eb0*/  IMAD.MOV R6, RZ, RZ, -R3 ;  /* 0x000000ffff067224 */ /* 0x000fe400078e0a03 */
[----:B------:R-:W-:-:S04]  /*3ec0*/  IMAD.HI.U32 R3, R8, R68, RZ ;  /* 0x0000004408037227 */ /* 0x000fc800078e00ff */
[--C-:B------:R-:W-:Y:S01]  /*3ed0*/  @!P4 IMAD.IADD R65, R65, 0x1, -R5.reuse ;  /* 0x000000014141c824 */ /* 0x100fe200078e0a05 */
[----:B------:R-:W-:Y:S01]  /*3ee0*/  ISETP.GE.AND P4, PT, R70, RZ, PT ;  /* 0x000000ff4600720c */ /* 0x000fe20003f86270 */
[----:B------:R-:W-:Y:S01]  /*3ef0*/  @!P0 IMAD.MOV R60, RZ, RZ, -R60 ;  /* 0x000000ffff3c8224 */ /* 0x000fe200078e0a3c */
[C---:B------:R-:W-:Y:S01]  /*3f00*/  ISETP.GT.U32.AND P0, PT, R5.reuse, R64, PT ;  /* 0x000000400500720c */ /* 0x040fe20003f04070 */
[----:B------:R-:W-:Y:S01]  /*3f10*/  @!P6 IMAD.IADD R66, R66, 0x1, -R5 ;  /* 0x000000014242e824 */ /* 0x000fe200078e0a05 */
[C---:B------:R-:W-:Y:S01]  /*3f20*/  ISETP.GT.U32.AND P6, PT, R5.reuse, R65, PT ;  /* 0x000000410500720c */ /* 0x040fe20003fc4070 */
[----:B------:R-:W-:Y:S02]  /*3f30*/  IMAD R67, R5, R6, R67 ;  /* 0x0000000605437224 */ /* 0x000fe400078e0243 */
[----:B------:R-:W-:Y:S02]  /*3f40*/  IMAD.MOV R6, RZ, RZ, -R3 ;  /* 0x000000ffff067224 */ /* 0x000fe400078e0a03 */
[----:B------:R-:W-:-:S02]  /*3f50*/  VIADD R73, R0, 0x47 ;  /* 0x0000004700497836 */ /* 0x000fc40000000000 */
[----:B------:R-:W-:Y:S01]  /*3f60*/  @!P3 IMAD.MOV R61, RZ, RZ, -R61 ;  /* 0x000000ffff3db224 */ /* 0x000fe200078e0a3d */
[C---:B------:R-:W-:Y:S01]  /*3f70*/  ISETP.GT.U32.AND P3, PT, R5.reuse, R67, PT ;  /* 0x000000430500720c */ /* 0x040fe20003f64070 */
[C---:B------:R-:W-:Y:S01]  /*3f80*/  IMAD R68, R5.reuse, R6, R68 ;  /* 0x0000000605447224 */ /* 0x040fe200078e0244 */
[----:B------:R-:W-:Y:S01]  /*3f90*/  IABS R69, R73 ;  /* 0x0000004900457213 */ /* 0x000fe20000000000 */
[----:B------:R-:W-:Y:S01]  /*3fa0*/  @!P1 IMAD.MOV R62, RZ, RZ, -R62 ;  /* 0x000000ffff3e9224 */ /* 0x000fe200078e0a3e */
[----:B------:R-:W-:Y:S01]  /*3fb0*/  ISETP.GT.U32.AND P1, PT, R5, R66, PT ;  /* 0x000000420500720c */ /* 0x000fe20003f24070 */
[--C-:B------:R-:W-:Y:S01]  /*3fc0*/  @!P6 IMAD.IADD R65, R65, 0x1, -R5.reuse ;  /* 0x000000014141e824 */ /* 0x100fe200078e0a05 */
[----:B------:R-:W-:Y:S01]  /*3fd0*/  ISETP.GT.U32.AND P6, PT, R5, R68, PT ;  /* 0x000000440500720c */ /* 0x000fe20003fc4070 */
[----:B------:R-:W-:Y:S01]  /*3fe0*/  @!P0 IMAD.IADD R64, R64, 0x1, -R5 ;  /* 0x0000000140408824 */ /* 0x000fe200078e0a05 */
[----:B------:R-:W-:Y:S01]  /*3ff0*/  ISETP.GE.AND P0, PT, R9, RZ, PT ;  /* 0x000000ff0900720c */ /* 0x000fe20003f06270 */
[----:B------:R-:W-:-:S04]  /*4000*/  IMAD.HI.U32 R3, R8, R69, RZ ;  /* 0x0000004508037227 */ /* 0x000fc800078e00ff */
[----:B------:R-:W-:Y:S02]  /*4010*/  VIADD R9, R0, 0x48 ;  /* 0x0000004800097836 */ /* 0x000fe40000000000 */
[----:B------:R-:W-:Y:S02]  /*4020*/  IMAD.MOV R6, RZ, RZ, -R3 ;  /* 0x000000ffff067224 */ /* 0x000fe400078e0a03 */
[--C-:B------:R-:W-:Y:S01]  /*4030*/  @!P3 IMAD.IADD R67, R67, 0x1, -R5.reuse ;  /* 0x000000014343b824 */ /* 0x100fe200078e0a05 */
[----:B------:R-:W-:Y:S01]  /*4040*/  IABS R70, R9 ;  /* 0x0000000900467213 */ /* 0x000fe20000000000 */
[----:B------:R-:W-:Y:S01]  /*4050*/  @!P1 IMAD.IADD R66, R66, 0x1, -R5 ;  /* 0x0000000142429824 */ /* 0x000fe200078e0a05 */
[----:B------:R-:W-:Y:S01]  /*4060*/  ISETP.GE.AND P3, PT, R9, RZ, PT ;  /* 0x000000ff0900720c */ /* 0x000fe20003f66270 */
[----:B------:R-:W-:Y:S01]  /*4070*/  IMAD R69, R5, R6, R69 ;  /* 0x0000000605457224 */ /* 0x000fe200078e0245 */
[----:B------:R-:W-:Y:S01]  /*4080*/  ISETP.GE.AND P1, PT, R73, RZ, PT ;  /* 0x000000ff4900720c */ /* 0x000fe20003f26270 */
[----:B------:R-:W-:Y:S01]  /*4090*/  @!P6 IMAD.IADD R68, R68, 0x1, -R5 ;  /* 0x000000014444e824 */ /* 0x000fe200078e0a05 */
[----:B------:R-:W-:Y:S01]  /*40a0*/  ISETP.GT.U32.AND P6, PT, R5, R67, PT ;  /* 0x000000430500720c */ /* 0x000fe20003fc4070 */
[----:B------:R-:W-:-:S04]  /*40b0*/  IMAD.HI.U32 R3, R8, R70, RZ ;  /* 0x0000004608037227 */ /* 0x000fc800078e00ff */
[----:B------:R-:W-:Y:S01]  /*40c0*/  @!P4 IMAD.MOV R66, RZ, RZ, -R66 ;  /* 0x000000ffff42c224 */ /* 0x000fe200078e0a42 */
[----:B------:R-:W-:Y:S01]  /*40d0*/  ISETP.GT.U32.AND P4, PT, R5, R69, PT ;  /* 0x000000450500720c */ /* 0x000fe20003f84070 */
[----:B------:R-:W-:Y:S02]  /*40e0*/  IMAD.MOV R3, RZ, RZ, -R3 ;  /* 0x000000ffff037224 */ /* 0x000fe400078e0a03 */
[----:B------:R-:W-:Y:S01]  /*40f0*/  @!P5 IMAD.MOV R63, RZ, RZ, -R63 ;  /* 0x000000ffff3fd224 */ /* 0x000fe200078e0a3f */
[----:B------:R-:W-:Y:S01]  /*4100*/  ISETP.GE.AND P5, PT, R71, RZ, PT ;  /* 0x000000ff4700720c */ /* 0x000fe20003fa6270 */
[----:B------:R-:W-:Y:S01]  /*4110*/  @!P2 IMAD.MOV R64, RZ, RZ, -R64 ;  /* 0x000000ffff40a224 */ /* 0x000fe200078e0a40 */
[----:B------:R-:W-:Y:S01]  /*4120*/  ISETP.GE.AND P2, PT, R72, RZ, PT ;  /* 0x000000ff4800720c */ /* 0x000fe20003f46270 */
[----:B------:R-:W-:Y:S01]  /*4130*/  @!P0 IMAD.MOV R65, RZ, RZ, -R65 ;  /* 0x000000ffff418224 */ /* 0x000fe200078e0a41 */
[----:B------:R-:W-:Y:S01]  /*4140*/  ISETP.GT.U32.AND P0, PT, R5, R68, PT ;  /* 0x000000440500720c */ /* 0x000fe20003f04070 */
[----:B------:R-:W-:-:S02]  /*4150*/  VIADD R72, R0, 0x49 ;  /* 0x0000004900487836 */ /* 0x000fc40000000000 */
[----:B------:R-:W-:Y:S02]  /*4160*/  IMAD R70, R5, R3, R70 ;  /* 0x0000000305467224 */ /* 0x000fe400078e0246 */
[----:B------:R-:W-:Y:S01]  /*4170*/  VIADD R74, R0, 0x4a ;  /* 0x0000004a004a7836 */ /* 0x000fe20000000000 */
[----:B------:R-:W-:Y:S01]  /*4180*/  IABS R71, R72 ;  /* 0x0000004800477213 */ /* 0x000fe20000000000 */
[--C-:B------:R-:W-:Y:S01]  /*4190*/  @!P6 IMAD.IADD R67, R67, 0x1, -R5.reuse ;  /* 0x000000014343e824 */ /* 0x100fe200078e0a05 */
[----:B------:R-:W-:Y:S01]  /*41a0*/  ISETP.GT.U32.AND P6, PT, R5, R70, PT ;  /* 0x000000460500720c */ /* 0x000fe20003fc4070 */
[----:B------:R-:W-:Y:S01]  /*41b0*/  @!P4 IMAD.IADD R69, R69, 0x1, -R5 ;  /* 0x000000014545c824 */ /* 0x000fe200078e0a05 */
[----:B------:R-:W-:Y:S01]  /*41c0*/  IABS R9, R74 ;  /* 0x0000004a00097213 */ /* 0x000fe20000000000 */
[----:B------:R-:W-:Y:S01]  /*41d0*/  IMAD.HI.U32 R3, R8, R71, RZ ;  /* 0x0000004708037227 */ /* 0x000fe200078e00ff */
[----:B------:R-:W-:-:S03]  /*41e0*/  ISETP.GE.AND P4, PT, R74, RZ, PT ;  /* 0x000000ff4a00720c */ /* 0x000fc60003f86270 */
[----:B------:R-:W-:Y:S01]  /*41f0*/  @!P0 IMAD.IADD R68, R68, 0x1, -R5 ;  /* 0x0000000144448824 */ /* 0x000fe200078e0a05 */
[----:B------:R-:W-:Y:S01]  /*4200*/  ISETP.GE.AND P0, PT, R72, RZ, PT ;  /* 0x000000ff4800720c */ /* 0x000fe20003f06270 */
[----:B------:R-:W-:Y:S01]  /*4210*/  @!P5 IMAD.MOV R67, RZ, RZ, -R67 ;  /* 0x000000ffff43d224 */ /* 0x000fe200078e0a43 */
[----:B------:R-:W-:Y:S01]  /*4220*/  ISETP.GT.U32.AND P5, PT, R5, R69, PT ;  /* 0x000000450500720c */ /* 0x000fe20003fa4070 */
[----:B------:R-:W-:-:S04]  /*4230*/  IMAD.HI.U32 R6, R8, R9, RZ ;  /* 0x0000000908067227 */ /* 0x000fc800078e00ff */
[----:B------:R-:W-:Y:S02]  /*4240*/  IMAD.MOV R72, RZ, RZ, -R3 ;  /* 0x000000ffff487224 */ /* 0x000fe400078e0a03 */
[----:B------:R-:W-:Y:S02]  /*4250*/  VIADD R78, R0, 0x4b ;  /* 0x0000004b004e7836 */ /* 0x000fe40000000000 */
[----:B------:R-:W-:Y:S02]  /*4260*/  IMAD.MOV R6, RZ, RZ, -R6 ;  /* 0x000000ffff067224 */ /* 0x000fe400078e0a06 */
[C---:B------:R-:W-:Y:S01]  /*4270*/  IMAD R71, R5.reuse, R72, R71 ;  /* 0x0000004805477224 */ /* 0x040fe200078e0247 */
[----:B------:R-:W-:Y:S01]  /*4280*/  IABS R73, R78 ;  /* 0x0000004e00497213 */ /* 0x000fe20000000000 */
[----:B------:R-:W-:Y:S02]  /*4290*/  @!P6 IMAD.IADD R70, R70, 0x1, -R5 ;  /* 0x000000014646e824 */ /* 0x000fe400078e0a05 */
[----:B------:R-:W-:-:S02]  /*42a0*/  IMAD R72, R5, R6, R9 ;  /* 0x0000000605487224 */ /* 0x000fc400078e0209 */
[----:B------:R-:W-:Y:S01]  /*42b0*/  @!P2 IMAD.MOV R68, RZ, RZ, -R68 ;  /* 0x000000ffff44a224 */ /* 0x000fe200078e0a44 */
[C---:B------:R-:W-:Y:S01]  /*42c0*/  ISETP.GT.U32.AND P2, PT, R5.reuse, R71, PT ;  /* 0x000000470500720c */ /* 0x040fe20003f44070 */
[----:B------:R-:W-:Y:S01]  /*42d0*/  IMAD.HI.U32 R3, R8, R73, RZ ;  /* 0x0000004908037227 */ /* 0x000fe200078e00ff */
[----:B------:R-:W-:-:S03]  /*42e0*/  ISETP.GT.U32.AND P6, PT, R5, R70, PT ;  /* 0x000000460500720c */ /* 0x000fc60003fc4070 */
[----:B------:R-:W-:Y:S01]  /*42f0*/  @!P5 IMAD.IADD R69, R69, 0x1, -R5 ;  /* 0x000000014545d824 */ /* 0x000fe200078e0a05 */
[C---:B------:R-:W-:Y:S01]  /*4300*/  ISETP.GT.U32.AND P5, PT, R5.reuse, R72, PT ;  /* 0x000000480500720c */ /* 0x040fe20003fa4070 */
[----:B------:R-:W-:Y:S02]  /*4310*/  IMAD.MOV R74, RZ, RZ, -R3 ;  /* 0x000000ffff4a7224 */ /* 0x000fe400078e0a03 */
[----:B------:R-:W-:Y:S02]  /*4320*/  VIADD R9, R0, 0x4c ;  /* 0x0000004c00097836 */ /* 0x000fe40000000000 */
[----:B------:R-:W-:Y:S02]  /*4330*/  IMAD R73, R5, R74, R73 ;  /* 0x0000004a05497224 */ /* 0x000fe400078e0249 */
[--C-:B------:R-:W-:Y:S01]  /*4340*/  @!P2 IMAD.IADD R71, R71, 0x1, -R5.reuse ;  /* 0x000000014747a824 */ /* 0x100fe200078e0a05 */
[----:B------:R-:W-:Y:S01]  /*4350*/  IABS R74, R9 ;  /* 0x00000009004a7213 */ /* 0x000fe20000000000 */
[--C-:B------:R-:W-:Y:S01]  /*4360*/  @!P6 IMAD.IADD R70, R70, 0x1, -R5.reuse ;  /* 0x000000014646e824 */ /* 0x100fe200078e0a05 */
[C---:B------:R-:W-:Y:S01]  /*4370*/  ISETP.GT.U32.AND P6, PT, R5.reuse, R73, PT ;  /* 0x000000490500720c */ /* 0x040fe20003fc4070 */
[----:B------:R-:W-:Y:S01]  /*4380*/  VIADD R79, R0, 0x4d ;  /* 0x0000004d004f7836 */ /* 0x000fe20000000000 */
[----:B------:R-:W-:Y:S01]  /*4390*/  ISETP.GE.AND P2, PT, R78, RZ, PT ;  /* 0x000000ff4e00720c */ /* 0x000fe20003f46270 */
[----:B------:R-:W-:Y:S01]  /*43a0*/  @!P5 IMAD.IADD R72, R72, 0x1, -R5 ;  /* 0x000000014848d824 */ /* 0x000fe200078e0a05 */
[----:B------:R-:W-:Y:S01]  /*43b0*/  ISETP.GT.U32.AND P5, PT, R5, R71, PT ;  /* 0x000000470500720c */ /* 0x000fe20003fa4070 */
[----:B------:R-:W-:Y:S01]  /*43c0*/  IMAD.HI.U32 R3, R8, R74, RZ ;  /* 0x0000004a08037227 */ /* 0x000fe200078e00ff */
[----:B------:R-:W-:-:S03]  /*43d0*/  IABS R75, R79 ;  /* 0x0000004f004b7213 */ /* 0x000fc60000000000 */
[----:B------:R-:W-:Y:S02]  /*43e0*/  IMAD.MOV R3, RZ, RZ, -R3 ;  /* 0x000000ffff037224 */ /* 0x000fe400078e0a03 */
[----:B------:R-:W-:Y:S02]  /*43f0*/  VIADD R81, R0, 0x4f ;  /* 0x0000004f00517836 */ /* 0x000fe40000000000 */
[----:B------:R-:W-:Y:S02]  /*4400*/  IMAD R74, R5, R3, R74 ;  /* 0x00000003054a7224 */ /* 0x000fe400078e024a */
[----:B------:R-:W-:Y:S01]  /*4410*/  IMAD.HI.U32 R6, R8, R75, RZ ;  /* 0x0000004b08067227 */ /* 0x000fe200078e00ff */
[----:B------:R-:W-:-:S03]  /*4420*/  IABS R77, R81 ;  /* 0x00000051004d7213 */ /* 0x000fc60000000000 */
[--C-:B------:R-:W-:Y:S01]  /*4430*/  @!P6 IMAD.IADD R73, R73, 0x1, -R5.reuse ;  /* 0x000000014949e824 */ /* 0x100fe200078e0a05 */
[----:B------:R-:W-:Y:S01]  /*4440*/  ISETP.GT.U32.AND P6, PT, R5, R72, PT ;  /* 0x000000480500720c */ /* 0x000fe20003fc4070 */
[----:B------:R-:W-:Y:S01]  /*4450*/  @!P5 IMAD.IADD R71, R71, 0x1, -R5 ;  /* 0x000000014747d824 */ /* 0x000fe200078e0a05 */
[C---:B------:R-:W-:Y:S01]  /*4460*/  ISETP.GT.U32.AND P5, PT, R5.reuse, R74, PT ;  /* 0x0000004a0500720c */ /* 0x040fe20003fa4070 */
[----:B------:R-:W-:Y:S02]  /*4470*/  IMAD.MOV R6, RZ, RZ, -R6 ;  /* 0x000000ffff067224 */ /* 0x000fe400078e0a06 */
[----:B------:R-:W-:Y:S02]  /*4480*/  VIADD R80, R0, 0x4e ;  /* 0x0000004e00507836 */ /* 0x000fe40000000000 */
[----:B------:R-:W-:Y:S02]  /*4490*/  IMAD R75, R5, R6, R75 ;  /* 0x00000006054b7224 */ /* 0x000fe400078e024b */
[----:B------:R-:W-:Y:S01]  /*44a0*/  IMAD.HI.U32 R6, R8, R77, RZ ;  /* 0x0000004d08067227 */ /* 0x000fe200078e00ff */
[----:B------:R-:W-:-:S03]  /*44b0*/  IABS R76, R80 ;  /* 0x00000050004c7213 */ /* 0x000fc60000000000 */
[----:B------:R-:W-:Y:S02]  /*44c0*/  IMAD.MOV R6, RZ, RZ, -R6 ;  /* 0x000000ffff067224 */ /* 0x000fe400078e0a06 */
[----:B------:R-:W-:Y:S01]  /*44d0*/  @!P6 IMAD.IADD R72, R72, 0x1, -R5 ;  /* 0x000000014848e824 */ /* 0x000fe200078e0a05 */
[C---:B------:R-:W-:Y:S01]  /*44e0*/  ISETP.GT.U32.AND P6, PT, R5.reuse, R75, PT ;  /* 0x0000004b0500720c */ /* 0x040fe20003fc4070 */
[C---:B------:R-:W-:Y:S02]  /*44f0*/  IMAD R77, R5.reuse, R6, R77 ;  /* 0x00000006054d7224 */ /* 0x040fe400078e024d */
[----:B------:R-:W-:Y:S02]  /*4500*/  @!P5 IMAD.IADD R74, R74, 0x1, -R5 ;  /* 0x000000014a4ad824 */ /* 0x000fe400078e0a05 */
[----:B------:R-:W-:Y:S01]  /*4510*/  @!P1 IMAD.MOV R69, RZ, RZ, -R69 ;  /* 0x000000ffff459224 */ /* 0x000fe200078e0a45 */
[----:B------:R-:W-:Y:S01]  /*4520*/  ISETP.GT.U32.AND P1, PT, R5, R73, PT ;  /* 0x000000490500720c */ /* 0x000fe20003f24070 */
[----:B------:R-:W-:Y:S01]  /*4530*/  @!P3 IMAD.MOV R70, RZ, RZ, -R70 ;  /* 0x000000ffff46b224 */ /* 0x000fe200078e0a46 */
[----:B------:R-:W-:Y:S01]  /*4540*/  ISETP.GE.AND P3, PT, R9, RZ, PT ;  /* 0x000000ff0900720c */ /* 0x000fe20003f66270 */
[----:B------:R-:W-:Y:S01]  /*4550*/  @!P0 IMAD.MOV R71, RZ, RZ, -R71 ;  /* 0x000000ffff478224 */ /* 0x000fe200078e0a47 */
[C---:B------:R-:W-:Y:S01]  /*4560*/  ISETP.GT.U32.AND P0, PT, R5.reuse, R74, PT ;  /* 0x0000004a0500720c */ /* 0x040fe20003f04070 */
[----:B------:R-:W-:Y:S01]  /*4570*/  @!P4 IMAD.MOV R72, RZ, RZ, -R72 ;  /* 0x000000ffff48c224 */ /* 0x000fe200078e0a48 */
[----:B------:R-:W-:Y:S01]  /*4580*/  ISETP.GT.U32.AND P4, PT, R5, R77, PT ;  /* 0x0000004d0500720c */ /* 0x000fe20003f84070 */
[----:B------:R-:W-:-:S02]  /*4590*/  VIADD R9, R0, 0x50 ;  /* 0x0000005000097836 */ /* 0x000fc40000000000 */
[----:B------:R-:W-:-:S03]  /*45a0*/  IMAD.HI.U32 R3, R8, R76, RZ ;  /* 0x0000004c08037227 */ /* 0x000fc600078e00ff */
[----:B------:R-:W-:Y:S01]  /*45b0*/  IABS R78, R9 ;  /* 0x00000009004e7213 */ /* 0x000fe20000000000 */
[----:B------:R-:W-:Y:S02]  /*45c0*/  IMAD.MOV R3, RZ, RZ, -R3 ;  /* 0x000000ffff037224 */ /* 0x000fe400078e0a03 */
[----:B------:R-:W-:Y:S02]  /*45d0*/  @!P6 IMAD.IADD R75, R75, 0x1, -R5 ;  /* 0x000000014b4be824 */ /* 0x000fe400078e0a05 */
[C---:B------:R-:W-:Y:S02]  /*45e0*/  IMAD R76, R5.reuse, R3, R76 ;  /* 0x00000003054c7224 */ /* 0x040fe400078e024c */
[----:B------:R-:W-:Y:S01]  /*45f0*/  VIADD R82, R0, 0x51 ;  /* 0x0000005100527836 */ /* 0x000fe20000000000 */
[C---:B------:R-:W-:Y:S01]  /*4600*/  ISETP.GT.U32.AND P6, PT, R5.reuse, R75, PT ;  /* 0x0000004b0500720c */ /* 0x040fe20003fc4070 */
[----:B------:R-:W-:Y:S01]  /*4610*/  IMAD.HI.U32 R3, R8, R78, RZ ;  /* 0x0000004e08037227 */ /* 0x000fe200078e00ff */
[----:B------:R-:W-:-:S03]  /*4620*/  ISETP.GT.U32.AND P5, PT, R5, R76, PT ;  /* 0x0000004c0500720c */ /* 0x000fc60003fa4070 */
[--C-:B------:R-:W-:Y:S01]  /*4630*/  @!P1 IMAD.IADD R73, R73, 0x1, -R5.reuse ;  /* 0x0000000149499824 */ /* 0x100fe200078e0a05 */
[----:B------:R-:W-:Y:S01]  /*4640*/  ISETP.GE.AND P1, PT, R79, RZ, PT ;  /* 0x000000ff4f00720c */ /* 0x000fe20003f26270 */
[--C-:B------:R-:W-:Y:S01]  /*4650*/  @!P0 IMAD.IADD R74, R74, 0x1, -R5.reuse ;  /* 0x000000014a4a8824 */ /* 0x100fe200078e0a05 */
[----:B------:R-:W-:Y:S01]  /*4660*/  IABS R79, R82 ;  /* 0x00000052004f7213 */ /* 0x000fe20000000000 */
[----:B------:R-:W-:Y:S01]  /*4670*/  @!P4 IMAD.IADD R77, R77, 0x1, -R5 ;  /* 0x000000014d4dc824 */ /* 0x000fe200078e0a05 */
[----:B------:R-:W-:Y:S01]  /*4680*/  ISETP.GE.AND P0, PT, R81, RZ, PT ;  /* 0x000000ff5100720c */ /* 0x000fe20003f06270 */
[----:B------:R-:W-:Y:S01]  /*4690*/  IMAD.MOV R3, RZ, RZ, -R3 ;  /* 0x000000ffff037224 */ /* 0x000fe200078e0a03 */
[----:B------:R-:W-:Y:S01]  /*46a0*/  ISETP.GE.AND P4, PT, R9, RZ, PT ;  /* 0x000000ff0900720c */ /* 0x000fe20003f86270 */
[----:B------:R-:W-:Y:S01]  /*46b0*/  @!P3 IMAD.MOV R74, RZ, RZ, -R74 ;  /* 0x000000ffff4ab224 */ /* 0x000fe200078e0a4a */
[C---:B------:R-:W-:Y:S01]  /*46c0*/  ISETP.GT.U32.AND P3, PT, R5.reuse, R77, PT ;  /* 0x0000004d0500720c */ /* 0x040fe20003f64070 */
[----:B------:R-:W-:-:S02]  /*46d0*/  IMAD R78, R5, R3, R78 ;  /* 0x00000003054e7224 */ /* 0x000fc400078e024e */
[----:B------:R-:W-:-:S04]  /*46e0*/  IMAD.HI.U32 R3, R8, R79, RZ ;  /* 0x0000004f08037227 */ /* 0x000fc800078e00ff */
[----:B------:R-:W-:Y:S02]  /*46f0*/  IMAD.MOV R6, RZ, RZ, -R3 ;  /* 0x000000ffff067224 */ /* 0x000fe400078e0a03 */
[----:B------:R-:W-:Y:S01]  /*4700*/  @!P6 IMAD.IADD R75, R75, 0x1, -R5 ;  /* 0x000000014b4be824 */ /* 0x000fe200078e0a05 */
[C---:B------:R-:W-:Y:S01]  /*4710*/  ISETP.GT.U32.AND P6, PT, R5.reuse, R78, PT ;  /* 0x0000004e0500720c */ /* 0x040fe20003fc4070 */
[----:B------:R-:W-:Y:S02]  /*4720*/  IMAD R79, R5, R6, R79 ;  /* 0x00000006054f7224 */ /* 0x000fe400078e024f */
[--C-:B------:R-:W-:Y:S02]  /*4730*/  @!P5 IMAD.IADD R76, R76, 0x1, -R5.reuse ;  /* 0x000000014c4cd824 */ /* 0x100fe400078e0a05 */
[----:B------:R-:W-:Y:S01]  /*4740*/  @!P3 IMAD.IADD R77, R77, 0x1, -R5 ;  /* 0x000000014d4db824 */ /* 0x000fe200078e0a05 */
[C---:B------:R-:W-:Y:S01]  /*4750*/  ISETP.GT.U32.AND P3, PT, R5.reuse, R79, PT ;  /* 0x0000004f0500720c */ /* 0x040fe20003f64070 */
[----:B------:R-:W-:Y:S01]  /*4760*/  @!P2 IMAD.MOV R73, RZ, RZ, -R73 ;  /* 0x000000ffff49a224 */ /* 0x000fe200078e0a49 */
[----:B------:R-:W-:Y:S01]  /*4770*/  ISETP.GT.U32.AND P5, PT, R5, R76, PT ;  /* 0x0000004c0500720c */ /* 0x000fe20003fa4070 */
[----:B------:R-:W-:Y:S01]  /*4780*/  VIADD R3, R0, 0x52 ;  /* 0x0000005200037836 */ /* 0x000fe20000000000 */
[----:B------:R-:W-:Y:S01]  /*4790*/  ISETP.GE.AND P2, PT, R80, RZ, PT ;  /* 0x000000ff5000720c */ /* 0x000fe20003f46270 */
[----:B------:R-:W-:-:S02]  /*47a0*/  VIADD R6, R0, 0x53 ;  /* 0x0000005300067836 */ /* 0x000fc40000000000 */
[----:B------:R-:W-:Y:S01]  /*47b0*/  @!P6 IMAD.IADD R78, R78, 0x1, -R5 ;  /* 0x000000014e4ee824 */ /* 0x000fe200078e0a05 */
[----:B------:R-:W-:Y:S01]  /*47c0*/  IABS R80, R3 ;  /* 0x0000000300507213 */ /* 0x000fe20000000000 */
[----:B------:R-:W-:Y:S01]  /*47d0*/  VIADD R9, R0, 0x54 ;  /* 0x0000005400097836 */ /* 0x000fe20000000000 */
[----:B------:R-:W-:Y:S01]  /*47e0*/  IABS R81, R6 ;  /* 0x0000000600517213 */ /* 0x000fe20000000000 */
[----:B------:R-:W-:Y:S01]  /*47f0*/  @!P1 IMAD.MOV R75, RZ, RZ, -R75 ;  /* 0x000000ffff4b9224 */ /* 0x000fe200078e0a4b */
[----:B------:R-:W-:Y:S01]  /*4800*/  ISETP.GT.U32.AND P6, PT, R5, R78, PT ;  /* 0x0000004e0500720c */ /* 0x000fe20003fc4070 */
[--C-:B------:R-:W-:Y:S01]  /*4810*/  @!P3 IMAD.IADD R79, R79, 0x1, -R5.reuse ;  /* 0x000000014f4fb824 */ /* 0x100fe200078e0a05 */
[----:B------:R-:W-:Y:S01]  /*4820*/  ISETP.GE.AND P1, PT, R3, RZ, PT ;  /* 0x000000ff0300720c */ /* 0x000fe20003f26270 */
[----:B------:R-:W-:Y:S01]  /*4830*/  @!P5 IMAD.IADD R76, R76, 0x1, -R5 ;  /* 0x000000014c4cd824 */ /* 0x000fe200078e0a05 */
[----:B------:R-:W-:Y:S01]  /*4840*/  IABS R83, R9 ;  /* 0x0000000900537213 */ /* 0x000fe20000000000 */
[----:B------:R-:W-:Y:S01]  /*4850*/  IMAD.HI.U32 R3, R8, R80, RZ ;  /* 0x0000005008037227 */ /* 0x000fe200078e00ff */
[----:B------:R-:W-:-:S02]  /*4860*/  ISETP.GT.U32.AND P3, PT, R5, R79, PT ;  /* 0x0000004f0500720c */ /* 0x000fc40003f64070 */
[----:B------:R-:W-:Y:S01]  /*4870*/  ISETP.GE.AND P5, PT, R82, RZ, PT ;  /* 0x000000ff5200720c */ /* 0x000fe20003fa6270 */
[----:B------:R-:W-:Y:S01]  /*4880*/  @!P0 IMAD.MOV R77, RZ, RZ, -R77 ;  /* 0x000000ffff4d8224 */ /* 0x000fe200078e0a4d */
[----:B------:R-:W-:Y:S01]  /*4890*/  ISETP.GE.AND P0, PT, R9, RZ, PT ;  /* 0x000000ff0900720c */ /* 0x000fe20003f06270 */
[----:B------:R-:W-:Y:S02]  /*48a0*/  VIADD R82, R0, 0x55 ;  /* 0x0000005500527836 */ /* 0x000fe40000000000 */
[----:B------:R-:W-:Y:S01]  /*48b0*/  @!P2 IMAD.MOV R76, RZ, RZ, -R76 ;  /* 0x000000ffff4ca224 */ /* 0x000fe200078e0a4c */
[----:B------:R-:W-:Y:S01]  /*48c0*/  ISETP.GE.AND P2, PT, R6, RZ, PT ;  /* 0x000000ff0600720c */ /* 0x000fe20003f46270 */
[----:B------:R-:W-:Y:S01]  /*48d0*/  IMAD.MOV R9, RZ, RZ, -R3 ;  /* 0x000000ffff097224 */ /* 0x000fe200078e0a03 */
[----:B------:R-:W-:Y:S01]  /*48e0*/  IABS R84, R82 ;  /* 0x0000005200547213 */ /* 0x000fe20000000000 */
[----:B------:R-:W-:-:S04]  /*48f0*/  IMAD.HI.U32 R3, R8, R81, RZ ;  /* 0x0000005108037227 */ /* 0x000fc800078e00ff */
[----:B------:R-:W-:-:S04]  /*4900*/  IMAD.HI.U32 R6, R8, R83, RZ ;  /* 0x0000005308067227 */ /* 0x000fc800078e00ff */
[----:B------:R-:W-:Y:S01]  /*4910*/  @!P6 IMAD.IADD R78, R78, 0x1, -R5 ;  /* 0x000000014e4ee824 */ /* 0x000fe200078e0a05 */
[----:B------:R-:W-:Y:S01]  /*4920*/  ISETP.GE.AND P6, PT, R82, RZ, PT ;  /* 0x000000ff5200720c */ /* 0x000fe20003fc6270 */
[----:B------:R-:W-:Y:S02]  /*4930*/  IMAD.MOV R82, RZ, RZ, -R3 ;  /* 0x000000ffff527224 */ /* 0x000fe400078e0a03 */
[C---:B------:R-:W-:Y:S02]  /*4940*/  IMAD R80, R5.reuse, R9, R80 ;  /* 0x0000000905507224 */ /* 0x040fe400078e0250 */
[----:B------:R-:W-:Y:S02]  /*4950*/  IMAD.MOV R6, RZ, RZ, -R6 ;  /* 0x000000ffff067224 */ /* 0x000fe400078e0a06 */
[C---:B------:R-:W-:Y:S02]  /*4960*/  IMAD R81, R5.reuse, R82, R81 ;  /* 0x0000005205517224 */ /* 0x040fe400078e0251 */
[----:B------:R-:W-:Y:S01]  /*4970*/  @!P4 IMAD.MOV R78, RZ, RZ, -R78 ;  /* 0x000000ffff4ec224 */ /* 0x000fe200078e0a4e */
[----:B------:R-:W-:Y:S01]  /*4980*/  ISETP.GT.U32.AND P4, PT, R5, R80, PT ;  /* 0x000000500500720c */ /* 0x000fe20003f84070 */
[----:B------:R-:W-:Y:S01]  /*4990*/  @!P3 IMAD.IADD R79, R79, 0x1, -R5 ;  /* 0x000000014f4fb824 */ /* 0x000fe200078e0a05 */
[C---:B------:R-:W-:Y:S01]  /*49a0*/  ISETP.GT.U32.AND P3, PT, R5.reuse, R81, PT ;  /* 0x000000510500720c */ /* 0x040fe20003f64070 */
[----:B------:R-:W-:-:S02]  /*49b0*/  IMAD R82, R5, R6, R83 ;  /* 0x0000000605527224 */ /* 0x000fc400078e0253 */
[----:B------:R-:W-:Y:S02]  /*49c0*/  @!P5 IMAD.MOV R79, RZ, RZ, -R79 ;  /* 0x000000ffff4fd224 */ /* 0x000fe400078e0a4f */
[----:B------:R-:W-:Y:S01]  /*49d0*/  VIADD R89, R0, 0x57 ;  /* 0x0000005700597836 */ /* 0x000fe20000000000 */
[----:B------:R-:W-:Y:S01]  /*49e0*/  ISETP.GT.U32.AND P5, PT, R5, R82, PT ;  /* 0x000000520500720c */ /* 0x000fe20003fa4070 */
[----:B------:R-:W-:-:S03]  /*49f0*/  IMAD.HI.U32 R3, R8, R84, RZ ;  /* 0x0000005408037227 */ /* 0x000fc600078e00ff */
[----:B------:R-:W-:Y:S01]  /*4a00*/  IABS R85, R89 ;  /* 0x0000005900557213 */ /* 0x000fe20000000000 */
[----:B------:R-:W-:Y:S02]  /*4a10*/  @!P4 IMAD.IADD R80, R80, 0x1, -R5 ;  /* 0x000000015050c824 */ /* 0x000fe400078e0a05 */
[----:B------:R-:W-:Y:S02]  /*4a20*/  IMAD.MOV R3, RZ, RZ, -R3 ;  /* 0x000000ffff037224 */ /* 0x000fe400078e0a03 */
[----:B------:R-:W-:Y:S01]  /*4a30*/  IMAD.HI.U32 R6, R8, R85, RZ ;  /* 0x0000005508067227 */ /* 0x000fe200078e00ff */
[----:B------:R-:W-:-:S03]  /*4a40*/  ISETP.GT.U32.AND P4, PT, R5, R80, PT ;  /* 0x000000500500720c */ /* 0x000fc60003f84070 */
[--C-:B------:R-:W-:Y:S02]  /*4a50*/  @!P5 IMAD.IADD R82, R82, 0x1, -R5.reuse ;  /* 0x000000015252d824 */ /* 0x100fe400078e0a05 */
[----:B------:R-:W-:Y:S02]  /*4a60*/  VIADD R9, R0, 0x56 ;  /* 0x0000005600097836 */ /* 0x000fe40000000000 */
[C---:B------:R-:W-:Y:S01]  /*4a70*/  IMAD R83, R5.reuse, R3, R84 ;  /* 0x0000000305537224 */ /* 0x040fe200078e0254 */
[----:B------:R-:W-:Y:S01]  /*4a80*/  ISETP.GT.U32.AND P5, PT, R5, R82, PT ;  /* 0x000000520500720c */ /* 0x000fe20003fa4070 */
[----:B------:R-:W-:Y:S01]  /*4a90*/  IMAD.MOV R6, RZ, RZ, -R6 ;  /* 0x000000ffff067224 */ /* 0x000fe200078e0a06 */
[----:B------:R-:W-:Y:S01]  /*4aa0*/  IABS R84, R9 ;  /* 0x0000000900547213 */ /* 0x000fe20000000000 */
[--C-:B------:R-:W-:Y:S02]  /*4ab0*/  @!P3 IMAD.IADD R81, R81, 0x1, -R5.reuse ;  /* 0x000000015151b824 */ /* 0x100fe400078e0a05 */
[----:B------:R-:W-:Y:S01]  /*4ac0*/  @!P4 IMAD.IADD R80, R80, 0x1, -R5 ;  /* 0x000000015050c824 */ /* 0x000fe200078e0a05 */
[C---:B------:R-:W-:Y:S01]  /*4ad0*/  ISETP.GT.U32.AND P4, PT, R5.reuse, R83, PT ;  /* 0x000000530500720c */ /* 0x040fe20003f84070 */
[C---:B------:R-:W-:Y:S01]  /*4ae0*/  IMAD R85, R5.reuse, R6, R85 ;  /* 0x0000000605557224 */ /* 0x040fe200078e0255 */
[----:B------:R-:W-:Y:S01]  /*4af0*/  ISETP.GT.U32.AND P3, PT, R5, R81, PT ;  /* 0x000000510500720c */ /* 0x000fe20003f64070 */
[----:B------:R-:W-:-:S02]  /*4b00*/  VIADD R90, R0, 0x58 ;  /* 0x00000058005a7836 */ /* 0x000fc40000000000 */
[----:B------:R-:W-:-:S03]  /*4b10*/  IMAD.HI.U32 R3, R8, R84, RZ ;  /* 0x0000005408037227 */ /* 0x000fc600078e00ff */
[----:B------:R-:W-:Y:S01]  /*4b20*/  IABS R86, R90 ;  /* 0x0000005a00567213 */ /* 0x000fe20000000000 */
[----:B------:R-:W-:Y:S01]  /*4b30*/  @!P5 IMAD.IADD R82, R82, 0x1, -R5 ;  /* 0x000000015252d824 */ /* 0x000fe200078e0a05 */
[C---:B------:R-:W-:Y:S01]  /*4b40*/  ISETP.GT.U32.AND P5, PT, R5.reuse, R85, PT ;  /* 0x000000550500720c */ /* 0x040fe20003fa4070 */
[----:B------:R-:W-:Y:S02]  /*4b50*/  IMAD.MOV R3, RZ, RZ, -R3 ;  /* 0x000000ffff037224 */ /* 0x000fe400078e0a03 */
[C---:B------:R-:W-:Y:S02]  /*4b60*/  VIADD R91, R0.reuse, 0x59 ;  /* 0x00000059005b7836 */ /* 0x040fe40000000000 */
[----:B------:R-:W-:Y:S02]  /*4b70*/  IMAD R84, R5, R3, R84 ;  /* 0x0000000305547224 */ /* 0x000fe400078e0254 */
[----:B------:R-:W-:Y:S01]  /*4b80*/  VIADD R92, R0, 0x5a ;  /* 0x0000005a005c7836 */ /* 0x000fe20000000000 */
[----:B------:R-:W-:Y:S01]  /*4b90*/  IABS R87, R91 ;  /* 0x0000005b00577213 */ /* 0x000fe20000000000 */
[----:B------:R-:W-:Y:S01]  /*4ba0*/  @!P4 IMAD.IADD R83, R83, 0x1, -R5 ;  /* 0x000000015353c824 */ /* 0x000fe200078e0a05 */
[----:B------:R-:W-:Y:S01]  /*4bb0*/  ISETP.GE.AND P4, PT, R9, RZ, PT ;  /* 0x000000ff0900720c */ /* 0x000fe20003f86270 */
[----:B------:R-:W-:Y:S01]  /*4bc0*/  IMAD.HI.U32 R3, R8, R86, RZ ;  /* 0x0000005608037227 */ /* 0x000fe200078e00ff */
[----:B------:R-:W-:-:S03]  /*4bd0*/  IABS R88, R92 ;  /* 0x0000005c00587213 */ /* 0x000fc60000000000 */
[--C-:B------:R-:W-:Y:S01]  /*4be0*/  @!P3 IMAD.IADD R81, R81, 0x1, -R5.reuse ;  /* 0x000000015151b824 */ /* 0x100fe200078e0a05 */
[C---:B------:R-:W-:Y:S01]  /*4bf0*/  ISETP.GT.U32.AND P3, PT, R5.reuse, R84, PT ;  /* 0x000000540500720c */ /* 0x040fe20003f64070 */
[----:B------:R-:W-:Y:S01]  /*4c00*/  @!P1 IMAD.MOV R80, RZ, RZ, -R80 ;  /* 0x000000ffff509224 */ /* 0x000fe200078e0a50 */
[----:B------:R-:W-:Y:S01]  /*4c10*/  ISETP.GT.U32.AND P1, PT, R5, R83, PT ;  /* 0x000000530500720c */ /* 0x000fe20003f24070 */
[----:B------:R-:W-:Y:S02]  /*4c20*/  @!P5 IMAD.IADD R85, R85, 0x1, -R5 ;  /* 0x000000015555d824 */ /* 0x000fe400078e0a05 */
[----:B------:R-:W-:Y:S02]  /*4c30*/  IMAD.MOV R3, RZ, RZ, -R3 ;  /* 0x000000ffff037224 */ /* 0x000fe400078e0a03 */
[----:B------:R-:W-:Y:S01]  /*4c40*/  IMAD.HI.U32 R6, R8, R87, RZ ;  /* 0x0000005708067227 */ /* 0x000fe200078e00ff */
[----:B------:R-:W-:-:S03]  /*4c50*/  ISETP.GT.U32.AND P5, PT, R5, R85, PT ;  /* 0x000000550500720c */ /* 0x000fc60003fa4070 */
[----:B------:R-:W-:Y:S02]  /*4c60*/  IMAD R86, R5, R3, R86 ;  /* 0x0000000305567224 */ /* 0x000fe400078e0256 */
[----:B------:R-:W-:-:S04]  /*4c70*/  IMAD.HI.U32 R3, R8, R88, RZ ;  /* 0x0000005808037227 */ /* 0x000fc800078e00ff */
[----:B------:R-:W-:Y:S02]  /*4c80*/  IMAD.MOV R6, RZ, RZ, -R6 ;  /* 0x000000ffff067224 */ /* 0x000fe400078e0a06 */
[----:B------:R-:W-:Y:S02]  /*4c90*/  IMAD.MOV R3, RZ, RZ, -R3 ;  /* 0x000000ffff037224 */ /* 0x000fe400078e0a03 */
[----:B------:R-:W-:Y:S01]  /*4ca0*/  @!P3 IMAD.IADD R84, R84, 0x1, -R5 ;  /* 0x000000015454b824 */ /* 0x000fe200078e0a05 */
[----:B------:R-:W-:Y:S01]  /*4cb0*/  ISETP.GE.AND P3, PT, R89, RZ, PT ;  /* 0x000000ff5900720c */ /* 0x000fe20003f66270 */
[----:B------:R-:W-:Y:S02]  /*4cc0*/  IMAD R87, R5, R6, R87 ;  /* 0x0000000605577224 */ /* 0x000fe400078e0257 */
[----:B------:R-:W-:Y:S01]  /*4cd0*/  @!P1 IMAD.IADD R83, R83, 0x1, -R5 ;  /* 0x0000000153539824 */ /* 0x000fe200078e0a05 */
[C---:B------:R-:W-:Y:S01]  /*4ce0*/  ISETP.GT.U32.AND P1, PT, R5.reuse, R86, PT ;  /* 0x000000560500720c */ /* 0x040fe20003f24070 */
[----:B------:R-:W-:-:S02]  /*4cf0*/  IMAD R88, R5, R3, R88 ;  /* 0x0000000305587224 */ /* 0x000fc400078e0258 */
[----:B------:R-:W-:Y:S01]  /*4d00*/  @!P2 IMAD.MOV R81, RZ, RZ, -R81 ;  /* 0x000000ffff51a224 */ /* 0x000fe200078e0a51 */
[C---:B------:R-:W-:Y:S01]  /*4d10*/  ISETP.GT.U32.AND P2, PT, R5.reuse, R84, PT ;  /* 0x000000540500720c */ /* 0x040fe20003f44070 */
        /* <DEDUP_REMOVED lines=8> */
[----:B------:R-:W-:Y:S01]  /*4da0*/  @!P0 IMAD.MOV R82, RZ, RZ, -R82 ;  /* 0x000000ffff528224 */ /* 0x000fe200078e0a52 */
[----:B------:R-:W-:Y:S01]  /*4db0*/  ISETP.GE.AND P0, PT, R90, RZ, PT ;  /* 0x000000ff5a00720c */ /* 0x000fe20003f06270 */
[--C-:B------:R-:W-:Y:S01]  /*4dc0*/  @!P2 IMAD.IADD R84, R84, 0x1, -R5.reuse ;  /* 0x000000015454a824 */ /* 0x100fe200078e0a05 */
[----:B------:R-:W-:Y:S01]  /*4dd0*/  IABS R90, R94 ;  /* 0x0000005e005a7213 */ /* 0x000fe20000000000 */
[--C-:B------:R-:W-:Y:S01]  /*4de0*/  @!P6 IMAD.IADD R87, R87, 0x1, -R5.reuse ;  /* 0x000000015757e824 */ /* 0x100fe200078e0a05 */
[----:B------:R-:W-:Y:S01]  /*4df0*/  ISETP.GT.U32.AND P6, PT, R5, R86, PT ;  /* 0x000000560500720c */ /* 0x000fe20003fc4070 */
[----:B------:R-:W-:Y:S01]  /*4e00*/  @!P5 IMAD.IADD R88, R88, 0x1, -R5 ;  /* 0x000000015858d824 */ /* 0x000fe200078e0a05 */
[----:B------:R-:W-:Y:S01]  /*4e10*/  ISETP.GE.AND P2, PT, R91, RZ, PT ;  /* 0x000000ff5b00720c */ /* 0x000fe20003f46270 */
[----:B------:R-:W-:Y:S01]  /*4e20*/  IMAD.HI.U32 R3, R8, R89, RZ ;  /* 0x0000005908037227 */ /* 0x000fe200078e00ff */
[----:B------:R-:W-:-:S02]  /*4e30*/  ISETP.GT.U32.AND P5, PT, R5, R87, PT ;  /* 0x000000570500720c */ /* 0x000fc40003fa4070 */
[----:B------:R-:W-:Y:S01]  /*4e40*/  ISETP.GE.AND P1, PT, R92, RZ, PT ;  /* 0x000000ff5c00720c */ /* 0x000fe20003f26270 */
[----:B------:R-:W-:Y:S01]  /*4e50*/  @!P4 IMAD.MOV R84, RZ, RZ, -R84 ;  /* 0x000000ffff54c224 */ /* 0x000fe200078e0a54 */
[----:B------:R-:W-:Y:S01]  /*4e60*/  ISETP.GT.U32.AND P4, PT, R5, R88, PT ;  /* 0x000000580500720c */ /* 0x000fe20003f84070 */
[----:B------:R-:W-:Y:S02]  /*4e70*/  IMAD.MOV R6, RZ, RZ, -R3 ;  /* 0x000000ffff067224 */ /* 0x000fe400078e0a03 */
[----:B------:R-:W-:-:S04]  /*4e80*/  IMAD.HI.U32 R3, R8, R90, RZ ;  /* 0x0000005a08037227 */ /* 0x000fc800078e00ff */
[C---:B------:R-:W-:Y:S02]  /*4e90*/  IMAD R89, R5.reuse, R6, R89 ;  /* 0x0000000605597224 */ /* 0x040fe400078e0259 */
[----:B------:R-:W-:Y:S02]  /*4ea0*/  IMAD.MOV R3, RZ, RZ, -R3 ;  /* 0x000000ffff037224 */ /* 0x000fe400078e0a03 */
[----:B------:R-:W-:Y:S01]  /*4eb0*/  @!P6 IMAD.IADD R86, R86, 0x1, -R5 ;  /* 0x000000015656e824 */ /* 0x000fe200078e0a05 */
[C---:B------:R-:W-:Y:S01]  /*4ec0*/  ISETP.GT.U32.AND P6, PT, R5.reuse, R89, PT ;  /* 0x000000590500720c */ /* 0x040fe20003fc4070 */
[----:B------:R-:W-:Y:S02]  /*4ed0*/  IMAD R90, R5, R3, R90 ;  /* 0x00000003055a7224 */ /* 0x000fe400078e025a */
[C---:B------:R-:W-:Y:S02]  /*4ee0*/  VIADD R95, R0.reuse, 0x5d ;  /* 0x0000005d005f7836 */ /* 0x040fe40000000000 */
[----:B------:R-:W-:-:S02]  /*4ef0*/  VIADD R96, R0, 0x5e ;  /* 0x0000005e00607836 */ /* 0x000fc40000000000 */
[--C-:B------:R-:W-:Y:S01]  /*4f00*/  @!P4 IMAD.IADD R88, R88, 0x1, -R5.reuse ;  /* 0x000000015858c824 */ /* 0x100fe200078e0a05 */
[----:B------:R-:W-:Y:S01]  /*4f10*/  ISETP.GT.U32.AND P4, PT, R5, R90, PT ;  /* 0x0000005a0500720c */ /* 0x000fe20003f84070 */
[----:B------:R-:W-:Y:S01]  /*4f20*/  VIADD R97, R0, 0x5f ;  /* 0x0000005f00617836 */ /* 0x000fe20000000000 */
[----:B------:R-:W-:Y:S01]  /*4f30*/  IABS R91, R95 ;  /* 0x0000005f005b7213 */ /* 0x000fe20000000000 */
[--C-:B------:R-:W-:Y:S01]  /*4f40*/  @!P5 IMAD.IADD R87, R87, 0x1, -R5.reuse ;  /* 0x000000015757d824 */ /* 0x100fe200078e0a05 */
[----:B------:R-:W-:Y:S01]  /*4f50*/  IABS R9, R96 ;  /* 0x0000006000097213 */ /* 0x000fe20000000000 */
[----:B------:R-:W-:Y:S01]  /*4f60*/  @!P6 IMAD.IADD R89, R89, 0x1, -R5 ;  /* 0x000000015959e824 */ /* 0x000fe200078e0a05 */
[----:B------:R-:W-:Y:S01]  /*4f70*/  ISETP.GE.AND P5, PT, R93, RZ, PT ;  /* 0x000000ff5d00720c */ /* 0x000fe20003fa6270 */
[----:B------:R-:W-:Y:S01]  /*4f80*/  IMAD.HI.U32 R3, R8, R91, RZ ;  /* 0x0000005b08037227 */ /* 0x000fe200078e00ff */
[----:B------:R-:W-:Y:S02]  /*4f90*/  IABS R93, R97 ;  /* 0x00000061005d7213 */ /* 0x000fe40000000000 */
[----:B------:R-:W-:Y:S01]  /*4fa0*/  ISETP.GE.AND P6, PT, R94, RZ, PT ;  /* 0x000000ff5e00720c */ /* 0x000fe20003fc6270 */
[----:B------:R-:W-:-:S04]  /*4fb0*/  IMAD.HI.U32 R6, R8, R9, RZ ;  /* 0x0000000908067227 */ /* 0x000fc800078e00ff */
[----:B------:R-:W-:Y:S02]  /*4fc0*/  IMAD.MOV R92, RZ, RZ, -R3 ;  /* 0x000000ffff5c7224 */ /* 0x000fe400078e0a03 */
[----:B------:R-:W-:Y:S02]  /*4fd0*/  IMAD.MOV R6, RZ, RZ, -R6 ;  /* 0x000000ffff067224 */ /* 0x000fe400078e0a06 */
[----:B------:R-:W-:Y:S02]  /*4fe0*/  VIADD R98, R0, 0x60 ;  /* 0x0000006000627836 */ /* 0x000fe40000000000 */
[----:B------:R-:W-:Y:S01]  /*4ff0*/  @!P4 IMAD.IADD R90, R90, 0x1, -R5 ;  /* 0x000000015a5ac824 */ /* 0x000fe200078e0a05 */
[C---:B------:R-:W-:Y:S01]  /*5000*/  ISETP.GT.U32.AND P4, PT, R5.reuse, R89, PT ;  /* 0x000000590500720c */ /* 0x040fe20003f84070 */
[C---:B------:R-:W-:Y:S02]  /*5010*/  IMAD R91, R5.reuse, R92, R91 ;  /* 0x0000005c055b7224 */ /* 0x040fe400078e025b */
[C---:B------:R-:W-:Y:S01]  /*5020*/  IMAD R92, R5.reuse, R6, R9 ;  /* 0x00000006055c7224 */ /* 0x040fe200078e0209 */
[----:B------:R-:W-:Y:S01]  /*5030*/  IABS R9, R98 ;  /* 0x0000006200097213 */ /* 0x000fe20000000000 */
[----:B------:R-:W-:Y:S01]  /*5040*/  @!P0 IMAD.MOV R86, RZ, RZ, -R86 ;  /* 0x000000ffff568224 */ /* 0x000fe200078e0a56 */
[----:B------:R-:W-:Y:S01]  /*5050*/  ISETP.GT.U32.AND P0, PT, R5, R90, PT ;  /* 0x0000005a0500720c */ /* 0x000fe20003f04070 */
[----:B------:R-:W-:-:S04]  /*5060*/  IMAD.HI.U32 R3, R8, R93, RZ ;  /* 0x0000005d08037227 */ /* 0x000fc800078e00ff */
[----:B------:R-:W-:Y:S01]  /*5070*/  @!P2 IMAD.MOV R87, RZ, RZ, -R87 ;  /* 0x000000ffff57a224 */ /* 0x000fe200078e0a57 */
[----:B------:R-:W-:Y:S01]  /*5080*/  ISETP.GT.U32.AND P2, PT, R5, R92, PT ;  /* 0x0000005c0500720c */ /* 0x000fe20003f44070 */
[----:B------:R-:W-:-:S04]  /*5090*/  IMAD.HI.U32 R6, R8, R9, RZ ;  /* 0x0000000908067227 */ /* 0x000fc800078e00ff */
[----:B------:R-:W-:Y:S02]  /*50a0*/  IMAD.MOV R94, RZ, RZ, -R3 ;  /* 0x000000ffff5e7224 */ /* 0x000fe400078e0a03 */
[----:B------:R-:W-:Y:S01]  /*50b0*/  @!P4 IMAD.IADD R89, R89, 0x1, -R5 ;  /* 0x000000015959c824 */ /* 0x000fe200078e0a05 */
[----:B------:R-:W-:Y:S01]  /*50c0*/  ISETP.GE.AND P4, PT, R96, RZ, PT ;  /* 0x000000ff6000720c */ /* 0x000fe20003f86270 */
[----:B------:R-:W-:Y:S02]  /*50d0*/  IMAD.MOV R6, RZ, RZ, -R6 ;  /* 0x000000ffff067224 */ /* 0x000fe400078e0a06 */
[----:B------:R-:W-:Y:S02]  /*50e0*/  IMAD R93, R5, R94, R93 ;  /* 0x0000005e055d7224 */ /* 0x000fe400078e025d */
[----:B------:R-:W-:Y:S01]  /*50f0*/  @!P0 IMAD.IADD R90, R90, 0x1, -R5 ;  /* 0x000000015a5a8824 */ /* 0x000fe200078e0a05 */
[----:B------:R-:W-:Y:S01]  /*5100*/  ISETP.GE.AND P0, PT, R97, RZ, PT ;  /* 0x000000ff6100720c */ /* 0x000fe20003f06270 */
[----:B------:R-:W-:-:S02]  /*5110*/  IMAD R94, R5, R6, R9 ;  /* 0x00000006055e7224 */ /* 0x000fc400078e0209 */
[----:B------:R-:W-:Y:S01]  /*5120*/  @!P5 IMAD.MOV R89, RZ, RZ, -R89 ;  /* 0x000000ffff59d224 */ /* 0x000fe200078e0a59 */
[C---:B------:R-:W-:Y:S01]  /*5130*/  ISETP.GT.U32.AND P5, PT, R5.reuse, R93, PT ;  /* 0x0000005d0500720c */ /* 0x040fe20003fa4070 */
[----:B------:R-:W-:Y:S02]  /*5140*/  @!P2 IMAD.IADD R92, R92, 0x1, -R5 ;  /* 0x000000015c5ca824 */ /* 0x000fe400078e0a05 */
[----:B------:R-:W-:Y:S01]  /*5150*/  @!P6 IMAD.MOV R90, RZ, RZ, -R90 ;  /* 0x000000ffff5ae224 */ /* 0x000fe200078e0a5a */
[C---:B------:R-:W-:Y:S01]  /*5160*/  ISETP.GT.U32.AND P6, PT, R5.reuse, R94, PT ;  /* 0x0000005e0500720c */ /* 0x040fe20003fc4070 */
[C---:B------:R-:W-:Y:S01]  /*5170*/  VIADD R6, R0.reuse, 0x61 ;  /* 0x0000006100067836 */ /* 0x040fe20000000000 */
[C---:B------:R-:W-:Y:S01]  /*5180*/  ISETP.GT.U32.AND P2, PT, R5.reuse, R92, PT ;  /* 0x0000005c0500720c */ /* 0x040fe20003f44070 */
[----:B------:R-:W-:Y:S01]  /*5190*/  @!P3 IMAD.MOV R85, RZ, RZ, -R85 ;  /* 0x000000ffff55b224 */ /* 0x000fe200078e0a55 */
[----:B------:R-:W-:Y:S01]  /*51a0*/  ISETP.GT.U32.AND P3, PT, R5, R91, PT ;  /* 0x0000005b0500720c */ /* 0x000fe20003f64070 */
[----:B------:R-:W-:Y:S01]  /*51b0*/  @!P1 IMAD.MOV R88, RZ, RZ, -R88 ;  /* 0x000000ffff589224 */ /* 0x000fe200078e0a58 */
[----:B------:R-:W-:Y:S01]  /*51c0*/  ISETP.GE.AND P1, PT, R95, RZ, PT ;  /* 0x000000ff5f00720c */ /* 0x000fe20003f26270 */
[----:B------:R-:W-:Y:S01]  /*51d0*/  VIADD R99, R0, 0x62 ;  /* 0x0000006200637836 */ /* 0x000fe20000000000 */
[----:B------:R-:W-:Y:S01]  /*51e0*/  IABS R95, R6 ;  /* 0x00000006005f7213 */ /* 0x000fe20000000000 */
[----:B------:R-:W-:-:S02]  /*51f0*/  @!P5 IMAD.IADD R93, R93, 0x1, -R5 ;  /* 0x000000015d5dd824 */ /* 0x000fc400078e0a05 */
[----:B------:R-:W-:Y:S01]  /*5200*/  VIADD R101, R0, 0x63 ;  /* 0x0000006300657836 */ /* 0x000fe20000000000 */
[----:B------:R-:W-:Y:S01]  /*5210*/  IABS R9, R99 ;  /* 0x0000006300097213 */ /* 0x000fe20000000000 */
[--C-:B------:R-:W-:Y:S01]  /*5220*/  @!P6 IMAD.IADD R94, R94, 0x1, -R5.reuse ;  /* 0x000000015e5ee824 */ /* 0x100fe200078e0a05 */
[C---:B------:R-:W-:Y:S01]  /*5230*/  ISETP.GT.U32.AND P5, PT, R5.reuse, R93, PT ;  /* 0x0000005d0500720c */ /* 0x040fe20003fa4070 */
[----:B------:R-:W-:Y:S01]  /*5240*/  IMAD.HI.U32 R3, R8, R95, RZ ;  /* 0x0000005f08037227 */ /* 0x000fe200078e00ff */
[----:B------:R-:W-:Y:S02]  /*5250*/  IABS R97, R101 ;  /* 0x0000006500617213 */ /* 0x000fe40000000000 */
[----:B------:R-:W-:Y:S01]  /*5260*/  ISETP.GT.U32.AND P6, PT, R5, R94, PT ;  /* 0x0000005e0500720c */ /* 0x000fe20003fc4070 */
[----:B------:R-:W-:Y:S01]  /*5270*/  @!P2 IMAD.IADD R92, R92, 0x1, -R5 ;  /* 0x000000015c5ca824 */ /* 0x000fe200078e0a05 */
[----:B------:R-:W-:Y:S01]  /*5280*/  ISETP.GE.AND P2, PT, R6, RZ, PT ;  /* 0x000000ff0600720c */ /* 0x000fe20003f46270 */
[----:B------:R-:W-:-:S04]  /*5290*/  IMAD.HI.U32 R6, R8, R9, RZ ;  /* 0x0000000908067227 */ /* 0x000fc800078e00ff */
[----:B------:R-:W-:Y:S02]  /*52a0*/  IMAD.MOV R96, RZ, RZ, -R3 ;  /* 0x000000ffff607224 */ /* 0x000fe400078e0a03 */
[----:B------:R-:W-:Y:S02]  /*52b0*/  @!P3 IMAD.IADD R91, R91, 0x1, -R5 ;  /* 0x000000015b5bb824 */ /* 0x000fe400078e0a05 */
[----:B------:R-:W-:Y:S02]  /*52c0*/  IMAD.MOV R6, RZ, RZ, -R6 ;  /* 0x000000ffff067224 */ /* 0x000fe400078e0a06 */
[C---:B------:R-:W-:Y:S01]  /*52d0*/  IMAD R95, R5.reuse, R96, R95 ;  /* 0x00000060055f7224 */ /* 0x040fe200078e025f */
[C---:B------:R-:W-:Y:S01]  /*52e0*/  ISETP.GT.U32.AND P3, PT, R5.reuse, R91, PT ;  /* 0x0000005b0500720c */ /* 0x040fe20003f64070 */
[----:B------:R-:W-:Y:S02]  /*52f0*/  IMAD R96, R5, R6, R9 ;  /* 0x0000000605607224 */ /* 0x000fe400078e0209 */
[--C-:B------:R-:W-:Y:S01]  /*5300*/  @!P5 IMAD.IADD R93, R93, 0x1, -R5.reuse ;  /* 0x000000015d5dd824 */ /* 0x100fe200078e0a05 */
[C---:B------:R-:W-:Y:S01]  /*5310*/  ISETP.GT.U32.AND P5, PT, R5.reuse, R95, PT ;  /* 0x0000005f0500720c */ /* 0x040fe20003fa4070 */
[----:B------:R-:W-:Y:S01]  /*5320*/  @!P6 IMAD.IADD R94, R94, 0x1, -R5 ;  /* 0x000000015e5ee824 */ /* 0x000fe200078e0a05 */
[----:B------:R-:W-:Y:S01]  /*5330*/  ISETP.GT.U32.AND P6, PT, R5, R96, PT ;  /* 0x000000600500720c */ /* 0x000fe20003fc4070 */
[----:B------:R-:W-:-:S02]  /*5340*/  VIADD R9, R0, 0x64 ;  /* 0x0000006400097836 */ /* 0x000fc40000000000 */
[----:B------:R-:W-:-:S04]  /*5350*/  IMAD.HI.U32 R3, R8, R97, RZ ;  /* 0x0000006108037227 */ /* 0x000fc800078e00ff */
[----:B------:R-:W-:Y:S01]  /*5360*/  @!P3 IMAD.IADD R91, R91, 0x1, -R5 ;  /* 0x000000015b5bb824 */ /* 0x000fe200078e0a05 */
[----:B------:R-:W-:Y:S01]  /*5370*/  ISETP.GE.AND P3, PT, R98, RZ, PT ;  /* 0x000000ff6200720c */ /* 0x000fe20003f66270 */
[----:B------:R-:W-:Y:S01]  /*5380*/  IMAD.MOV R6, RZ, RZ, -R3 ;  /* 0x000000ffff067224 */ /* 0x000fe200078e0a03 */
[----:B------:R-:W-:Y:S01]  /*5390*/  IABS R98, R9 ;  /* 0x0000000900627213 */ /* 0x000fe20000000000 */
[--C-:B------:R-:W-:Y:S02]  /*53a0*/  @!P5 IMAD.IADD R95, R95, 0x1, -R5.reuse ;  /* 0x000000015f5fd824 */ /* 0x100fe400078e0a05 */
[----:B------:R-:W-:Y:S02]  /*53b0*/  @!P6 IMAD.IADD R96, R96, 0x1, -R5 ;  /* 0x000000016060e824 */ /* 0x000fe400078e0a05 */
[----:B------:R-:W-:Y:S01]  /*53c0*/  IMAD.HI.U32 R3, R8, R98, RZ ;  /* 0x0000006208037227 */ /* 0x000fe200078e00ff */
[----:B------:R-:W-:-:S03]  /*53d0*/  ISETP.GT.U32.AND P6, PT, R5, R95, PT ;  /* 0x0000005f0500720c */ /* 0x000fc60003fc4070 */
[C---:B------:R-:W-:Y:S02]  /*53e0*/  VIADD R102, R0.reuse, 0x65 ;  /* 0x0000006500667836 */ /* 0x040fe40000000000 */
[----:B------:R-:W-:Y:S02]  /*53f0*/  VIADD R103, R0, 0x66 ;  /* 0x0000006600677836 */ /* 0x000fe40000000000 */
[----:B------:R-:W-:Y:S02]  /*5400*/  IMAD.MOV R3, RZ, RZ, -R3 ;  /* 0x000000ffff037224 */ /* 0x000fe400078e0a03 */
[----:B------:R-:W-:Y:S01]  /*5410*/  @!P1 IMAD.MOV R91, RZ, RZ, -R91 ;  /* 0x000000ffff5b9224 */ /* 0x000fe200078e0a5b */
[----:B------:R-:W-:Y:S01]  /*5420*/  ISETP.GE.AND P1, PT, R99, RZ, PT ;  /* 0x000000ff6300720c */ /* 0x000fe20003f26270 */
[----:B------:R-:W-:Y:S01]  /*5430*/  IMAD R98, R5, R3, R98 ;  /* 0x0000000305627224 */ /* 0x000fe200078e0262 */
[----:B------:R-:W-:Y:S01]  /*5440*/  IABS R99, R102 ;  /* 0x0000006600637213 */ /* 0x000fe20000000000 */
[----:B------:R-:W-:Y:S01]  /*5450*/  @!P6 IMAD.IADD R95, R95, 0x1, -R5 ;  /* 0x000000015f5fe824 */ /* 0x000fe200078e0a05 */
[----:B------:R-:W-:Y:S01]  /*5460*/  IABS R100, R103 ;  /* 0x0000006700647213 */ /* 0x000fe20000000000 */
[C---:B------:R-:W-:Y:S01]  /*5470*/  IMAD R97, R5.reuse, R6, R97 ;  /* 0x0000000605617224 */ /* 0x040fe200078e0261 */
[----:B------:R-:W-:Y:S01]  /*5480*/  ISETP.GT.U32.AND P6, PT, R5, R98, PT ;  /* 0x000000620500720c */ /* 0x000fe20003fc4070 */
[----:B------:R-:W-:-:S03]  /*5490*/  IMAD.HI.U32 R6, R8, R99, RZ ;  /* 0x0000006308067227 */ /* 0x000fc600078e00ff */
[----:B------:R-:W-:Y:S01]  /*54a0*/  ISETP.GT.U32.AND P5, PT, R5, R97, PT ;  /* 0x000000610500720c */ /* 0x000fe20003fa4070 */
[----:B------:R-:W-:-:S04]  /*54b0*/  IMAD.HI.U32 R3, R8, R100, RZ ;  /* 0x0000006408037227 */ /* 0x000fc800078e00ff */
[----:B------:R-:W-:Y:S02]  /*54c0*/  IMAD.MOV R6, RZ, RZ, -R6 ;  /* 0x000000ffff067224 */ /* 0x000fe400078e0a06 */
[----:B------:R-:W-:Y:S02]  /*54d0*/  IMAD.MOV R3, RZ, RZ, -R3 ;  /* 0x000000ffff037224 */ /* 0x000fe400078e0a03 */
[C---:B------:R-:W-:Y:S02]  /*54e0*/  IMAD R99, R5.reuse, R6, R99 ;  /* 0x0000000605637224 */ /* 0x040fe400078e0263 */
[C---:B------:R-:W-:Y:S02]  /*54f0*/  IMAD R100, R5.reuse, R3, R100 ;  /* 0x0000000305647224 */ /* 0x040fe400078e0264 */
[----:B------:R-:W-:Y:S01]  /*5500*/  @!P0 IMAD.MOV R93, RZ, RZ, -R93 ;  /* 0x000000ffff5d8224 */ /* 0x000fe200078e0a5d */
[C---:B------:R-:W-:Y:S01]  /*5510*/  ISETP.GT.U32.AND P0, PT, R5.reuse, R96, PT ;  /* 0x000000600500720c */ /* 0x040fe20003f04070 */
[----:B------:R-:W-:Y:S01]  /*5520*/  @!P2 IMAD.MOV R95, RZ, RZ, -R95 ;  /* 0x000000ffff5fa224 */ /* 0x000fe200078e0a5f */
[C---:B------:R-:W-:Y:S01]  /*5530*/  ISETP.GT.U32.AND P2, PT, R5.reuse, R99, PT ;  /* 0x000000630500720c */ /* 0x040fe20003f44070 */
[----:B------:R-:W-:Y:S01]  /*5540*/  @!P6 IMAD.IADD R98, R98, 0x1, -R5 ;  /* 0x000000016262e824 */ /* 0x000fe200078e0a05 */
[----:B------:R-:W-:Y:S01]  /*5550*/  ISETP.GT.U32.AND P6, PT, R5, R100, PT ;  /* 0x000000640500720c */ /* 0x000fe20003fc4070 */
[----:B------:R-:W-:-:S02]  /*5560*/  VIADD R104, R0, 0x67 ;  /* 0x0000006700687836 */ /* 0x000fc40000000000 */
[----:B------:R-:W-:Y:S01]  /*5570*/  @!P4 IMAD.MOV R92, RZ, RZ, -R92 ;  /* 0x000000ffff5cc224 */ /* 0x000fe200078e0a5c */
[----:B------:R-:W-:Y:S01]  /*5580*/  ISETP.GE.AND P4, PT, R101, RZ, PT ;  /* 0x000000ff6500720c */ /* 0x000fe20003f86270 */
[----:B------:R-:W-:Y:S01]  /*5590*/  VIADD R107, R0, 0x68 ;  /* 0x00000068006b7836 */ /* 0x000fe20000000000 */
[----:B------:R-:W-:Y:S01]  /*55a0*/  IABS R101, R104 ;  /* 0x0000006800657213 */ /* 0x000fe20000000000 */
[--C-:B------:R-:W-:Y:S02]  /*55b0*/  @!P5 IMAD.IADD R97, R97, 0x1, -R5.reuse ;  /* 0x000000016161d824 */ /* 0x100fe400078e0a05 */
[--C-:B------:R-:W-:Y:S01]  /*55c0*/  @!P0 IMAD.IADD R96, R96, 0x1, -R5.reuse ;  /* 0x0000000160608824 */ /* 0x100fe200078e0a05 */
[----:B------:R-:W-:Y:S01]  /*55d0*/  ISETP.GE.AND P0, PT, R102, RZ, PT ;  /* 0x000000ff6600720c */ /* 0x000fe20003f06270 */
[--C-:B------:R-:W-:Y:S01]  /*55e0*/  @!P2 IMAD.IADD R99, R99, 0x1, -R5.reuse ;  /* 0x000000016363a824 */ /* 0x100fe200078e0a05 */
[----:B------:R-:W-:Y:S01]  /*55f0*/  IABS R102, R107 ;  /* 0x0000006b00667213 */ /* 0x000fe20000000000 */
[----:B------:R-:W-:Y:S01]  /*5600*/  @!P6 IMAD.IADD R100, R100, 0x1, -R5 ;  /* 0x000000016464e824 */ /* 0x000fe200078e0a05 */
[C---:B------:R-:W-:Y:S01]  /*5610*/  ISETP.GT.U32.AND P2, PT, R5.reuse, R98, PT ;  /* 0x000000620500720c */ /* 0x040fe20003f44070 */
[----:B------:R-:W-:Y:S01]  /*5620*/  IMAD.HI.U32 R6, R8, R101, RZ ;  /* 0x0000006508067227 */ /* 0x000fe200078e00ff */
[----:B------:R-:W-:-:S02]  /*5630*/  ISETP.GT.U32.AND P5, PT, R5, R97, PT ;  /* 0x000000610500720c */ /* 0x000fc40003fa4070 */
[----:B------:R-:W-:Y:S01]  /*5640*/  ISETP.GT.U32.AND P6, PT, R5, R100, PT ;  /* 0x000000640500720c */ /* 0x000fe20003fc4070 */
[----:B------:R-:W-:Y:S02]  /*5650*/  IMAD.MOV R6, RZ, RZ, -R6 ;  /* 0x000000ffff067224 */ /* 0x000fe400078e0a06 */
[----:B------:R-:W-:-:S04]  /*5660*/  IMAD.HI.U32 R3, R8, R102, RZ ;  /* 0x0000006608037227 */ /* 0x000fc800078e00ff */
[C---:B------:R-:W-:Y:S02]  /*5670*/  IMAD R101, R5.reuse, R6, R101 ;  /* 0x0000000605657224 */ /* 0x040fe400078e0265 */
[----:B------:R-:W-:Y:S02]  /*5680*/  IMAD.MOV R3, RZ, RZ, -R3 ;  /* 0x000000ffff037224 */ /* 0x000fe400078e0a03 */
[--C-:B------:R-:W-:Y:S01]  /*5690*/  @!P2 IMAD.IADD R98, R98, 0x1, -R5.reuse ;  /* 0x000000016262a824 */ /* 0x100fe200078e0a05 */
[C---:B------:R-:W-:Y:S01]  /*56a0*/  ISETP.GT.U32.AND P2, PT, R5.reuse, R101, PT ;  /* 0x000000650500720c */ /* 0x040fe20003f44070 */
[C---:B------:R-:W-:Y:S02]  /*56b0*/  IMAD R102, R5.reuse, R3, R102 ;  /* 0x0000000305667224 */ /* 0x040fe400078e0266 */
[----:B------:R-:W-:Y:S02]  /*56c0*/  @!P6 IMAD.IADD R100, R100, 0x1, -R5 ;  /* 0x000000016464e824 */ /* 0x000fe400078e0a05 */
[----:B------:R-:W-:Y:S01]  /*56d0*/  @!P1 IMAD.MOV R96, RZ, RZ, -R96 ;  /* 0x000000ffff609224 */ /* 0x000fe200078e0a60 */
[C---:B------:R-:W-:Y:S01]  /*56e0*/  ISETP.GT.U32.AND P6, PT, R5.reuse, R102, PT ;  /* 0x000000660500720c */ /* 0x040fe20003fc4070 */
[C---:B------:R-:W-:Y:S01]  /*56f0*/  VIADD R108, R0.reuse, 0x69 ;  /* 0x00000069006c7836 */ /* 0x040fe20000000000 */
[----:B------:R-:W-:Y:S01]  /*5700*/  ISETP.GT.U32.AND P1, PT, R5, R99, PT ;  /* 0x000000630500720c */ /* 0x000fe20003f24070 */
[----:B------:R-:W-:-:S02]  /*5710*/  VIADD R109, R0, 0x6a ;  /* 0x0000006a006d7836 */ /* 0x000fc40000000000 */
[----:B------:R-:W-:Y:S02]  /*5720*/  VIADD R110, R0, 0x6b ;  /* 0x0000006b006e7836 */ /* 0x000fe40000000000 */
[--C-:B------:R-:W-:Y:S01]  /*5730*/  @!P5 IMAD.IADD R97, R97, 0x1, -R5.reuse ;  /* 0x000000016161d824 */ /* 0x100fe200078e0a05 */
[----:B------:R-:W-:Y:S01]  /*5740*/  ISETP.GE.AND P5, PT, R103, RZ, PT ;  /* 0x000000ff6700720c */ /* 0x000fe20003fa6270 */
[--C-:B------:R-:W-:Y:S01]  /*5750*/  @!P2 IMAD.IADD R101, R101, 0x1, -R5.reuse ;  /* 0x000000016565a824 */ /* 0x100fe200078e0a05 */
[----:B------:R-:W-:Y:S01]  /*5760*/  IABS R103, R108 ;  /* 0x0000006c00677213 */ /* 0x000fe20000000000 */
[----:B------:R-:W-:Y:S01]  /*5770*/  @!P3 IMAD.MOV R94, RZ, RZ, -R94 ;  /* 0x000000ffff5eb224 */ /* 0x000fe200078e0a5e */
[----:B------:R-:W-:Y:S01]  /*5780*/  IABS R105, R109 ;  /* 0x0000006d00697213 */ /* 0x000fe20000000000 */
[----:B------:R-:W-:Y:S01]  /*5790*/  @!P6 IMAD.IADD R102, R102, 0x1, -R5 ;  /* 0x000000016666e824 */ /* 0x000fe200078e0a05 */
[----:B------:R-:W-:Y:S01]  /*57a0*/  IABS R106, R110 ;  /* 0x0000006e006a7213 */ /* 0x000fe20000000000 */
[----:B------:R-:W-:Y:S01]  /*57b0*/  IMAD.HI.U32 R3, R8, R103, RZ ;  /* 0x0000006708037227 */ /* 0x000fe200078e00ff */
[----:B------:R-:W-:-:S02]  /*57c0*/  ISETP.GE.AND P3, PT, R9, RZ, PT ;  /* 0x000000ff0900720c */ /* 0x000fc40003f66270 */
[----:B------:R-:W-:Y:S01]  /*57d0*/  ISETP.GT.U32.AND P6, PT, R5, R101, PT ;  /* 0x000000650500720c */ /* 0x000fe20003fc4070 */
[----:B------:R-:W-:Y:S01]  /*57e0*/  IMAD.HI.U32 R6, R8, R105, RZ ;  /* 0x0000006908067227 */ /* 0x000fe200078e00ff */
[----:B------:R-:W-:-:S03]  /*57f0*/  ISETP.GE.AND P2, PT, R107, RZ, PT ;  /* 0x000000ff6b00720c */ /* 0x000fc60003f46270 */
[----:B------:R-:W-:Y:S01]  /*5800*/  @!P1 IMAD.IADD R99, R99, 0x1, -R5 ;  /* 0x0000000163639824 */ /* 0x000fe200078e0a05 */
[----:B------:R-:W-:Y:S01]  /*5810*/  ISETP.GE.AND P1, PT, R104, RZ, PT ;  /* 0x000000ff6800720c */ /* 0x000fe20003f26270 */
[----:B------:R-:W-:-:S04]  /*5820*/  IMAD.HI.U32 R9, R8, R106, RZ ;  /* 0x0000006a08097227 */ /* 0x000fc800078e00ff */
[----:B------:R-:W-:Y:S02]  /*5830*/  IMAD.MOV R104, RZ, RZ, -R3 ;  /* 0x000000ffff687224 */ /* 0x000fe400078e0a03 */
[----:B------:R-:W-:Y:S02]  /*5840*/  IMAD.MOV R6, RZ, RZ, -R6 ;  /* 0x000000ffff067224 */ /* 0x000fe400078e0a06 */
[----:B------:R-:W-:Y:S02]  /*5850*/  IMAD.MOV R9, RZ, RZ, -R9 ;  /* 0x000000ffff097224 */ /* 0x000fe400078e0a09 */
[C---:B------:R-:W-:Y:S02]  /*5860*/  IMAD R103, R5.reuse, R104, R103 ;  /* 0x0000006805677224 */ /* 0x040fe400078e0267 */
[C---:B------:R-:W-:Y:S02]  /*5870*/  IMAD R104, R5.reuse, R6, R105 ;  /* 0x0000000605687224 */ /* 0x040fe400078e0269 */
[----:B------:R-:W-:-:S02]  /*5880*/  IMAD R105, R5, R9, R106 ;  /* 0x0000000905697224 */ /* 0x000fc400078e026a */
[----:B------:R-:W-:Y:S02]  /*5890*/  VIADD R111, R0, 0x6c ;  /* 0x0000006c006f7836 */ /* 0x000fe40000000000 */
[----:B------:R-:W-:Y:S01]  /*58a0*/  @!P6 IMAD.IADD R101, R101, 0x1, -R5 ;  /* 0x000000016565e824 */ /* 0x000fe200078e0a05 */
[C---:B------:R-:W-:Y:S01]  /*58b0*/  ISETP.GT.U32.AND P6, PT, R5.reuse, R105, PT ;  /* 0x000000690500720c */ /* 0x040fe20003fc4070 */
[----:B------:R-:W-:Y:S01]  /*58c0*/  @!P4 IMAD.MOV R97, RZ, RZ, -R97 ;  /* 0x000000ffff61c224 */ /* 0x000fe200078e0a61 */
[----:B------:R-:W-:Y:S01]  /*58d0*/  IABS R106, R111 ;  /* 0x0000006f006a7213 */ /* 0x000fe20000000000 */
[----:B------:R-:W-:Y:S01]  /*58e0*/  @!P3 IMAD.MOV R98, RZ, RZ, -R98 ;  /* 0x000000ffff62b224 */ /* 0x000fe200078e0a62 */
[C---:B------:R-:W-:Y:S01]  /*58f0*/  ISETP.GT.U32.AND P4, PT, R5.reuse, R102, PT ;  /* 0x000000660500720c */ /* 0x040fe20003f84070 */
[----:B------:R-:W-:Y:S01]  /*5900*/  @!P0 IMAD.MOV R99, RZ, RZ, -R99 ;  /* 0x000000ffff638224 */ /* 0x000fe200078e0a63 */
[C---:B------:R-:W-:Y:S01]  /*5910*/  ISETP.GT.U32.AND P3, PT, R5.reuse, R103, PT ;  /* 0x000000670500720c */ /* 0x040fe20003f64070 */
[----:B------:R-:W-:Y:S01]  /*5920*/  IMAD.HI.U32 R3, R8, R106, RZ ;  /* 0x0000006a08037227 */ /* 0x000fe200078e00ff */
[----:B------:R-:W-:-:S03]  /*5930*/  ISETP.GT.U32.AND P0, PT, R5, R104, PT ;  /* 0x000000680500720c */ /* 0x000fc60003f04070 */
[----:B------:R-:W-:Y:S02]  /*5940*/  IMAD.MOV R6, RZ, RZ, -R3 ;  /* 0x000000ffff067224 */ /* 0x000fe400078e0a03 */
[--C-:B------:R-:W-:Y:S02]  /*5950*/  @!P6 IMAD.IADD R105, R105, 0x1, -R5.reuse ;  /* 0x000000016969e824 */ /* 0x100fe400078e0a05 */
[----:B------:R-:W-:Y:S02]  /*5960*/  VIADD R9, R0, 0x6d ;  /* 0x0000006d00097836 */ /* 0x000fe40000000000 */
[--C-:B------:R-:W-:Y:S01]  /*5970*/  @!P4 IMAD.IADD R102, R102, 0x1, -R5.reuse ;  /* 0x000000016666c824 */ /* 0x100fe200078e0a05 */
[----:B------:R-:W-:Y:S01]  /*5980*/  ISETP.GE.AND P4, PT, R109, RZ, PT ;  /* 0x000000ff6d00720c */ /* 0x000fe20003f86270 */
[----:B------:R-:W-:Y:S01]  /*5990*/  @!P3 IMAD.IADD R103, R103, 0x1, -R5 ;  /* 0x000000016767b824 */ /* 0x000fe200078e0a05 */
[----:B------:R-:W-:Y:S01]  /*59a0*/  IABS R107, R9 ;  /* 0x00000009006b7213 */ /* 0x000fe20000000000 */
[C---:B------:R-:W-:Y:S01]  /*59b0*/  IMAD R106, R5.reuse, R6, R106 ;  /* 0x00000006056a7224 */ /* 0x040fe200078e026a */
[----:B------:R-:W-:Y:S01]  /*59c0*/  ISETP.GE.AND P3, PT, R110, RZ, PT ;  /* 0x000000ff6e00720c */ /* 0x000fe20003f66270 */
[----:B------:R-:W-:Y:S01]  /*59d0*/  @!P1 IMAD.MOV R101, RZ, RZ, -R101 ;  /* 0x000000ffff659224 */ /* 0x000fe200078e0a65 */
[C---:B------:R-:W-:Y:S01]  /*59e0*/  ISETP.GT.U32.AND P1, PT, R5.reuse, R105, PT ;  /* 0x000000690500720c */ /* 0x040fe20003f24070 */
[----:B------:R-:W-:Y:S01]  /*59f0*/  @!P0 IMAD.IADD R104, R104, 0x1, -R5 ;  /* 0x0000000168688824 */ /* 0x000fe200078e0a05 */
[C---:B------:R-:W-:Y:S01]  /*5a00*/  ISETP.GT.U32.AND P0, PT, R5.reuse, R103, PT ;  /* 0x000000670500720c */ /* 0x040fe20003f04070 */
[----:B------:R-:W-:Y:S01]  /*5a10*/  @!P2 IMAD.MOV R102, RZ, RZ, -R102 ;  /* 0x000000ffff66a224 */ /* 0x000fe200078e0a66 */
[C---:B------:R-:W-:Y:S01]  /*5a20*/  ISETP.GT.U32.AND P2, PT, R5.reuse, R106, PT ;  /* 0x0000006a0500720c */ /* 0x040fe20003f44070 */
[----:B------:R-:W-:Y:S01]  /*5a30*/  VIADD R110, R0, 0x6e ;  /* 0x0000006e006e7836 */ /* 0x000fe20000000000 */
[----:B------:R-:W-:Y:S01]  /*5a40*/  ISETP.GT.U32.AND P6, PT, R5, R104, PT ;  /* 0x000000680500720c */ /* 0x000fe20003fc4070 */
[----:B------:R-:W-:Y:S01]  /*5a50*/  @!P5 IMAD.MOV R100, RZ, RZ, -R100 ;  /* 0x000000ffff64d224 */ /* 0x000fe200078e0a64 */
[----:B------:R-:W-:Y:S01]  /*5a60*/  ISETP.GE.AND P5, PT, R108, RZ, PT ;  /* 0x000000ff6c00720c */ /* 0x000fe20003fa6270 */
[----:B------:R-:W-:Y:S01]  /*5a70*/  IMAD.HI.U32 R3, R8, R107, RZ ;  /* 0x0000006b08037227 */ /* 0x000fe200078e00ff */
[----:B------:R-:W-:-:S03]  /*5a80*/  IABS R108, R110 ;  /* 0x0000006e006c7213 */ /* 0x000fc60000000000 */
[----:B------:R-:W-:Y:S02]  /*5a90*/  IMAD.MOV R6, RZ, RZ, -R3 ;  /* 0x000000ffff067224 */ /* 0x000fe400078e0a03 */
[----:B------:R-:W-:Y:S01]  /*5aa0*/  @!P1 IMAD.IADD R105, R105, 0x1, -R5 ;  /* 0x0000000169699824 */ /* 0x000fe200078e0a05 */
[----:B------:R-:W-:Y:S01]  /*5ab0*/  ISETP.GE.AND P1, PT, R9, RZ, PT ;  /* 0x000000ff0900720c */ /* 0x000fe20003f26270 */
[----:B------:R-:W-:-:S04]  /*5ac0*/  IMAD.HI.U32 R3, R8, R108, RZ ;  /* 0x0000006c08037227 */ /* 0x000fc800078e00ff */
[----:B------:R-:W-:Y:S02]  /*5ad0*/  IMAD R107, R5, R6, R107 ;  /* 0x00000006056b7224 */ /* 0x000fe400078e026b */
[--C-:B------:R-:W-:Y:S01]  /*5ae0*/  @!P0 IMAD.IADD R103, R103, 0x1, -R5.reuse ;  /* 0x0000000167678824 */ /* 0x100fe200078e0a05 */
[----:B------:R-:W-:Y:S01]  /*5af0*/  ISETP.GE.AND P0, PT, R111, RZ, PT ;  /* 0x000000ff6f00720c */ /* 0x000fe20003f06270 */
[----:B------:R-:W-:Y:S02]  /*5b00*/  VIADD R9, R0, 0x70 ;  /* 0x0000007000097836 */ /* 0x000fe40000000000 */
[----:B------:R-:W-:Y:S01]  /*5b10*/  @!P2 IMAD.IADD R106, R106, 0x1, -R5 ;  /* 0x000000016a6aa824 */ /* 0x000fe200078e0a05 */
[----:B------:R-:W-:Y:S01]  /*5b20*/  ISETP.GE.AND P2, PT, R110, RZ, PT ;  /* 0x000000ff6e00720c */ /* 0x000fe20003f46270 */
[----:B------:R-:W-:Y:S01]  /*5b30*/  IMAD.MOV R3, RZ, RZ, -R3 ;  /* 0x000000ffff037224 */ /* 0x000fe200078e0a03 */
[----:B------:R-:W-:Y:S01]  /*5b40*/  IABS R110, R9 ;  /* 0x00000009006e7213 */ /* 0x000fe20000000000 */
[----:B------:R-:W-:Y:S01]  /*5b50*/  @!P6 IMAD.IADD R104, R104, 0x1, -R5 ;  /* 0x000000016868e824 */ /* 0x000fe200078e0a05 */
[C---:B------:R-:W-:Y:S01]  /*5b60*/  ISETP.GT.U32.AND P6, PT, R5.reuse, R107, PT ;  /* 0x0000006b0500720c */ /* 0x040fe20003fc4070 */
[----:B------:R-:W-:Y:S01]  /*5b70*/  @!P5 IMAD.MOV R103, RZ, RZ, -R103 ;  /* 0x000000ffff67d224 */ /* 0x000fe200078e0a67 */
[C---:B------:R-:W-:Y:S01]  /*5b80*/  ISETP.GT.U32.AND P5, PT, R5.reuse, R106, PT ;  /* 0x0000006a0500720c */ /* 0x040fe20003fa4070 */
[----:B------:R-:W-:-:S02]  /*5b90*/  IMAD R108, R5, R3, R108 ;  /* 0x00000003056c7224 */ /* 0x000fc400078e026c */
[----:B------:R-:W-:-:S04]  /*5ba0*/  IMAD.HI.U32 R3, R8, R110, RZ ;  /* 0x0000006e08037227 */ /* 0x000fc800078e00ff */
[----:B------:R-:W-:Y:S01]  /*5bb0*/  @!P4 IMAD.MOV R104, RZ, RZ, -R104 ;  /* 0x000000ffff68c224 */ /* 0x000fe200078e0a68 */
[----:B------:R-:W-:Y:S01]  /*5bc0*/  ISETP.GT.U32.AND P4, PT, R5, R108, PT ;  /* 0x0000006c0500720c */ /* 0x000fe20003f84070 */
[----:B------:R-:W-:Y:S02]  /*5bd0*/  VIADD R112, R0, 0x6f ;  /* 0x0000006f00707836 */ /* 0x000fe40000000000 */
[----:B------:R-:W-:Y:S02]  /*5be0*/  IMAD.MOV R3, RZ, RZ, -R3 ;  /* 0x000000ffff037224 */ /* 0x000fe400078e0a03 */
[--C-:B------:R-:W-:Y:S01]  /*5bf0*/  @!P6 IMAD.IADD R107, R107, 0x1, -R5.reuse ;  /* 0x000000016b6be824 */ /* 0x100fe200078e0a05 */
[----:B------:R-:W-:Y:S01]  /*5c00*/  IABS R109, R112 ;  /* 0x00000070006d7213 */ /* 0x000fe20000000000 */
[----:B------:R-:W-:Y:S02]  /*5c10*/  @!P5 IMAD.IADD R106, R106, 0x1, -R5 ;  /* 0x000000016a6ad824 */ /* 0x000fe400078e0a05 */
[C---:B------:R-:W-:Y:S01]  /*5c20*/  IMAD R110, R5.reuse, R3, R110 ;  /* 0x00000003056e7224 */ /* 0x040fe200078e026e */
[----:B------:R-:W-:Y:S01]  /*5c30*/  ISETP.GT.U32.AND P6, PT, R5, R107, PT ;  /* 0x0000006b0500720c */ /* 0x000fe20003fc4070 */
[----:B------:R-:W-:-:S04]  /*5c40*/  IMAD.HI.U32 R6, R8, R109, RZ ;  /* 0x0000006d08067227 */ /* 0x000fc800078e00ff */
[----:B------:R-:W-:Y:S01]  /*5c50*/  @!P0 IMAD.MOV R106, RZ, RZ, -R106 ;  /* 0x000000ffff6a8224 */ /* 0x000fe200078e0a6a */
[C---:B------:R-:W-:Y:S01]  /*5c60*/  ISETP.GT.U32.AND P0, PT, R5.reuse, R110, PT ;  /* 0x0000006e0500720c */ /* 0x040fe20003f04070 */
[----:B------:R-:W-:Y:S02]  /*5c70*/  @!P4 IMAD.IADD R108, R108, 0x1, -R5 ;  /* 0x000000016c6cc824 */ /* 0x000fe400078e0a05 */
[----:B------:R-:W-:Y:S02]  /*5c80*/  IMAD.MOV R6, RZ, RZ, -R6 ;  /* 0x000000ffff067224 */ /* 0x000fe400078e0a06 */
[----:B------:R-:W-:Y:S01]  /*5c90*/  @!P3 IMAD.MOV R105, RZ, RZ, -R105 ;  /* 0x000000ffff69b224 */ /* 0x000fe200078e0a69 */
[C---:B------:R-:W-:Y:S01]  /*5ca0*/  ISETP.GT.U32.AND P4, PT, R5.reuse, R108, PT ;  /* 0x0000006c0500720c */ /* 0x040fe20003f84070 */
[----:B------:R-:W-:Y:S01]  /*5cb0*/  IMAD R109, R5, R6, R109 ;  /* 0x00000006056d7224 */ /* 0x000fe200078e026d */
[----:B------:R-:W-:Y:S01]  /*5cc0*/  ISETP.GE.AND P3, PT, R112, RZ, PT ;  /* 0x000000ff7000720c */ /* 0x000fe20003f66270 */
[----:B------:R-:W-:-:S02]  /*5cd0*/  VIADD R6, R0, 0x71 ;  /* 0x0000007100067836 */ /* 0x000fc40000000000 */
[----:B------:R-:W-:Y:S01]  /*5ce0*/  VIADD R112, R0, 0x72 ;  /* 0x0000007200707836 */ /* 0x000fe20000000000 */
[----:B------:R-:W-:Y:S01]  /*5cf0*/  ISETP.GT.U32.AND P5, PT, R5, R109, PT ;  /* 0x0000006d0500720c */ /* 0x000fe20003fa4070 */
[--C-:B------:R-:W-:Y:S01]  /*5d00*/  @!P6 IMAD.IADD R107, R107, 0x1, -R5.reuse ;  /* 0x000000016b6be824 */ /* 0x100fe200078e0a05 */
[----:B------:R-:W-:Y:S01]  /*5d10*/  IABS R111, R6 ;  /* 0x00000006006f7213 */ /* 0x000fe20000000000 */
[----:B------:R-:W-:Y:S01]  /*5d20*/  @!P0 IMAD.IADD R110, R110, 0x1, -R5 ;  /* 0x000000016e6e8824 */ /* 0x000fe200078e0a05 */
[----:B------:R-:W-:Y:S01]  /*5d30*/  IABS R113, R112 ;  /* 0x0000007000717213 */ /* 0x000fe20000000000 */
[----:B------:R-:W-:Y:S01]  /*5d40*/  @!P1 IMAD.MOV R107, RZ, RZ, -R107 ;  /* 0x000000ffff6b9224 */ /* 0x000fe200078e0a6b */
[----:B------:R-:W-:Y:S01]  /*5d50*/  ISETP.GE.AND P1, PT, R6, RZ, PT ;  /* 0x000000ff0600720c */ /* 0x000fe20003f26270 */
[C---:B------:R-:W-:Y:S01]  /*5d60*/  IMAD.HI.U32 R3, R8.reuse, R111, RZ ;  /* 0x0000006f08037227 */ /* 0x040fe200078e00ff */
[----:B------:R-:W-:Y:S02]  /*5d70*/  ISETP.GT.U32.AND P0, PT, R5, R110, PT ;  /* 0x0000006e0500720c */ /* 0x000fe40003f04070 */
[----:B------:R-:W-:Y:S01]  /*5d80*/  ISETP.GE.AND P6, PT, R9, RZ, PT ;  /* 0x000000ff0900720c */ /* 0x000fe20003fc6270 */
[----:B------:R-:W-:-:S04]  /*5d90*/  IMAD.HI.U32 R6, R8, R113, RZ ;  /* 0x0000007108067227 */ /* 0x000fc800078e00ff */
[----:B------:R-:W-:Y:S01]  /*5da0*/  @!P4 IMAD.IADD R108, R108, 0x1, -R5 ;  /* 0x000000016c6cc824 */ /* 0x000fe200078e0a05 */
[----:B------:R-:W-:Y:S01]  /*5db0*/  ISETP.GE.AND P4, PT, R112, RZ, PT ;  /* 0x000000ff7000720c */ /* 0x000fe20003f86270 */
[----:B------:R-:W-:Y:S02]  /*5dc0*/  IMAD.MOV R112, RZ, RZ, -R3 ;  /* 0x000000ffff707224 */ /* 0x000fe400078e0a03 */
[----:B------:R-:W-:Y:S02]  /*5dd0*/  IMAD.MOV R6, RZ, RZ, -R6 ;  /* 0x000000ffff067224 */ /* 0x000fe400078e0a06 */
[----:B------:R-:W-:Y:S02]  /*5de0*/  @!P5 IMAD.IADD R109, R109, 0x1, -R5 ;  /* 0x000000016d6dd824 */ /* 0x000fe400078e0a05 */
[C---:B------:R-:W-:Y:S02]  /*5df0*/  IMAD R111, R5.reuse, R112, R111 ;  /* 0x00000070056f7224 */ /* 0x040fe400078e026f */
[C---:B------:R-:W-:Y:S01]  /*5e00*/  IMAD R112, R5.reuse, R6, R113 ;  /* 0x0000000605707224 */ /* 0x040fe200078e0271 */
[----:B------:R-:W-:Y:S01]  /*5e10*/  ISETP.GT.U32.AND P5, PT, R5, R109, PT ;  /* 0x0000006d0500720c */ /* 0x000fe20003fa4070 */
[----:B------:R-:W-:-:S02]  /*5e20*/  VIADD R115, R0, 0x73 ;  /* 0x0000007300737836 */ /* 0x000fc40000000000 */
[--C-:B------:R-:W-:Y:S01]  /*5e30*/  @!P0 IMAD.IADD R110, R110, 0x1, -R5.reuse ;  /* 0x000000016e6e8824 */ /* 0x100fe200078e0a05 */
[----:B------:R-:W-:Y:S01]  /*5e40*/  ISETP.GT.U32.AND P0, PT, R5, R112, PT ;  /* 0x000000700500720c */ /* 0x000fe20003f04070 */
[C---:B------:R-:W-:Y:S01]  /*5e50*/  VIADD R3, R0.reuse, 0x74 ;  /* 0x0000007400037836 */ /* 0x040fe20000000000 */
[----:B------:R-:W-:Y:S01]  /*5e60*/  IABS R114, R115 ;  /* 0x0000007300727213 */ /* 0x000fe20000000000 */
[C---:B------:R-:W-:Y:S02]  /*5e70*/  VIADD R123, R0.reuse, 0x77 ;  /* 0x00000077007b7836 */ /* 0x040fe40000000000 */
[----:B------:R-:W-:Y:S02]  /*5e80*/  VIADD R121, R0, 0x75 ;  /* 0x0000007500797836 */ /* 0x000fe40000000000 */
[----:B------:R-:W-:Y:S01]  /*5e90*/  IMAD.HI.U32 R9, R8, R114, RZ ;  /* 0x0000007208097227 */ /* 0x000fe200078e00ff */
[----:B------:R-:W-:Y:S02]  /*5ea0*/  IABS R119, R123 ;  /* 0x0000007b00777213 */ /* 0x000fe40000000000 */
[----:B------:R-:W-:Y:S01]  /*5eb0*/  IABS R117, R121 ;  /* 0x0000007900757213 */ /* 0x000fe20000000000 */
[----:B------:R-:W-:Y:S01]  /*5ec0*/  @!P5 IMAD.IADD R109, R109, 0x1, -R5 ;  /* 0x000000016d6dd824 */ /* 0x000fe200078e0a05 */
[----:B------:R-:W-:Y:S01]  /*5ed0*/  ISETP.GE.AND P5, PT, R115, RZ, PT ;  /* 0x000000ff7300720c */ /* 0x000fe20003fa6270 */
[----:B------:R-:W-:Y:S01]  /*5ee0*/  IMAD.MOV R9, RZ, RZ, -R9 ;  /* 0x000000ffff097224 */ /* 0x000fe200078e0a09 */
[----:B------:R-:W-:Y:S01]  /*5ef0*/  IABS R115, R3 ;  /* 0x0000000300737213 */ /* 0x000fe20000000000 */
[----:B------:R-:W-:Y:S01]  /*5f00*/  @!P2 IMAD.MOV R108, RZ, RZ, -R108 ;  /* 0x000000ffff6ca224 */ /* 0x000fe200078e0a6c */
[----:B------:R-:W-:Y:S01]  /*5f10*/  ISETP.GT.U32.AND P2, PT, R5, R111, PT ;  /* 0x0000006f0500720c */ /* 0x000fe20003f44070 */
[----:B------:R-:W-:-:S02]  /*5f20*/  @!P0 IMAD.IADD R112, R112, 0x1, -R5 ;  /* 0x0000000170708824 */ /* 0x000fc400078e0a05 */
[----:B------:R-:W-:Y:S02]  /*5f30*/  IMAD R113, R5, R9, R114 ;  /* 0x0000000905717224 */ /* 0x000fe400078e0272 */
[----:B------:R-:W-:Y:S01]  /*5f40*/  @!P3 IMAD.MOV R109, RZ, RZ, -R109 ;  /* 0x000000ffff6db224 */ /* 0x000fe200078e0a6d */
[----:B------:R-:W-:Y:S01]  /*5f50*/  ISETP.GE.AND P3, PT, R3, RZ, PT ;  /* 0x000000ff0300720c */ /* 0x000fe20003f66270 */
[----:B------:R-:W-:Y:S01]  /*5f60*/  IMAD.HI.U32 R3, R8, R115, RZ ;  /* 0x0000007308037227 */ /* 0x000fe200078e00ff */
[----:B------:R-:W-:-:S03]  /*5f70*/  ISETP.GT.U32.AND P0, PT, R5, R112, PT ;  /* 0x000000700500720c */ /* 0x000fc60003f04070 */
[----:B------:R-:W-:Y:S01]  /*5f80*/  @!P6 IMAD.MOV R110, RZ, RZ, -R110 ;  /* 0x000000ffff6ee224 */ /* 0x000fe200078e0a6e */
[----:B------:R-:W-:Y:S01]  /*5f90*/  ISETP.GT.U32.AND P6, PT, R5, R113, PT ;  /* 0x000000710500720c */ /* 0x000fe20003fc4070 */
[----:B------:R-:W-:-:S04]  /*5fa0*/  IMAD.HI.U32 R114, R8, R119, RZ ;  /* 0x0000007708727227 */ /* 0x000fc800078e00ff */
[----:B------:R-:W-:-:S04]  /*5fb0*/  IMAD.HI.U32 R6, R8, R117, RZ ;  /* 0x0000007508067227 */ /* 0x000fc800078e00ff */
[----:B------:R-:W-:Y:S02]  /*5fc0*/  IMAD.MOV R116, RZ, RZ, -R3 ;  /* 0x000000ffff747224 */ /* 0x000fe400078e0a03 */
[----:B------:R-:W-:Y:S02]  /*5fd0*/  IMAD.MOV R120, RZ, RZ, -R114 ;  /* 0x000000ffff787224 */ /* 0x000fe400078e0a72 */
[----:B------:R-:W-:Y:S02]  /*5fe0*/  VIADD R122, R0, 0x76 ;  /* 0x00000076007a7836 */ /* 0x000fe40000000000 */
[----:B------:R-:W-:Y:S02]  /*5ff0*/  @!P2 IMAD.IADD R111, R111, 0x1, -R5 ;  /* 0x000000016f6fa824 */ /* 0x000fe400078e0a05 */
[----:B------:R-:W-:Y:S01]  /*6000*/  IMAD.MOV R6, RZ, RZ, -R6 ;  /* 0x000000ffff067224 */ /* 0x000fe200078e0a06 */
[----:B------:R-:W-:Y:S01]  /*6010*/  IABS R118, R122 ;  /* 0x0000007a00767213 */ /* 0x000fe20000000000 */
[C---:B------:R-:W-:Y:S01]  /*6020*/  IMAD R114, R5.reuse, R116, R115 ;  /* 0x0000007405727224 */ /* 0x040fe200078e0273 */
[C---:B------:R-:W-:Y:S01]  /*6030*/  ISETP.GT.U32.AND P2, PT, R5.reuse, R111, PT ;  /* 0x0000006f0500720c */ /* 0x040fe20003f44070 */
[----:B------:R-:W-:-:S02]  /*6040*/  IMAD R115, R5, R6, R117 ;  /* 0x0000000605737224 */ /* 0x000fc400078e0275 */
[--C-:B------:R-:W-:Y:S01]  /*6050*/  @!P0 IMAD.IADD R112, R112, 0x1, -R5.reuse ;  /* 0x0000000170708824 */ /* 0x100fe200078e0a05 */
[----:B------:R-:W-:Y:S01]  /*6060*/  ISETP.GT.U32.AND P0, PT, R5, R114, PT ;  /* 0x000000720500720c */ /* 0x000fe20003f04070 */
[----:B------:R-:W-:Y:S01]  /*6070*/  @!P6 IMAD.IADD R113, R113, 0x1, -R5 ;  /* 0x000000017171e824 */ /* 0x000fe200078e0a05 */
[----:B------:R-:W-:Y:S01]  /*6080*/  ISETP.GT.U32.AND P6, PT, R5, R115, PT ;  /* 0x000000730500720c */ /* 0x000fe20003fc4070 */
[----:B------:R-:W-:-:S04]  /*6090*/  IMAD.HI.U32 R9, R8, R118, RZ ;  /* 0x0000007608097227 */ /* 0x000fc800078e00ff */
[----:B------:R-:W-:Y:S02]  /*60a0*/  IMAD.MOV R9, RZ, RZ, -R9 ;  /* 0x000000ffff097224 */ /* 0x000fe400078e0a09 */
[C---:B------:R-:W-:Y:S02]  /*60b0*/  VIADD R124, R0.reuse, 0x78 ;  /* 0x00000078007c7836 */ /* 0x040fe40000000000 */
[--C-:B------:R-:W-:Y:S01]  /*60c0*/  @!P2 IMAD.IADD R111, R111, 0x1, -R5.reuse ;  /* 0x000000016f6fa824 */ /* 0x100fe200078e0a05 */
[----:B------:R-:W-:Y:S01]  /*60d0*/  ISETP.GE.AND P2, PT, R121, RZ, PT ;  /* 0x000000ff7900720c */ /* 0x000fe20003f46270 */
[C---:B------:R-:W-:Y:S01]  /*60e0*/  IMAD R116, R5.reuse, R9, R118 ;  /* 0x0000000905747224 */ /* 0x040fe200078e0276 */
[----:B------:R-:W-:Y:S01]  /*60f0*/  IABS R118, R124 ;  /* 0x0000007c00767213 */ /* 0x000fe20000000000 */
[----:B------:R-:W-:Y:S02]  /*6100*/  VIADD R125, R0, 0x79 ;  /* 0x00000079007d7836 */ /* 0x000fe40000000000 */
[----:B------:R-:W-:Y:S01]  /*6110*/  @!P0 IMAD.IADD R114, R114, 0x1, -R5 ;  /* 0x0000000172728824 */ /* 0x000fe200078e0a05 */
[C---:B------:R-:W-:Y:S01]  /*6120*/  ISETP.GT.U32.AND P0, PT, R5.reuse, R113, PT ;  /* 0x000000710500720c */ /* 0x040fe20003f04070 */
[----:B------:R-:W-:Y:S01]  /*6130*/  IMAD R117, R5, R120, R119 ;  /* 0x0000007805757224 */ /* 0x000fe200078e0277 */
[----:B------:R-:W-:Y:S01]  /*6140*/  IABS R119, R125 ;  /* 0x0000007d00777213 */ /* 0x000fe20000000000 */
[----:B------:R-:W-:-:S02]  /*6150*/  @!P6 IMAD.IADD R115, R115, 0x1, -R5 ;  /* 0x000000017373e824 */ /* 0x000fc400078e0a05 */
[----:B------:R-:W-:Y:S01]  /*6160*/  @!P1 IMAD.MOV R111, RZ, RZ, -R111 ;  /* 0x000000ffff6f9224 */ /* 0x000fe200078e0a6f */
[C---:B------:R-:W-:Y:S01]  /*6170*/  ISETP.GT.U32.AND P1, PT, R5.reuse, R114, PT ;  /* 0x000000720500720c */ /* 0x040fe20003f24070 */
[----:B------:R-:W-:Y:S01]  /*6180*/  IMAD.HI.U32 R3, R8, R118, RZ ;  /* 0x0000007608037227 */ /* 0x000fe200078e00ff */
[----:B------:R-:W-:-:S03]  /*6190*/  ISETP.GT.U32.AND P6, PT, R5, R115, PT ;  /* 0x000000730500720c */ /* 0x000fc60003fc4070 */
[----:B------:R-:W-:-:S04]  /*61a0*/  IMAD.HI.U32 R6, R8, R119, RZ ;  /* 0x0000007708067227 */ /* 0x000fc800078e00ff */
[----:B------:R-:W-:Y:S02]  /*61b0*/  IMAD.MOV R3, RZ, RZ, -R3 ;  /* 0x000000ffff037224 */ /* 0x000fe400078e0a03 */
[----:B------:R-:W-:Y:S02]  /*61c0*/  IMAD.MOV R120, RZ, RZ, -R6 ;  /* 0x000000ffff787224 */ /* 0x000fe400078e0a06 */
[----:B------:R-:W-:Y:S01]  /*61d0*/  @!P4 IMAD.MOV R112, RZ, RZ, -R112 ;  /* 0x000000ffff70c224 */ /* 0x000fe200078e0a70 */
[C---:B------:R-:W-:Y:S01]  /*61e0*/  ISETP.GT.U32.AND P4, PT, R5.reuse, R116, PT ;  /* 0x000000740500720c */ /* 0x040fe20003f84070 */
[C---:B------:R-:W-:Y:S02]  /*61f0*/  IMAD R118, R5.reuse, R3, R118 ;  /* 0x0000000305767224 */ /* 0x040fe400078e0276 */
[C---:B------:R-:W-:Y:S02]  /*6200*/  IMAD R119, R5.reuse, R120, R119 ;  /* 0x0000007805777224 */ /* 0x040fe400078e0277 */
[----:B------:R-:W-:Y:S01]  /*6210*/  @!P1 IMAD.IADD R114, R114, 0x1, -R5 ;  /* 0x0000000172729824 */ /* 0x000fe200078e0a05 */
[----:B------:R-:W-:Y:S01]  /*6220*/  ISETP.GT.U32.AND P1, PT, R5, R118, PT ;  /* 0x000000760500720c */ /* 0x000fe20003f24070 */
[----:B------:R-:W-:-:S02]  /*6230*/  VIADD R126, R0, 0x7a ;  /* 0x0000007a007e7836 */ /* 0x000fc40000000000 */
[--C-:B------:R-:W-:Y:S01]  /*6240*/  @!P6 IMAD.IADD R115, R115, 0x1, -R5.reuse ;  /* 0x000000017373e824 */ /* 0x100fe200078e0a05 */
[----:B------:R-:W-:Y:S01]  /*6250*/  ISETP.GT.U32.AND P6, PT, R5, R119, PT ;  /* 0x000000770500720c */ /* 0x000fe20003fc4070 */
[--C-:B------:R-:W-:Y:S01]  /*6260*/  @!P0 IMAD.IADD R113, R113, 0x1, -R5.reuse ;  /* 0x0000000171718824 */ /* 0x100fe200078e0a05 */
[----:B------:R-:W-:Y:S01]  /*6270*/  IABS R9, R126 ;  /* 0x0000007e00097213 */ /* 0x000fe20000000000 */
[----:B------:R-:W-:Y:S01]  /*6280*/  @!P4 IMAD.IADD R116, R116, 0x1, -R5 ;  /* 0x000000017474c824 */ /* 0x000fe200078e0a05 */
[----:B------:R-:W-:Y:S01]  /*6290*/  ISETP.GT.U32.AND P0, PT, R5, R117, PT ;  /* 0x000000750500720c */ /* 0x000fe20003f04070 */
[----:B------:R-:W-:Y:S01]  /*62a0*/  VIADD R127, R0, 0x7b ;  /* 0x0000007b007f7836 */ /* 0x000fe20000000000 */
[----:B------:R-:W-:Y:S01]  /*62b0*/  ISETP.GE.AND P4, PT, R122, RZ, PT ;  /* 0x000000ff7a00720c */ /* 0x000fe20003f86270 */
[----:B------:R-:W-:-:S03]  /*62c0*/  IMAD.HI.U32 R3, R8, R9, RZ ;  /* 0x0000000908037227 */ /* 0x000fc600078e00ff */
[----:B------:R-:W-:Y:S01]  /*62d0*/  IABS R121, R127 ;  /* 0x0000007f00797213 */ /* 0x000fe20000000000 */
[----:B------:R-:W-:Y:S01]  /*62e0*/  @!P1 IMAD.IADD R118, R118, 0x1, -R5 ;  /* 0x0000000176769824 */ /* 0x000fe200078e0a05 */
[----:B------:R-:W-:Y:S01]  /*62f0*/  ISETP.GT.U32.AND P1, PT, R5, R116, PT ;  /* 0x000000740500720c */ /* 0x000fe20003f24070 */
[----:B------:R-:W-:Y:S02]  /*6300*/  IMAD.MOV R120, RZ, RZ, -R3 ;  /* 0x000000ffff787224 */ /* 0x000fe400078e0a03 */
[----:B------:R-:W-:Y:S01]  /*6310*/  @!P6 IMAD.IADD R119, R119, 0x1, -R5 ;  /* 0x000000017777e824 */ /* 0x000fe200078e0a05 */
[C---:B------:R-:W-:Y:S01]  /*6320*/  ISETP.GT.U32.AND P6, PT, R5.reuse, R118, PT ;  /* 0x000000760500720c */ /* 0x040fe20003fc4070 */
[----:B------:R-:W-:Y:S02]  /*6330*/  IMAD R120, R5, R120, R9 ;  /* 0x0000007805787224 */ /* 0x000fe400078e0209 */
[C---:B------:R-:W-:Y:S02]  /*6340*/  VIADD R9, R0.reuse, 0x7c ;  /* 0x0000007c00097836 */ /* 0x040fe40000000000 */
[----:B------:R-:W-:Y:S01]  /*6350*/  @!P0 IMAD.IADD R117, R117, 0x1, -R5 ;  /* 0x0000000175758824 */ /* 0x000fe200078e0a05 */
[----:B------:R-:W-:Y:S01]  /*6360*/  ISETP.GE.AND P0, PT, R123, RZ, PT ;  /* 0x000000ff7b00720c */ /* 0x000fe20003f06270 */
[----:B------:R-:W-:Y:S01]  /*6370*/  VIADD R128, R0, 0x7d ;  /* 0x0000007d00807836 */ /* 0x000fe20000000000 */
[----:B------:R-:W-:Y:S01]  /*6380*/  IABS R122, R9 ;  /* 0x00000009007a7213 */ /* 0x000fe20000000000 */
[----:B------:R-:W-:-:S03]  /*6390*/  IMAD.HI.U32 R6, R8, R121, RZ ;  /* 0x0000007908067227 */ /* 0x000fc600078e00ff */
[----:B------:R-:W-:Y:S01]  /*63a0*/  IABS R123, R128 ;  /* 0x00000080007b7213 */ /* 0x000fe20000000000 */
[----:B------:R-:W-:Y:S01]  /*63b0*/  @!P5 IMAD.MOV R113, RZ, RZ, -R113 ;  /* 0x000000ffff71d224 */ /* 0x000fe200078e0a71 */
[C---:B------:R-:W-:Y:S01]  /*63c0*/  ISETP.GT.U32.AND P5, PT, R5.reuse, R117, PT ;  /* 0x000000750500720c */ /* 0x040fe20003fa4070 */
[----:B------:R-:W-:Y:S01]  /*63d0*/  @!P3 IMAD.MOV R114, RZ, RZ, -R114 ;  /* 0x000000ffff72b224 */ /* 0x000fe200078e0a72 */
[----:B------:R-:W-:Y:S01]  /*63e0*/  ISETP.GT.U32.AND P3, PT, R5, R119, PT ;  /* 0x000000770500720c */ /* 0x000fe20003f64070 */
[----:B------:R-:W-:Y:S01]  /*63f0*/  @!P1 IMAD.IADD R116, R116, 0x1, -R5 ;  /* 0x0000000174749824 */ /* 0x000fe200078e0a05 */
[----:B------:R-:W-:Y:S01]  /*6400*/  ISETP.GE.AND P1, PT, R124, RZ, PT ;  /* 0x000000ff7c00720c */ /* 0x000fe20003f26270 */
[----:B------:R-:W-:Y:S02]  /*6410*/  IMAD.MOV R6, RZ, RZ, -R6 ;  /* 0x000000ffff067224 */ /* 0x000fe400078e0a06 */
[----:B------:R-:W-:-:S04]  /*6420*/  IMAD.HI.U32 R3, R8, R122, RZ ;  /* 0x0000007a08037227 */ /* 0x000fc800078e00ff */
[----:B------:R-:W-:Y:S01]  /*6430*/  @!P6 IMAD.IADD R118, R118, 0x1, -R5 ;  /* 0x000000017676e824 */ /* 0x000fe200078e0a05 */
[----:B------:R-:W-:Y:S01]  /*6440*/  ISETP.GE.AND P6, PT, R125, RZ, PT ;  /* 0x000000ff7d00720c */ /* 0x000fe20003fc6270 */
[----:B------:R-:W-:Y:S02]  /*6450*/  IMAD R121, R5, R6, R121 ;  /* 0x0000000605797224 */ /* 0x000fe400078e0279 */
[----:B------:R-:W-:-:S04]  /*6460*/  IMAD.HI.U32 R6, R8, R123, RZ ;  /* 0x0000007b08067227 */ /* 0x000fc800078e00ff */
[----:B------:R-:W-:Y:S02]  /*6470*/  IMAD.MOV R3, RZ, RZ, -R3 ;  /* 0x000000ffff037224 */ /* 0x000fe400078e0a03 */
[----:B------:R-:W-:Y:S01]  /*6480*/  @!P2 IMAD.MOV R115, RZ, RZ, -R115 ;  /* 0x000000ffff73a224 */ /* 0x000fe200078e0a73 */
[C---:B------:R-:W-:Y:S01]  /*6490*/  ISETP.GT.U32.AND P2, PT, R5.reuse, R120, PT ;  /* 0x000000780500720c */ /* 0x040fe20003f44070 */
[----:B------:R-:W-:Y:S02]  /*64a0*/  IMAD.MOV R6, RZ, RZ, -R6 ;  /* 0x000000ffff067224 */ /* 0x000fe400078e0a06 */
[----:B------:R-:W-:Y:S02]  /*64b0*/  IMAD R122, R5, R3, R122 ;  /* 0x00000003057a7224 */ /* 0x000fe400078e027a */
[--C-:B------:R-:W-:Y:S01]  /*64c0*/  @!P5 IMAD.IADD R117, R117, 0x1, -R5.reuse ;  /* 0x000000017575d824 */ /* 0x100fe200078e0a05 */
[----:B------:R-:W-:Y:S01]  /*64d0*/  ISETP.GT.U32.AND P5, PT, R5, R121, PT ;  /* 0x000000790500720c */ /* 0x000fe20003fa4070 */
[----:B------:R-:W-:Y:S01]  /*64e0*/  @!P3 IMAD.IADD R119, R119, 0x1, -R5 ;  /* 0x000000017777b824 */ /* 0x000fe200078e0a05 */
[----:B------:R-:W-:Y:S01]  /*64f0*/  ISETP.GE.AND P3, PT, R126, RZ, PT ;  /* 0x000000ff7e00720c */ /* 0x000fe20003f66270 */
[----:B------:R-:W-:-:S02]  /*6500*/  IMAD R123, R5, R6, R123 ;  /* 0x00000006057b7224 */ /* 0x000fc400078e027b */
[----:B------:R-:W-:Y:S01]  /*6510*/  @!P1 IMAD.MOV R118, RZ, RZ, -R118 ;  /* 0x000000ffff769224 */ /* 0x000fe200078e0a76 */
[C---:B------:R-:W-:Y:S01]  /*6520*/  ISETP.GT.U32.AND P1, PT, R5.reuse, R122, PT ;  /* 0x0000007a0500720c */ /* 0x040fe20003f24070 */
[----:B------:R-:W-:Y:S01]  /*6530*/  @!P6 IMAD.MOV R119, RZ, RZ, -R119 ;  /* 0x000000ffff77e224 */ /* 0x000fe200078e0a77 */
[----:B------:R-:W-:Y:S01]  /*6540*/  ISETP.GT.U32.AND P6, PT, R5, R123, PT ;  /* 0x0000007b0500720c */ /* 0x000fe20003fc4070 */
[--C-:B------:R-:W-:Y:S01]  /*6550*/  @!P2 IMAD.IADD R120, R120, 0x1, -R5.reuse ;  /* 0x000000017878a824 */ /* 0x100fe200078e0a05 */
[----:B------:R-:W-:Y:S01]  /*6560*/  ISETP.GE.AND P2, PT, R127, RZ, PT ;  /* 0x000000ff7f00720c */ /* 0x000fe20003f46270 */
[C---:B------:R-:W-:Y:S02]  /*6570*/  VIADD R6, R0.reuse, 0x7f ;  /* 0x0000007f00067836 */ /* 0x040fe40000000000 */
[----:B------:R-:W-:Y:S01]  /*6580*/  @!P5 IMAD.IADD R121, R121, 0x1, -R5 ;  /* 0x000000017979d824 */ /* 0x000fe200078e0a05 */
[C---:B------:R-:W-:Y:S01]  /*6590*/  ISETP.GT.U32.AND P5, PT, R5.reuse, R120, PT ;  /* 0x000000780500720c */ /* 0x040fe20003fa4070 */
[----:B------:R-:W-:Y:S01]  /*65a0*/  @!P0 IMAD.MOV R117, RZ, RZ, -R117 ;  /* 0x000000ffff758224 */ /* 0x000fe200078e0a75 */
[----:B------:R-:W-:Y:S01]  /*65b0*/  IABS R125, R6 ;  /* 0x00000006007d7213 */ /* 0x000fe20000000000 */
[----:B------:R-:W-:Y:S01]  /*65c0*/  VIADD R3, R0, 0x7e ;  /* 0x0000007e00037836 */ /* 0x000fe20000000000 */
[----:B------:R-:W-:Y:S01]  /*65d0*/  ISETP.GT.U32.AND P0, PT, R5, R121, PT ;  /* 0x000000790500720c */ /* 0x000fe20003f04070 */
[--C-:B------:R-:W-:Y:S01]  /*65e0*/  @!P1 IMAD.IADD R122, R122, 0x1, -R5.reuse ;  /* 0x000000017a7a9824 */ /* 0x100fe200078e0a05 */
[----:B------:R-:W-:Y:S01]  /*65f0*/  ISETP.GE.AND P1, PT, R6, RZ, PT ;  /* 0x000000ff0600720c */ /* 0x000fe20003f26270 */
[----:B------:R-:W-:Y:S01]  /*6600*/  @!P6 IMAD.IADD R123, R123, 0x1, -R5 ;  /* 0x000000017b7be824 */ /* 0x000fe200078e0a05 */
[----:B------:R-:W-:Y:S01]  /*6610*/  IABS R124, R3 ;  /* 0x00000003007c7213 */ /* 0x000fe20000000000 */
[----:B------:R-:W-:Y:S01]  /*6620*/  @!P4 IMAD.MOV R116, RZ, RZ, -R116 ;  /* 0x000000ffff74c224 */ /* 0x000fe200078e0a74 */
[----:B------:R-:W-:Y:S01]  /*6630*/  ISETP.GT.U32.AND P6, PT, R5, R122, PT ;  /* 0x0000007a0500720c */ /* 0x000fe20003fc4070 */
[----:B------:R-:W-:Y:S01]  /*6640*/  IMAD.HI.U32 R6, R8, R125, RZ ;  /* 0x0000007d08067227 */ /* 0x000fe200078e00ff */
[----:B------:R-:W-:-:S03]  /*6650*/  ISETP.GE.AND P4, PT, R9, RZ, PT ;  /* 0x000000ff0900720c */ /* 0x000fc60003f86270 */
[--C-:B------:R-:W-:Y:S01]  /*6660*/  @!P5 IMAD.IADD R120, R120, 0x1, -R5.reuse ;  /* 0x000000017878d824 */ /* 0x100fe200078e0a05 */
[----:B------:R-:W-:Y:S01]  /*6670*/  ISETP.GE.AND P5, PT, R128, RZ, PT ;  /* 0x000000ff8000720c */ /* 0x000fe20003fa6270 */
[----:B------:R-:W-:Y:S02]  /*6680*/  IMAD.MOV R6, RZ, RZ, -R6 ;  /* 0x000000ffff067224 */ /* 0x000fe400078e0a06 */
[----:B------:R-:W-:Y:S01]  /*6690*/  @!P0 IMAD.IADD R121, R121, 0x1, -R5 ;  /* 0x0000000179798824 */ /* 0x000fe200078e0a05 */
[----:B------:R-:W-:Y:S01]  /*66a0*/  ISETP.GE.AND P0, PT, R3, RZ, PT ;  /* 0x000000ff0300720c */ /* 0x000fe20003f06270 */
[----:B------:R-:W-:Y:S01]  /*66b0*/  @!P3 IMAD.MOV R120, RZ, RZ, -R120 ;  /* 0x000000ffff78b224 */ /* 0x000fe200078e0a78 */
[----:B------:R-:W-:Y:S01]  /*66c0*/  ISETP.GT.U32.AND P3, PT, R5, R123, PT ;  /* 0x0000007b0500720c */ /* 0x000fe20003f64070 */
[----:B------:R-:W-:-:S04]  /*66d0*/  IMAD.HI.U32 R3, R8, R124, RZ ;  /* 0x0000007c08037227 */ /* 0x000fc800078e00ff */
[C---:B------:R-:W-:Y:S02]  /*66e0*/  IMAD R125, R5.reuse, R6, R125 ;  /* 0x00000006057d7224 */ /* 0x040fe400078e027d */
[----:B------:R-:W-:Y:S02]  /*66f0*/  @!P6 IMAD.IADD R122, R122, 0x1, -R5 ;  /* 0x000000017a7ae824 */ /* 0x000fe400078e0a05 */
[----:B------:R-:W-:Y:S02]  /*6700*/  IMAD.MOV R3, RZ, RZ, -R3 ;  /* 0x000000ffff037224 */ /* 0x000fe400078e0a03 */
[C---:B------:R-:W-:Y:S02]  /*6710*/  VIADD R9, R0.reuse, 0x80 ;  /* 0x0000008000097836 */ /* 0x040fe40000000000 */
[----:B------:R-:W-:Y:S01]  /*6720*/  @!P4 IMAD.MOV R122, RZ, RZ, -R122 ;  /* 0x000000ffff7ac224 */ /* 0x000fe200078e0a7a */
[C---:B------:R-:W-:Y:S01]  /*6730*/  ISETP.GT.U32.AND P4, PT, R5.reuse, R125, PT ;  /* 0x0000007d0500720c */ /* 0x040fe20003f84070 */
[----:B------:R-:W-:Y:S01]  /*6740*/  IMAD R124, R5, R3, R124 ;  /* 0x00000003057c7224 */ /* 0x000fe200078e027c */
[----:B------:R-:W-:Y:S01]  /*6750*/  IABS R126, R9 ;  /* 0x00000009007e7213 */ /* 0x000fe20000000000 */
[----:B------:R-:W-:-:S02]  /*6760*/  VIADD R3, R0, 0x81 ;  /* 0x0000008100037836 */ /* 0x000fc40000000000 */
[----:B------:R-:W-:Y:S01]  /*6770*/  @!P2 IMAD.MOV R121, RZ, RZ, -R121 ;  /* 0x000000ffff79a224 */ /* 0x000fe200078e0a79 */
[----:B------:R-:W-:Y:S01]  /*6780*/  ISETP.GE.AND P2, PT, R9, RZ, PT ;  /* 0x000000ff0900720c */ /* 0x000fe20003f46270 */
[----:B------:R-:W-:Y:S01]  /*6790*/  @!P3 IMAD.IADD R123, R123, 0x1, -R5 ;  /* 0x000000017b7bb824 */ /* 0x000fe200078e0a05 */
[----:B------:R-:W-:Y:S01]  /*67a0*/  ISETP.GE.AND P3, PT, R3, RZ, PT ;  /* 0x000000ff0300720c */ /* 0x000fe20003f66270 */
[----:B------:R-:W-:Y:S01]  /*67b0*/  VIADD R9, R0, 0x82 ;  /* 0x0000008200097836 */ /* 0x000fe20000000000 */
[----:B------:R-:W-:Y:S01]  /*67c0*/  IABS R127, R3 ;  /* 0x00000003007f7213 */ /* 0x000fe20000000000 */
[----:B------:R-:W-:Y:S01]  /*67d0*/  IMAD.HI.U32 R3, R8, R126, RZ ;  /* 0x0000007e08037227 */ /* 0x000fe200078e00ff */
[----:B------:R-:W-:Y:S02]  /*67e0*/  ISETP.GT.U32.AND P6, PT, R5, R124, PT ;  /* 0x0000007c0500720c */ /* 0x000fe40003fc4070 */
[----:B------:R-:W-:Y:S01]  /*67f0*/  IABS R128, R9 ;  /* 0x0000000900807213 */ /* 0x000fe20000000000 */
[----:B------:R-:W-:-:S02]  /*6800*/  IMAD.MOV R6, RZ, RZ, -R3 ;  /* 0x000000ffff067224 */ /* 0x000fc400078e0a03 */
[----:B------:R-:W-:Y:S02]  /*6810*/  @!P4 IMAD.IADD R125, R125, 0x1, -R5 ;  /* 0x000000017d7dc824 */ /* 0x000fe400078e0a05 */
[----:B------:R-:W-:-:S03]  /*6820*/  IMAD.HI.U32 R3, R8, R127, RZ ;  /* 0x0000007f08037227 */ /* 0x000fc600078e00ff */
[C---:B------:R-:W-:Y:S01]  /*6830*/  ISETP.GT.U32.AND P4, PT, R5.reuse, R125, PT ;  /* 0x0000007d0500720c */ /* 0x040fe20003f84070 */
[----:B------:R-:W-:Y:S02]  /*6840*/  IMAD R126, R5, R6, R126 ;  /* 0x00000006057e7224 */ /* 0x000fe400078e027e */
[----:B------:R-:W-:Y:S02]  /*6850*/  IMAD.MOV R6, RZ, RZ, -R3 ;  /* 0x000000ffff067224 */ /* 0x000fe400078e0a03 */
[----:B------:R-:W-:-:S04]  /*6860*/  IMAD.HI.U32 R3, R8, R128, RZ ;  /* 0x0000008008037227 */ /* 0x000fc800078e00ff */
[----:B------:R-:W-:Y:S02]  /*6870*/  @!P6 IMAD.IADD R124, R124, 0x1, -R5 ;  /* 0x000000017c7ce824 */ /* 0x000fe400078e0a05 */
[----:B------:R-:W-:Y:S02]  /*6880*/  IMAD.MOV R3, RZ, RZ, -R3 ;  /* 0x000000ffff037224 */ /* 0x000fe400078e0a03 */
[----:B------:R-:W-:Y:S01]  /*6890*/  @!P5 IMAD.MOV R123, RZ, RZ, -R123 ;  /* 0x000000ffff7bd224 */ /* 0x000fe200078e0a7b */
[C---:B------:R-:W-:Y:S01]  /*68a0*/  ISETP.GT.U32.AND P6, PT, R5.reuse, R124, PT ;  /* 0x0000007c0500720c */ /* 0x040fe20003fc4070 */
[----:B------:R-:W-:Y:S01]  /*68b0*/  IMAD R128, R5, R3, R128 ;  /* 0x0000000305807224 */ /* 0x000fe200078e0280 */
[----:B------:R-:W-:Y:S01]  /*68c0*/  ISETP.GE.AND P5, PT, R9, RZ, PT ;  /* 0x000000ff0900720c */ /* 0x000fe20003fa6270 */
[----:B------:R-:W-:Y:S02]  /*68d0*/  @!P4 IMAD.IADD R125, R125, 0x1, -R5 ;  /* 0x000000017d7dc824 */ /* 0x000fe400078e0a05 */
[C---:B------:R-:W-:Y:S01]  /*68e0*/  VIADD R9, R0.reuse, 0x84 ;  /* 0x0000008400097836 */ /* 0x040fe20000000000 */
[----:B------:R-:W-:Y:S01]  /*68f0*/  ISETP.GT.U32.AND P4, PT, R5, R128, PT ;  /* 0x000000800500720c */ /* 0x000fe20003f84070 */
[----:B------:R-:W-:-:S02]  /*6900*/  VIADD R134, R0, 0x83 ;  /* 0x0000008300867836 */ /* 0x000fc40000000000 */
[C---:B------:R-:W-:Y:S01]  /*6910*/  IMAD R127, R5.reuse, R6, R127 ;  /* 0x00000006057f7224 */ /* 0x040fe200078e027f */
[----:B------:R-:W-:Y:S01]  /*6920*/  IABS R130, R9 ;  /* 0x0000000900827213 */ /* 0x000fe20000000000 */
[----:B------:R-:W-:Y:S01]  /*6930*/  VIADD R135, R0, 0x85 ;  /* 0x0000008500877836 */ /* 0x000fe20000000000 */
[----:B------:R-:W-:Y:S01]  /*6940*/  IABS R129, R134 ;  /* 0x0000008600817213 */ /* 0x000fe20000000000 */
[----:B------:R-:W-:Y:S01]  /*6950*/  @!P6 IMAD.IADD R124, R124, 0x1, -R5 ;  /* 0x000000017c7ce824 */ /* 0x000fe200078e0a05 */
[----:B------:R-:W-:Y:S01]  /*6960*/  ISETP.GT.U32.AND P6, PT, R5, R126, PT ;  /* 0x0000007e0500720c */ /* 0x000fe20003fc4070 */
[----:B------:R-:W-:Y:S01]  /*6970*/  IMAD.HI.U32 R3, R8, R130, RZ ;  /* 0x0000008208037227 */ /* 0x000fe200078e00ff */
[----:B------:R-:W-:-:S03]  /*6980*/  IABS R131, R135 ;  /* 0x0000008700837213 */ /* 0x000fc60000000000 */
[----:B------:R-:W-:Y:S01]  /*6990*/  @!P0 IMAD.MOV R124, RZ, RZ, -R124 ;  /* 0x000000ffff7c8224 */ /* 0x000fe200078e0a7c */
[----:B------:R-:W-:Y:S01]  /*69a0*/  ISETP.GT.U32.AND P0, PT, R5, R127, PT ;  /* 0x0000007f0500720c */ /* 0x000fe20003f04070 */
[----:B------:R-:W-:Y:S02]  /*69b0*/  @!P4 IMAD.IADD R128, R128, 0x1, -R5 ;  /* 0x000000018080c824 */ /* 0x000fe400078e0a05 */
[----:B------:R-:W-:-:S04]  /*69c0*/  IMAD.HI.U32 R6, R8, R129, RZ ;  /* 0x0000008108067227 */ /* 0x000fc800078e00ff */
[----:B------:R-:W-:Y:S02]  /*69d0*/  IMAD.MOV R3, RZ, RZ, -R3 ;  /* 0x000000ffff037224 */ /* 0x000fe400078e0a03 */
[----:B------:R-:W-:Y:S01]  /*69e0*/  @!P1 IMAD.MOV R125, RZ, RZ, -R125 ;  /* 0x000000ffff7d9224 */ /* 0x000fe200078e0a7d */
[C---:B------:R-:W-:Y:S01]  /*69f0*/  ISETP.GT.U32.AND P1, PT, R5.reuse, R128, PT ;  /* 0x000000800500720c */ /* 0x040fe20003f24070 */
[----:B------:R-:W-:Y:S02]  /*6a00*/  IMAD.MOV R6, RZ, RZ, -R6 ;  /* 0x000000ffff067224 */ /* 0x000fe400078e0a06 */
[----:B------:R-:W-:Y:S02]  /*6a10*/  IMAD R130, R5, R3, R130 ;  /* 0x0000000305827224 */ /* 0x000fe400078e0282 */
[----:B------:R-:W-:-:S04]  /*6a20*/  IMAD.HI.U32 R3, R8, R131, RZ ;  /* 0x0000008308037227 */ /* 0x000fc800078e00ff */
[----:B------:R-:W-:Y:S02]  /*6a30*/  IMAD R129, R5, R6, R129 ;  /* 0x0000000605817224 */ /* 0x000fe400078e0281 */
[----:B------:R-:W-:Y:S02]  /*6a40*/  IMAD.MOV R6, RZ, RZ, -R3 ;  /* 0x000000ffff067224 */ /* 0x000fe400078e0a03 */
[----:B------:R-:W-:Y:S02]  /*6a50*/  @!P0 IMAD.IADD R127, R127, 0x1, -R5 ;  /* 0x000000017f7f8824 */ /* 0x000fe400078e0a05 */
[C---:B------:R-:W-:Y:S02]  /*6a60*/  IMAD R131, R5.reuse, R6, R131 ;  /* 0x0000000605837224 */ /* 0x040fe400078e0283 */
[--C-:B------:R-:W-:Y:S01]  /*6a70*/  @!P1 IMAD.IADD R128, R128, 0x1, -R5.reuse ;  /* 0x0000000180809824 */ /* 0x100fe200078e0a05 */
[C---:B------:R-:W-:Y:S01]  /*6a80*/  ISETP.GT.U32.AND P4, PT, R5.reuse, R127, PT ;  /* 0x0000007f0500720c */ /* 0x040fe20003f84070 */
[----:B------:R-:W-:Y:S01]  /*6a90*/  VIADD R136, R0, 0x86 ;  /* 0x0000008600887836 */ /* 0x000fe20000000000 */
[C---:B------:R-:W-:Y:S01]  /*6aa0*/  ISETP.GT.U32.AND P1, PT, R5.reuse, R131, PT ;  /* 0x000000830500720c */ /* 0x040fe20003f24070 */
[----:B------:R-:W-:Y:S01]  /*6ab0*/  @!P6 IMAD.IADD R126, R126, 0x1, -R5 ;  /* 0x000000017e7ee824 */ /* 0x000fe200078e0a05 */
[C---:B------:R-:W-:Y:S01]  /*6ac0*/  ISETP.GT.U32.AND P6, PT, R5.reuse, R129, PT ;  /* 0x000000810500720c */ /* 0x040fe20003fc4070 */
[C---:B------:R-:W-:Y:S01]  /*6ad0*/  VIADD R138, R0.reuse, 0x88 ;  /* 0x00000088008a7836 */ /* 0x040fe20000000000 */
[----:B------:R-:W-:Y:S01]  /*6ae0*/  IABS R132, R136 ;  /* 0x0000008800847213 */ /* 0x000fe20000000000 */
[C---:B------:R-:W-:Y:S01]  /*6af0*/  VIADD R137, R0.reuse, 0x87 ;  /* 0x0000008700897836 */ /* 0x040fe20000000000 */
[----:B------:R-:W-:Y:S01]  /*6b00*/  ISETP.GT.U32.AND P0, PT, R5, R126, PT ;  /* 0x0000007e0500720c */ /* 0x000fe20003f04070 */
[----:B------:R-:W-:-:S02]  /*6b10*/  VIADD R139, R0, 0x89 ;  /* 0x00000089008b7836 */ /* 0x000fc40000000000 */
[----:B------:R-:W-:Y:S01]  /*6b20*/  IMAD.HI.U32 R3, R8, R132, RZ ;  /* 0x0000008408037227 */ /* 0x000fe200078e00ff */
[----:B------:R-:W-:-:S03]  /*6b30*/  IABS R133, R137 ;  /* 0x0000008900857213 */ /* 0x000fc60000000000 */
[--C-:B------:R-:W-:Y:S01]  /*6b40*/  @!P4 IMAD.IADD R127, R127, 0x1, -R5.reuse ;  /* 0x000000017f7fc824 */ /* 0x100fe200078e0a05 */
[----:B------:R-:W-:Y:S01]  /*6b50*/  ISETP.GE.AND P4, PT, R134, RZ, PT ;  /* 0x000000ff8600720c */ /* 0x000fe20003f86270 */
[----:B------:R-:W-:Y:S01]  /*6b60*/  @!P1 IMAD.IADD R131, R131, 0x1, -R5 ;  /* 0x0000000183839824 */ /* 0x000fe200078e0a05 */
[----:B------:R-:W-:Y:S01]  /*6b70*/  IABS R134, R138 ;  /* 0x0000008a00867213 */ /* 0x000fe20000000000 */
[----:B------:R-:W-:Y:S02]  /*6b80*/  IMAD.MOV R3, RZ, RZ, -R3 ;  /* 0x000000ffff037224 */ /* 0x000fe400078e0a03 */
[----:B------:R-:W-:Y:S01]  /*6b90*/  @!P3 IMAD.MOV R127, RZ, RZ, -R127 ;  /* 0x000000ffff7fb224 */ /* 0x000fe200078e0a7f */
[C---:B------:R-:W-:Y:S01]  /*6ba0*/  ISETP.GT.U32.AND P3, PT, R5.reuse, R131, PT ;  /* 0x000000830500720c */ /* 0x040fe20003f64070 */
[----:B------:R-:W-:Y:S02]  /*6bb0*/  IMAD R132, R5, R3, R132 ;  /* 0x0000000305847224 */ /* 0x000fe400078e0284 */
[----:B------:R-:W-:-:S04]  /*6bc0*/  IMAD.HI.U32 R3, R8, R134, RZ ;  /* 0x0000008608037227 */ /* 0x000fc800078e00ff */
[----:B------:R-:W-:Y:S02]  /*6bd0*/  @!P6 IMAD.IADD R129, R129, 0x1, -R5 ;  /* 0x000000018181e824 */ /* 0x000fe400078e0a05 */
[----:B------:R-:W-:Y:S02]  /*6be0*/  IMAD.MOV R3, RZ, RZ, -R3 ;  /* 0x000000ffff037224 */ /* 0x000fe400078e0a03 */
[--C-:B------:R-:W-:Y:S01]  /*6bf0*/  @!P0 IMAD.IADD R126, R126, 0x1, -R5.reuse ;  /* 0x000000017e7e8824 */ /* 0x100fe200078e0a05 */
[C---:B------:R-:W-:Y:S01]  /*6c00*/  ISETP.GT.U32.AND P0, PT, R5.reuse, R130, PT ;  /* 0x000000820500720c */ /* 0x040fe20003f04070 */
[C---:B------:R-:W-:Y:S01]  /*6c10*/  IMAD R134, R5.reuse, R3, R134 ;  /* 0x0000000305867224 */ /* 0x040fe200078e0286 */
[----:B------:R-:W-:Y:S01]  /*6c20*/  ISETP.GT.U32.AND P6, PT, R5, R129, PT ;  /* 0x000000810500720c */ /* 0x000fe20003fc4070 */
[----:B------:R-:W-:Y:S02]  /*6c30*/  @!P3 IMAD.IADD R131, R131, 0x1, -R5 ;  /* 0x000000018383b824 */ /* 0x000fe400078e0a05 */
[----:B------:R-:W-:Y:S01]  /*6c40*/  IMAD.HI.U32 R6, R8, R133, RZ ;  /* 0x0000008508067227 */ /* 0x000fe200078e00ff */
[----:B------:R-:W-:-:S03]  /*6c50*/  ISETP.GT.U32.AND P3, PT, R5, R134, PT ;  /* 0x000000860500720c */ /* 0x000fc60003f64070 */
[----:B------:R-:W-:Y:S02]  /*6c60*/  IMAD.MOV R6, RZ, RZ, -R6 ;  /* 0x000000ffff067224 */ /* 0x000fe400078e0a06 */
[----:B------:R-:W-:Y:S02]  /*6c70*/  VIADD R140, R0, 0x8a ;  /* 0x0000008a008c7836 */ /* 0x000fe40000000000 */
[--C-:B------:R-:W-:Y:S01]  /*6c80*/  @!P0 IMAD.IADD R130, R130, 0x1, -R5.reuse ;  /* 0x0000000182828824 */ /* 0x100fe200078e0a05 */
[----:B------:R-:W-:Y:S01]  /*6c90*/  ISETP.GE.AND P0, PT, R135, RZ, PT ;  /* 0x000000ff8700720c */ /* 0x000fe20003f06270 */
[----:B------:R-:W-:Y:S01]  /*6ca0*/  @!P6 IMAD.IADD R129, R129, 0x1, -R5 ;  /* 0x000000018181e824 */ /* 0x000fe200078e0a05 */
[----:B------:R-:W-:Y:S01]  /*6cb0*/  IABS R135, R139 ;  /* 0x0000008b00877213 */ /* 0x000fe20000000000 */
[C---:B------:R-:W-:Y:S01]  /*6cc0*/  IMAD R133, R5.reuse, R6, R133 ;  /* 0x0000000605857224 */ /* 0x040fe200078e0285 */
[C---:B------:R-:W-:Y:S01]  /*6cd0*/  ISETP.GT.U32.AND P1, PT, R5.reuse, R130, PT ;  /* 0x000000820500720c */ /* 0x040fe20003f24070 */
[----:B------:R-:W-:Y:S01]  /*6ce0*/  @!P5 IMAD.MOV R128, RZ, RZ, -R128 ;  /* 0x000000ffff80d224 */ /* 0x000fe200078e0a80 */
[----:B------:R-:W-:Y:S01]  /*6cf0*/  ISETP.GE.AND P5, PT, R136, RZ, PT ;  /* 0x000000ff8800720c */ /* 0x000fe20003fa6270 */
[----:B------:R-:W-:Y:S01]  /*6d00*/  @!P4 IMAD.MOV R129, RZ, RZ, -R129 ;  /* 0x000000ffff81c224 */ /* 0x000fe200078e0a81 */
[----:B------:R-:W-:Y:S01]  /*6d10*/  ISETP.GT.U32.AND P4, PT, R5, R133, PT ;  /* 0x000000850500720c */ /* 0x000fe20003f84070 */
[----:B------:R-:W-:Y:S01]  /*6d20*/  @!P3 IMAD.IADD R134, R134, 0x1, -R5 ;  /* 0x000000018686b824 */ /* 0x000fe200078e0a05 */
[----:B------:R-:W-:Y:S01]  /*6d30*/  IABS R136, R140 ;  /* 0x0000008c00887213 */ /* 0x000fe20000000000 */
[----:B------:R-:W-:Y:S01]  /*6d40*/  IMAD.HI.U32 R3, R8, R135, RZ ;  /* 0x0000008708037227 */ /* 0x000fe200078e00ff */
[----:B------:R-:W-:-:S02]  /*6d50*/  ISETP.GE.AND P6, PT, R9, RZ, PT ;  /* 0x000000ff0900720c */ /* 0x000fc40003fc6270 */
[----:B------:R-:W-:Y:S01]  /*6d60*/  ISETP.GT.U32.AND P3, PT, R5, R134, PT ;  /* 0x000000860500720c */ /* 0x000fe20003f64070 */
[----:B------:R-:W-:Y:S02]  /*6d70*/  IMAD.MOV R6, RZ, RZ, -R3 ;  /* 0x000000ffff067224 */ /* 0x000fe400078e0a03 */
[----:B------:R-:W-:-:S04]  /*6d80*/  IMAD.HI.U32 R3, R8, R136, RZ ;  /* 0x0000008808037227 */ /* 0x000fc800078e00ff */
[----:B------:R-:W-:Y:S01]  /*6d90*/  @!P2 IMAD.MOV R126, RZ, RZ, -R126 ;  /* 0x000000ffff7ea224 */ /* 0x000fe200078e0a7e */
[----:B------:R-:W-:Y:S01]  /*6da0*/  ISETP.GT.U32.AND P2, PT, R5, R132, PT ;  /* 0x000000840500720c */ /* 0x000fe20003f44070 */
[----:B------:R-:W-:Y:S02]  /*6db0*/  IMAD.MOV R3, RZ, RZ, -R3 ;  /* 0x000000ffff037224 */ /* 0x000fe400078e0a03 */
[--C-:B------:R-:W-:Y:S02]  /*6dc0*/  @!P4 IMAD.IADD R133, R133, 0x1, -R5.reuse ;  /* 0x000000018585c824 */ /* 0x100fe400078e0a05 */
[C---:B------:R-:W-:Y:S02]  /*6dd0*/  IMAD R136, R5.reuse, R3, R136 ;  /* 0x0000000305887224 */ /* 0x040fe400078e0288 */
[--C-:B------:R-:W-:Y:S01]  /*6de0*/  @!P3 IMAD.IADD R134, R134, 0x1, -R5.reuse ;  /* 0x000000018686b824 */ /* 0x100fe200078e0a05 */
[C---:B------:R-:W-:Y:S01]  /*6df0*/  ISETP.GT.U32.AND P4, PT, R5.reuse, R133, PT ;  /* 0x000000850500720c */ /* 0x040fe20003f84070 */
[--C-:B------:R-:W-:Y:S01]  /*6e00*/  @!P1 IMAD.IADD R130, R130, 0x1, -R5.reuse ;  /* 0x0000000182829824 */ /* 0x100fe200078e0a05 */
[----:B------:R-:W-:Y:S01]  /*6e10*/  ISETP.GT.U32.AND P3, PT, R5, R136, PT ;  /* 0x000000880500720c */ /* 0x000fe20003f64070 */
[----:B------:R-:W-:Y:S01]  /*6e20*/  VIADD R141, R0, 0x8b ;  /* 0x0000008b008d7836 */ /* 0x000fe20000000000 */
[----:B------:R-:W-:Y:S01]  /*6e30*/  ISETP.GE.AND P1, PT, R137, RZ, PT ;  /* 0x000000ff8900720c */ /* 0x000fe20003f26270 */
[--C-:B------:R-:W-:Y:S01]  /*6e40*/  @!P2 IMAD.IADD R132, R132, 0x1, -R5.reuse ;  /* 0x000000018484a824 */ /* 0x100fe200078e0a05 */
[----:B------:R-:W-:Y:S01]  /*6e50*/  ISETP.GE.AND P2, PT, R138, RZ, PT ;  /* 0x000000ff8a00720c */ /* 0x000fe20003f46270 */
[C---:B------:R-:W-:Y:S01]  /*6e60*/  VIADD R142, R0.reuse, 0x8c ;  /* 0x0000008c008e7836 */ /* 0x040fe20000000000 */
[----:B------:R-:W-:Y:S01]  /*6e70*/  IABS R137, R141 ;  /* 0x0000008d00897213 */ /* 0x000fe20000000000 */
[----:B------:R-:W-:Y:S01]  /*6e80*/  @!P6 IMAD.MOV R130, RZ, RZ, -R130 ;  /* 0x000000ffff82e224 */ /* 0x000fe200078e0a82 */
[----:B------:R-:W-:Y:S01]  /*6e90*/  ISETP.GT.U32.AND P6, PT, R5, R132, PT ;  /* 0x000000840500720c */ /* 0x000fe20003fc4070 */
[----:B------:R-:W-:Y:S01]  /*6ea0*/  VIADD R143, R0, 0x8d ;  /* 0x0000008d008f7836 */ /* 0x000fe20000000000 */
[----:B------:R-:W-:Y:S01]  /*6eb0*/  IABS R9, R142 ;  /* 0x0000008e00097213 */ /* 0x000fe20000000000 */
[----:B------:R-:W-:Y:S01]  /*6ec0*/  @!P4 IMAD.IADD R133, R133, 0x1, -R5 ;  /* 0x000000018585c824 */ /* 0x000fe200078e0a05 */
[----:B------:R-:W-:Y:S01]  /*6ed0*/  ISETP.GE.AND P4, PT, R139, RZ, PT ;  /* 0x000000ff8b00720c */ /* 0x000fe20003f86270 */
[----:B------:R-:W-:Y:S01]  /*6ee0*/  IMAD R135, R5, R6, R135 ;  /* 0x0000000605877224 */ /* 0x000fe200078e0287 */
[----:B------:R-:W-:Y:S01]  /*6ef0*/  IABS R139, R143 ;  /* 0x0000008f008b7213 */ /* 0x000fe20000000000 */
[----:B------:R-:W-:-:S04]  /*6f00*/  IMAD.HI.U32 R3, R8, R137, RZ ;  /* 0x0000008908037227 */ /* 0x000fc800078e00ff */
[----:B------:R-:W-:Y:S02]  /*6f10*/  @!P3 IMAD.IADD R136, R136, 0x1, -R5 ;  /* 0x000000018888b824 */ /* 0x000fe400078e0a05 */
        /* <DEDUP_REMOVED lines=12> */
[----:B------:R-:W-:Y:S02]  /*6fe0*/  VIADD R144, R0, 0x8e ;  /* 0x0000008e00907836 */ /* 0x000fe40000000000 */
[----:B------:R-:W-:Y:S01]  /*6ff0*/  @!P5 IMAD.MOV R132, RZ, RZ, -R132 ;  /* 0x000000ffff84d224 */ /* 0x000fe200078e0a84 */
[----:B------:R-:W-:Y:S01]  /*7000*/  ISETP.GT.U32.AND P3, PT, R5, R139, PT ;  /* 0x0000008b0500720c */ /* 0x000fe20003f64070 */
[----:B------:R-:W-:Y:S01]  /*7010*/  @!P6 IMAD.IADD R135, R135, 0x1, -R5 ;  /* 0x000000018787e824 */ /* 0x000fe200078e0a05 */
[C---:B------:R-:W-:Y:S01]  /*7020*/  ISETP.GT.U32.AND P5, PT, R5.reuse, R137, PT ;  /* 0x000000890500720c */ /* 0x040fe20003fa4070 */
[----:B------:R-:W-:Y:S01]  /*7030*/  @!P2 IMAD.MOV R134, RZ, RZ, -R134 ;  /* 0x000000ffff86a224 */ /* 0x000fe200078e0a86 */
[----:B------:R-:W-:Y:S01]  /*7040*/  ISETP.GE.AND P6, PT, R140, RZ, PT ;  /* 0x000000ff8c00720c */ /* 0x000fe20003fc6270 */
[----:B------:R-:W-:Y:S01]  /*7050*/  VIADD R9, R0, 0x8f ;  /* 0x0000008f00097836 */ /* 0x000fe20000000000 */
[----:B------:R-:W-:Y:S01]  /*7060*/  IABS R140, R144 ;  /* 0x00000090008c7213 */ /* 0x000fe20000000000 */
[----:B------:R-:W-:Y:S01]  /*7070*/  @!P1 IMAD.MOV R133, RZ, RZ, -R133 ;  /* 0x000000ffff859224 */ /* 0x000fe200078e0a85 */
[----:B------:R-:W-:Y:S01]  /*7080*/  ISETP.GT.U32.AND P2, PT, R5, R138, PT ;  /* 0x0000008a0500720c */ /* 0x000fe20003f44070 */
[----:B------:R-:W-:Y:S01]  /*7090*/  @!P0 IMAD.MOV R131, RZ, RZ, -R131 ;  /* 0x000000ffff838224 */ /* 0x000fe200078e0a83 */
[----:B------:R-:W-:Y:S01]  /*70a0*/  ISETP.GE.AND P1, PT, R141, RZ, PT ;  /* 0x000000ff8d00720c */ /* 0x000fe20003f26270 */
[----:B------:R-:W-:Y:S01]  /*70b0*/  IMAD.HI.U32 R3, R8, R140, RZ ;  /* 0x0000008c08037227 */ /* 0x000fe200078e00ff */
[----:B------:R-:W-:-:S02]  /*70c0*/  IABS R141, R9 ;  /* 0x00000009008d7213 */ /* 0x000fc40000000000 */
[----:B------:R-:W-:Y:S01]  /*70d0*/  ISETP.GT.U32.AND P0, PT, R5, R135, PT ;  /* 0x000000870500720c */ /* 0x000fe20003f04070 */
[----:B------:R-:W-:Y:S02]  /*70e0*/  @!P3 IMAD.IADD R139, R139, 0x1, -R5 ;  /* 0x000000018b8bb824 */ /* 0x000fe400078e0a05 */
[----:B------:R-:W-:Y:S02]  /*70f0*/  IMAD.MOV R3, RZ, RZ, -R3 ;  /* 0x000000ffff037224 */ /* 0x000fe400078e0a03 */
[--C-:B------:R-:W-:Y:S01]  /*7100*/  @!P5 IMAD.IADD R137, R137, 0x1, -R5.reuse ;  /* 0x000000018989d824 */ /* 0x100fe200078e0a05 */
[C---:B------:R-:W-:Y:S01]  /*7110*/  ISETP.GT.U32.AND P3, PT, R5.reuse, R139, PT ;  /* 0x0000008b0500720c */ /* 0x040fe20003f64070 */
[----:B------:R-:W-:Y:S01]  /*7120*/  IMAD R140, R5, R3, R140 ;  /* 0x00000003058c7224 */ /* 0x000fe200078e028c */
[----:B------:R-:W-:Y:S01]  /*7130*/  ISETP.GE.AND P5, PT, R143, RZ, PT ;  /* 0x000000ff8f00720c */ /* 0x000fe20003fa6270 */
[----:B------:R-:W-:Y:S01]  /*7140*/  @!P2 IMAD.IADD R138, R138, 0x1, -R5 ;  /* 0x000000018a8aa824 */ /* 0x000fe200078e0a05 */
[----:B------:R-:W-:Y:S01]  /*7150*/  ISETP.GT.U32.AND P2, PT, R5, R137, PT ;  /* 0x000000890500720c */ /* 0x000fe20003f44070 */
[----:B------:R-:W-:-:S04]  /*7160*/  IMAD.HI.U32 R3, R8, R141, RZ ;  /* 0x0000008d08037227 */ /* 0x000fc800078e00ff */
[----:B------:R-:W-:Y:S02]  /*7170*/  IMAD.MOV R6, RZ, RZ, -R3 ;  /* 0x000000ffff067224 */ /* 0x000fe400078e0a03 */
[----:B------:R-:W-:Y:S01]  /*7180*/  @!P0 IMAD.IADD R135, R135, 0x1, -R5 ;  /* 0x0000000187878824 */ /* 0x000fe200078e0a05 */
[----:B------:R-:W-:Y:S01]  /*7190*/  ISETP.GE.AND P0, PT, R142, RZ, PT ;  /* 0x000000ff8e00720c */ /* 0x000fe20003f06270 */
[----:B------:R-:W-:Y:S02]  /*71a0*/  IMAD R141, R5, R6, R141 ;  /* 0x00000006058d7224 */ /* 0x000fe400078e028d */
[--C-:B------:R-:W-:Y:S02]  /*71b0*/  @!P3 IMAD.IADD R139, R139, 0x1, -R5.reuse ;  /* 0x000000018b8bb824 */ /* 0x100fe400078e0a05 */
[C---:B------:R-:W-:Y:S01]  /*71c0*/  VIADD R145, R0.reuse, 0x90 ;  /* 0x0000009000917836 */ /* 0x040fe20000000000 */
[----:B------:R-:W-:Y:S01]  /*71d0*/  ISETP.GT.U32.AND P3, PT, R5, R141, PT ;  /* 0x0000008d0500720c */ /* 0x000fe20003f64070 */
[----:B------:R-:W-:Y:S01]  /*71e0*/  @!P2 IMAD.IADD R137, R137, 0x1, -R5 ;  /* 0x000000018989a824 */ /* 0x000fe200078e0a05 */
[C---:B------:R-:W-:Y:S01]  /*71f0*/  ISETP.GT.U32.AND P2, PT, R5.reuse, R140, PT ;  /* 0x0000008c0500720c */ /* 0x040fe20003f44070 */
[----:B------:R-:W-:Y:S01]  /*7200*/  @!P4 IMAD.MOV R135, RZ, RZ, -R135 ;  /* 0x000000ffff87c224 */ /* 0x000fe200078e0a87 */
[----:B------:R-:W-:Y:S01]  /*7210*/  ISETP.GT.U32.AND P4, PT, R5, R138, PT ;  /* 0x0000008a0500720c */ /* 0x000fe20003f84070 */
[----:B------:R-:W-:Y:S01]  /*7220*/  @!P6 IMAD.MOV R136, RZ, RZ, -R136 ;  /* 0x000000ffff88e224 */ /* 0x000fe200078e0a88 */
[----:B------:R-:W-:Y:S01]  /*7230*/  IABS R142, R145 ;  /* 0x00000091008e7213 */ /* 0x000fe20000000000 */
[----:B------:R-:W-:Y:S01]  /*7240*/  VIADD R146, R0, 0x92 ;  /* 0x0000009200927836 */ /* 0x000fe20000000000 */
[----:B------:R-:W-:Y:S01]  /*7250*/  ISETP.GE.AND P6, PT, R144, RZ, PT ;  /* 0x000000ff9000720c */ /* 0x000fe20003fc6270 */
[----:B------:R-:W-:-:S02]  /*7260*/  VIADD R144, R0, 0x91 ;  /* 0x0000009100907836 */ /* 0x000fc40000000000 */
[----:B------:R-:W-:-:S03]  /*7270*/  IMAD.HI.U32 R3, R8, R142, RZ ;  /* 0x0000008e08037227 */ /* 0x000fc600078e00ff */
[----:B------:R-:W-:Y:S01]  /*7280*/  IABS R143, R144 ;  /* 0x00000090008f7213 */ /* 0x000fe20000000000 */
[----:B------:R-:W-:Y:S02]  /*7290*/  @!P3 IMAD.IADD R141, R141, 0x1, -R5 ;  /* 0x000000018d8db824 */ /* 0x000fe400078e0a05 */
[----:B------:R-:W-:Y:S02]  /*72a0*/  IMAD.MOV R3, RZ, RZ, -R3 ;  /* 0x000000ffff037224 */ /* 0x000fe400078e0a03 */
[--C-:B------:R-:W-:Y:S01]  /*72b0*/  @!P2 IMAD.IADD R140, R140, 0x1, -R5.reuse ;  /* 0x000000018c8ca824 */ /* 0x100fe200078e0a05 */
[----:B------:R-:W-:Y:S01]  /*72c0*/  ISETP.GT.U32.AND P3, PT, R5, R141, PT ;  /* 0x0000008d0500720c */ /* 0x000fe20003f64070 */
[----:B------:R-:W-:Y:S01]  /*72d0*/  @!P4 IMAD.IADD R138, R138, 0x1, -R5 ;  /* 0x000000018a8ac824 */ /* 0x000fe200078e0a05 */
[----:B------:R-:W-:Y:S01]  /*72e0*/  ISETP.GE.AND P4, PT, R9, RZ, PT ;  /* 0x000000ff0900720c */ /* 0x000fe20003f86270 */
[C---:B------:R-:W-:Y:S01]  /*72f0*/  IMAD R142, R5.reuse, R3, R142 ;  /* 0x00000003058e7224 */ /* 0x040fe200078e028e */
[----:B------:R-:W-:Y:S01]  /*7300*/  IABS R9, R146 ;  /* 0x0000009200097213 */ /* 0x000fe20000000000 */
[----:B------:R-:W-:Y:S01]  /*7310*/  IMAD.HI.U32 R3, R8, R143, RZ ;  /* 0x0000008f08037227 */ /* 0x000fe200078e00ff */
[----:B------:R-:W-:-:S03]  /*7320*/  ISETP.GT.U32.AND P2, PT, R5, R140, PT ;  /* 0x0000008c0500720c */ /* 0x000fc60003f44070 */
[----:B------:R-:W-:Y:S01]  /*7330*/  @!P5 IMAD.MOV R139, RZ, RZ, -R139 ;  /* 0x000000ffff8bd224 */ /* 0x000fe200078e0a8b */
[----:B------:R-:W-:Y:S01]  /*7340*/  ISETP.GE.AND P5, PT, R144, RZ, PT ;  /* 0x000000ff9000720c */ /* 0x000fe20003fa6270 */
[----:B------:R-:W-:Y:S02]  /*7350*/  IMAD.MOV R144, RZ, RZ, -R3 ;  /* 0x000000ffff907224 */ /* 0x000fe400078e0a03 */
[----:B------:R-:W-:-:S04]  /*7360*/  IMAD.HI.U32 R6, R8, R9, RZ ;  /* 0x0000000908067227 */ /* 0x000fc800078e00ff */
[----:B------:R-:W-:Y:S01]  /*7370*/  @!P0 IMAD.MOV R138, RZ, RZ, -R138 ;  /* 0x000000ffff8a8224 */ /* 0x000fe200078e0a8a */
[C---:B------:R-:W-:Y:S01]  /*7380*/  ISETP.GT.U32.AND P0, PT, R5.reuse, R142, PT ;  /* 0x0000008e0500720c */ /* 0x040fe20003f04070 */
[----:B------:R-:W-:Y:S02]  /*7390*/  IMAD R143, R5, R144, R143 ;  /* 0x00000090058f7224 */ /* 0x000fe400078e028f */
[----:B------:R-:W-:Y:S02]  /*73a0*/  IMAD.MOV R6, RZ, RZ, -R6 ;  /* 0x000000ffff067224 */ /* 0x000fe400078e0a06 */
[--C-:B------:R-:W-:Y:S01]  /*73b0*/  @!P3 IMAD.IADD R141, R141, 0x1, -R5.reuse ;  /* 0x000000018d8db824 */ /* 0x100fe200078e0a05 */
[C---:B------:R-:W-:Y:S01]  /*73c0*/  ISETP.GT.U32.AND P3, PT, R5.reuse, R143, PT ;  /* 0x0000008f0500720c */ /* 0x040fe20003f64070 */
[----:B------:R-:W-:Y:S01]  /*73d0*/  @!P2 IMAD.IADD R140, R140, 0x1, -R5 ;  /* 0x000000018c8ca824 */ /* 0x000fe200078e0a05 */
[----:B------:R-:W-:Y:S01]  /*73e0*/  ISETP.GE.AND P2, PT, R146, RZ, PT ;  /* 0x000000ff9200720c */ /* 0x000fe20003f46270 */
[----:B------:R-:W-:-:S02]  /*73f0*/  IMAD R144, R5, R6, R9 ;  /* 0x0000000605907224 */ /* 0x000fc400078e0209 */
[----:B------:R-:W-:Y:S02]  /*7400*/  @!P6 IMAD.MOV R140, RZ, RZ, -R140 ;  /* 0x000000ffff8ce224 */ /* 0x000fe400078e0a8c */
[----:B------:R-:W-:Y:S01]  /*7410*/  VIADD R146, R0, 0x93 ;  /* 0x0000009300927836 */ /* 0x000fe20000000000 */
[----:B------:R-:W-:Y:S01]  /*7420*/  ISETP.GT.U32.AND P6, PT, R5, R144, PT ;  /* 0x000000900500720c */ /* 0x000fe20003fc4070 */
[----:B------:R-:W-:Y:S02]  /*7430*/  @!P0 IMAD.IADD R142, R142, 0x1, -R5 ;  /* 0x000000018e8e8824 */ /* 0x000fe400078e0a05 */
[----:B------:R-:W-:Y:S01]  /*7440*/  @!P1 IMAD.MOV R137, RZ, RZ, -R137 ;  /* 0x000000ffff899224 */ /* 0x000fe200078e0a89 */
[----:B------:R-:W-:Y:S01]  /*7450*/  ISETP.GE.AND P1, PT, R145, RZ, PT ;  /* 0x000000ff9100720c */ /* 0x000fe20003f26270 */
[C---:B------:R-:W-:Y:S01]  /*7460*/  VIADD R6, R0.reuse, 0x94 ;  /* 0x0000009400067836 */ /* 0x040fe20000000000 */
[----:B------:R-:W-:Y:S01]  /*7470*/  IABS R145, R146 ;  /* 0x0000009200917213 */ /* 0x000fe20000000000 */
[----:B------:R-:W-:Y:S01]  /*7480*/  @!P3 IMAD.IADD R143, R143, 0x1, -R5 ;  /* 0x000000018f8fb824 */ /* 0x000fe200078e0a05 */
[C---:B------:R-:W-:Y:S01]  /*7490*/  ISETP.GT.U32.AND P0, PT, R5.reuse, R142, PT ;  /* 0x0000008e0500720c */ /* 0x040fe20003f04070 */
[----:B------:R-:W-:Y:S01]  /*74a0*/  VIADD R148, R0, 0x95 ;  /* 0x0000009500947836 */ /* 0x000fe20000000000 */
[----:B------:R-:W-:Y:S01]  /*74b0*/  IABS R9, R6 ;  /* 0x0000000600097213 */ /* 0x000fe20000000000 */
[----:B------:R-:W-:Y:S01]  /*74c0*/  IMAD.HI.U32 R3, R8, R145, RZ ;  /* 0x0000009108037227 */ /* 0x000fe200078e00ff */
[----:B------:R-:W-:-:S02]  /*74d0*/  ISETP.GT.U32.AND P3, PT, R5, R143, PT ;  /* 0x0000008f0500720c */ /* 0x000fc40003f64070 */
[----:B------:R-:W-:Y:S01]  /*74e0*/  IABS R147, R148 ;  /* 0x0000009400937213 */ /* 0x000fe20000000000 */
[----:B------:R-:W-:Y:S02]  /*74f0*/  @!P6 IMAD.IADD R144, R144, 0x1, -R5 ;  /* 0x000000019090e824 */ /* 0x000fe400078e0a05 */
[----:B------:R-:W-:Y:S01]  /*7500*/  @!P4 IMAD.MOV R141, RZ, RZ, -R141 ;  /* 0x000000ffff8dc224 */ /* 0x000fe200078e0a8d */
[----:B------:R-:W-:Y:S01]  /*7510*/  ISETP.GE.AND P4, PT, R146, RZ, PT ;  /* 0x000000ff9200720c */ /* 0x000fe20003f86270 */
[----:B------:R-:W-:Y:S01]  /*7520*/  IMAD.MOV R146, RZ, RZ, -R3 ;  /* 0x000000ffff927224 */ /* 0x000fe200078e0a03 */
[----:B------:R-:W-:Y:S01]  /*7530*/  ISETP.GT.U32.AND P6, PT, R5, R144, PT ;  /* 0x000000900500720c */ /* 0x000fe20003fc4070 */
[----:B------:R-:W-:-:S04]  /*7540*/  IMAD.HI.U32 R3, R8, R9, RZ ;  /* 0x0000000908037227 */ /* 0x000fc800078e00ff */
[----:B------:R-:W-:Y:S02]  /*7550*/  IMAD R145, R5, R146, R145 ;  /* 0x0000009205917224 */ /* 0x000fe400078e0291 */
[----:B------:R-:W-:Y:S01]  /*7560*/  @!P0 IMAD.IADD R142, R142, 0x1, -R5 ;  /* 0x000000018e8e8824 */ /* 0x000fe200078e0a05 */
[----:B------:R-:W-:Y:S01]  /*7570*/  ISETP.GE.AND P0, PT, R6, RZ, PT ;  /* 0x000000ff0600720c */ /* 0x000fe20003f06270 */
[----:B------:R-:W-:Y:S02]  /*7580*/  IMAD.MOV R146, RZ, RZ, -R3 ;  /* 0x000000ffff927224 */ /* 0x000fe400078e0a03 */
[----:B------:R-:W-:-:S04]  /*7590*/  IMAD.HI.U32 R6, R8, R147, RZ ;  /* 0x0000009308067227 */ /* 0x000fc800078e00ff */
[----:B------:R-:W-:Y:S01]  /*75a0*/  @!P3 IMAD.IADD R143, R143, 0x1, -R5 ;  /* 0x000000018f8fb824 */ /* 0x000fe200078e0a05 */
[C---:B------:R-:W-:Y:S01]  /*75b0*/  ISETP.GT.U32.AND P3, PT, R5.reuse, R145, PT ;  /* 0x000000910500720c */ /* 0x040fe20003f64070 */
[C---:B------:R-:W-:Y:S02]  /*75c0*/  IMAD R146, R5.reuse, R146, R9 ;  /* 0x0000009205927224 */ /* 0x040fe400078e0209 */
[----:B------:R-:W-:Y:S02]  /*75d0*/  IMAD.MOV R6, RZ, RZ, -R6 ;  /* 0x000000ffff067224 */ /* 0x000fe400078e0a06 */
[----:B------:R-:W-:Y:S01]  /*75e0*/  @!P5 IMAD.MOV R143, RZ, RZ, -R143 ;  /* 0x000000ffff8fd224 */ /* 0x000fe200078e0a8f */
[C---:B------:R-:W-:Y:S01]  /*75f0*/  ISETP.GT.U32.AND P5, PT, R5.reuse, R146, PT ;  /* 0x000000920500720c */ /* 0x040fe20003fa4070 */
[----:B------:R-:W-:Y:S02]  /*7600*/  IMAD R147, R5, R6, R147 ;  /* 0x0000000605937224 */ /* 0x000fe400078e0293 */
[----:B------:R-:W-:-:S02]  /*7610*/  @!P6 IMAD.IADD R144, R144, 0x1, -R5 ;  /* 0x000000019090e824 */ /* 0x000fc400078e0a05 */
[C---:B------:R-:W-:Y:S02]  /*7620*/  VIADD R3, R0.reuse, 0x96 ;  /* 0x0000009600037836 */ /* 0x040fe40000000000 */
[----:B------:R-:W-:Y:S01]  /*7630*/  @!P2 IMAD.MOV R144, RZ, RZ, -R144 ;  /* 0x000000ffff90a224 */ /* 0x000fe200078e0a90 */
[----:B------:R-:W-:Y:S01]  /*7640*/  ISETP.GT.U32.AND P2, PT, R5, R147, PT ;  /* 0x000000930500720c */ /* 0x000fe20003f44070 */
[----:B------:R-:W-:Y:S01]  /*7650*/  VIADD R152, R0, 0x97 ;  /* 0x0000009700987836 */ /* 0x000fe20000000000 */
[----:B------:R-:W-:Y:S01]  /*7660*/  ISETP.GE.AND P6, PT, R3, RZ, PT ;  /* 0x000000ff0300720c */ /* 0x000fe20003fc6270 */
[----:B------:R-:W-:Y:S01]  /*7670*/  @!P1 IMAD.MOV R142, RZ, RZ, -R142 ;  /* 0x000000ffff8e9224 */ /* 0x000fe200078e0a8e */
[----:B------:R-:W-:Y:S01]  /*7680*/  ISETP.GE.AND P1, PT, R148, RZ, PT ;  /* 0x000000ff9400720c */ /* 0x000fe20003f26270 */
[--C-:B------:R-:W-:Y:S01]  /*7690*/  @!P5 IMAD.IADD R146, R146, 0x1, -R5.reuse ;  /* 0x000000019292d824 */ /* 0x100fe200078e0a05 */
[----:B------:R-:W-:Y:S01]  /*76a0*/  IABS R148, R3 ;  /* 0x0000000300947213 */ /* 0x000fe20000000000 */
[----:B------:R-:W-:Y:S01]  /*76b0*/  VIADD R154, R0, 0x99 ;  /* 0x00000099009a7836 */ /* 0x000fe20000000000 */
[----:B------:R-:W-:Y:S01]  /*76c0*/  IABS R149, R152 ;  /* 0x0000009800957213 */ /* 0x000fe20000000000 */
[----:B------:R-:W-:Y:S01]  /*76d0*/  @!P3 IMAD.IADD R145, R145, 0x1, -R5 ;  /* 0x000000019191b824 */ /* 0x000fe200078e0a05 */
[----:B------:R-:W-:Y:S01]  /*76e0*/  ISETP.GT.U32.AND P5, PT, R5, R146, PT ;  /* 0x000000920500720c */ /* 0x000fe20003fa4070 */
[----:B------:R-:W-:Y:S01]  /*76f0*/  IMAD.HI.U32 R3, R8, R148, RZ ;  /* 0x0000009408037227 */ /* 0x000fe200078e00ff */
[----:B------:R-:W-:-:S02]  /*7700*/  IABS R151, R154 ;  /* 0x0000009a00977213 */ /* 0x000fc40000000000 */
[----:B------:R-:W-:Y:S01]  /*7710*/  ISETP.GT.U32.AND P3, PT, R5, R145, PT ;  /* 0x000000910500720c */ /* 0x000fe20003f64070 */
[----:B------:R-:W-:Y:S02]  /*7720*/  @!P2 IMAD.IADD R147, R147, 0x1, -R5 ;  /* 0x000000019393a824 */ /* 0x000fe400078e0a05 */
[----:B------:R-:W-:-:S03]  /*7730*/  IMAD.HI.U32 R6, R8, R149, RZ ;  /* 0x0000009508067227 */ /* 0x000fc600078e00ff */
[C---:B------:R-:W-:Y:S01]  /*7740*/  ISETP.GT.U32.AND P2, PT, R5.reuse, R147, PT ;  /* 0x000000930500720c */ /* 0x040fe20003f44070 */
[----:B------:R-:W-:Y:S02]  /*7750*/  IMAD.MOV R9, RZ, RZ, -R3 ;  /* 0x000000ffff097224 */ /* 0x000fe400078e0a03 */
[----:B------:R-:W-:Y:S02]  /*7760*/  IMAD.MOV R6, RZ, RZ, -R6 ;  /* 0x000000ffff067224 */ /* 0x000fe400078e0a06 */
[C---:B------:R-:W-:Y:S02]  /*7770*/  IMAD R148, R5.reuse, R9, R148 ;  /* 0x0000000905947224 */ /* 0x040fe400078e0294 */
[----:B------:R-:W-:Y:S02]  /*7780*/  IMAD R149, R5, R6, R149 ;  /* 0x0000000605957224 */ /* 0x000fe400078e0295 */
[----:B------:R-:W-:-:S04]  /*7790*/  IMAD.HI.U32 R6, R8, R151, RZ ;  /* 0x0000009708067227 */ /* 0x000fc800078e00ff */
[--C-:B------:R-:W-:Y:S01]  /*77a0*/  @!P5 IMAD.IADD R146, R146, 0x1, -R5.reuse ;  /* 0x000000019292d824 */ /* 0x100fe200078e0a05 */
[----:B------:R-:W-:Y:S01]  /*77b0*/  ISETP.GT.U32.AND P5, PT, R5, R148, PT ;  /* 0x000000940500720c */ /* 0x000fe20003fa4070 */
[----:B------:R-:W-:Y:S02]  /*77c0*/  VIADD R153, R0, 0x98 ;  /* 0x0000009800997836 */ /* 0x000fe40000000000 */
[----:B------:R-:W-:Y:S02]  /*77d0*/  IMAD.MOV R6, RZ, RZ, -R6 ;  /* 0x000000ffff067224 */ /* 0x000fe400078e0a06 */
[----:B------:R-:W-:Y:S01]  /*77e0*/  @!P2 IMAD.IADD R147, R147, 0x1, -R5 ;  /* 0x000000019393a824 */ /* 0x000fe200078e0a05 */
[----:B------:R-:W-:Y:S01]  /*77f0*/  IABS R150, R153 ;  /* 0x0000009900967213 */ /* 0x000fe20000000000 */
[----:B------:R-:W-:Y:S02]  /*7800*/  IMAD R151, R5, R6, R151 ;  /* 0x0000000605977224 */ /* 0x000fe400078e0297 */
[----:B------:R-:W-:-:S02]  /*7810*/  @!P1 IMAD.MOV R147, RZ, RZ, -R147 ;  /* 0x000000ffff939224 */ /* 0x000fc400078e0a93 */
[----:B------:R-:W-:Y:S01]  /*7820*/  @!P3 IMAD.IADD R145, R145, 0x1, -R5 ;  /* 0x000000019191b824 */ /* 0x000fe200078e0a05 */
[----:B------:R-:W-:Y:S01]  /*7830*/  ISETP.GT.U32.AND P1, PT, R5, R151, PT ;  /* 0x000000970500720c */ /* 0x000fe20003f24070 */
[----:B------:R-:W-:Y:S01]  /*7840*/  VIADD R155, R0, 0x9a ;  /* 0x0000009a009b7836 */ /* 0x000fe20000000000 */
[----:B------:R-:W-:Y:S01]  /*7850*/  ISETP.GE.AND P3, PT, R152, RZ, PT ;  /* 0x000000ff9800720c */ /* 0x000fe20003f66270 */
[----:B------:R-:W-:-:S03]  /*7860*/  IMAD.HI.U32 R3, R8, R150, RZ ;  /* 0x0000009608037227 */ /* 0x000fc600078e00ff */
[----:B------:R-:W-:Y:S01]  /*7870*/  IABS R152, R155 ;  /* 0x0000009b00987213 */ /* 0x000fe20000000000 */
[----:B------:R-:W-:Y:S02]  /*7880*/  @!P5 IMAD.IADD R148, R148, 0x1, -R5 ;  /* 0x000000019494d824 */ /* 0x000fe400078e0a05 */
[----:B------:R-:W-:Y:S01]  /*7890*/  @!P4 IMAD.MOV R145, RZ, RZ, -R145 ;  /* 0x000000ffff91c224 */ /* 0x000fe200078e0a91 */
[C---:B------:R-:W-:Y:S01]  /*78a0*/  ISETP.GT.U32.AND P4, PT, R5.reuse, R149, PT ;  /* 0x000000950500720c */ /* 0x040fe20003f84070 */
[----:B------:R-:W-:Y:S01]  /*78b0*/  IMAD.MOV R3, RZ, RZ, -R3 ;  /* 0x000000ffff037224 */ /* 0x000fe200078e0a03 */
[C---:B------:R-:W-:Y:S01]  /*78c0*/  ISETP.GT.U32.AND P5, PT, R5.reuse, R148, PT ;  /* 0x000000940500720c */ /* 0x040fe20003fa4070 */
[----:B------:R-:W-:Y:S02]  /*78d0*/  VIADD R156, R0, 0x9b ;  /* 0x0000009b009c7836 */ /* 0x000fe40000000000 */
[----:B------:R-:W-:Y:S02]  /*78e0*/  IMAD R150, R5, R3, R150 ;  /* 0x0000000305967224 */ /* 0x000fe400078e0296 */
[----:B------:R-:W-:-:S03]  /*78f0*/  IMAD.HI.U32 R3, R8, R152, RZ ;  /* 0x0000009808037227 */ /* 0x000fc600078e00ff */
[----:B------:R-:W-:Y:S01]  /*7900*/  ISETP.GT.U32.AND P2, PT, R5, R150, PT ;  /* 0x000000960500720c */ /* 0x000fe20003f44070 */
[----:B------:R-:W-:Y:S01]  /*7910*/  @!P0 IMAD.MOV R146, RZ, RZ, -R146 ;  /* 0x000000ffff928224 */ /* 0x000fe200078e0a92 */
[----:B------:R-:W-:Y:S01]  /*7920*/  ISETP.GE.AND P0, PT, R153, RZ, PT ;  /* 0x000000ff9900720c */ /* 0x000fe20003f06270 */
[----:B------:R-:W-:Y:S01]  /*7930*/  @!P1 IMAD.IADD R151, R151, 0x1, -R5 ;  /* 0x0000000197979824 */ /* 0x000fe200078e0a05 */
[----:B------:R-:W-:Y:S01]  /*7940*/  IABS R153, R156 ;  /* 0x0000009c00997213 */ /* 0x000fe20000000000 */
[----:B------:R-:W-:Y:S02]  /*7950*/  IMAD.MOV R3, RZ, RZ, -R3 ;  /* 0x000000ffff037224 */ /* 0x000fe400078e0a03 */
[----:B------:R-:W-:Y:S01]  /*7960*/  @!P4 IMAD.IADD R149, R149, 0x1, -R5 ;  /* 0x000000019595c824 */ /* 0x000fe200078e0a05 */
[C---:B------:R-:W-:Y:S01]  /*7970*/  ISETP.GT.U32.AND P1, PT, R5.reuse, R151, PT ;  /* 0x000000970500720c */ /* 0x040fe20003f24070 */
[C---:B------:R-:W-:Y:S02]  /*7980*/  IMAD R152, R5.reuse, R3, R152 ;  /* 0x0000000305987224 */ /* 0x040fe400078e0298 */
[----:B------:R-:W-:Y:S01]  /*7990*/  IMAD.HI.U32 R3, R8, R153, RZ ;  /* 0x0000009908037227 */ /* 0x000fe200078e00ff */
[----:B------:R-:W-:-:S03]  /*79a0*/  ISETP.GT.U32.AND P4, PT, R5, R149, PT ;  /* 0x000000950500720c */ /* 0x000fc60003f84070 */
[----:B------:R-:W-:Y:S01]  /*79b0*/  @!P5 IMAD.IADD R148, R148, 0x1, -R5 ;  /* 0x000000019494d824 */ /* 0x000fe200078e0a05 */
[----:B------:R-:W-:Y:S01]  /*79c0*/  ISETP.GE.AND P5, PT, R154, RZ, PT ;  /* 0x000000ff9a00720c */ /* 0x000fe20003fa6270 */
[----:B------:R-:W-:Y:S02]  /*79d0*/  IMAD.MOV R154, RZ, RZ, -R3 ;  /* 0x000000ffff9a7224 */ /* 0x000fe400078e0a03 */
[----:B------:R-:W-:Y:S02]  /*79e0*/  @!P2 IMAD.IADD R150, R150, 0x1, -R5 ;  /* 0x000000019696a824 */ /* 0x000fe400078e0a05 */
[----:B------:R-:W-:Y:S02]  /*79f0*/  IMAD R153, R5, R154, R153 ;  /* 0x0000009a05997224 */ /* 0x000fe400078e0299 */
[--C-:B------:R-:W-:Y:S01]  /*7a00*/  @!P1 IMAD.IADD R151, R151, 0x1, -R5.reuse ;  /* 0x0000000197979824 */ /* 0x100fe200078e0a05 */
[C---:B------:R-:W-:Y:S01]  /*7a10*/  ISETP.GT.U32.AND P2, PT, R5.reuse, R150, PT ;  /* 0x000000960500720c */ /* 0x040fe20003f44070 */
[C---:B------:R-:W-:Y:S01]  /*7a20*/  VIADD R157, R0.reuse, 0x9c ;  /* 0x0000009c009d7836 */ /* 0x040fe20000000000 */
[----:B------:R-:W-:Y:S01]  /*7a30*/  ISETP.GT.U32.AND P1, PT, R5, R153, PT ;  /* 0x000000990500720c */ /* 0x000fe20003f24070 */
[----:B------:R-:W-:Y:S01]  /*7a40*/  @!P4 IMAD.IADD R149, R149, 0x1, -R5 ;  /* 0x000000019595c824 */ /* 0x000fe200078e0a05 */
[----:B------:R-:W-:Y:S01]  /*7a50*/  ISETP.GT.U32.AND P4, PT, R5, R152, PT ;  /* 0x000000980500720c */ /* 0x000fe20003f84070 */
[----:B------:R-:W-:Y:S01]  /*7a60*/  VIADD R3, R0, 0x9d ;  /* 0x0000009d00037836 */ /* 0x000fe20000000000 */
[----:B------:R-:W-:Y:S01]  /*7a70*/  IABS R9, R157 ;  /* 0x0000009d00097213 */ /* 0x000fe20000000000 */
[----:B------:R-:W-:Y:S01]  /*7a80*/  @!P6 IMAD.MOV R148, RZ, RZ, -R148 ;  /* 0x000000ffff94e224 */ /* 0x000fe200078e0a94 */
[----:B------:R-:W-:Y:S01]  /*7a90*/  ISETP.GE.AND P6, PT, R155, RZ, PT ;  /* 0x000000ff9b00720c */ /* 0x000fe20003fc6270 */
[----:B------:R-:W-:Y:S01]  /*7aa0*/  @!P3 IMAD.MOV R149, RZ, RZ, -R149 ;  /* 0x000000ffff95b224 */ /* 0x000fe200078e0a95 */
[----:B------:R-:W-:Y:S01]  /*7ab0*/  IABS R155, R3 ;  /* 0x00000003009b7213 */ /* 0x000fe20000000000 */
[----:B------:R-:W-:Y:S01]  /*7ac0*/  IMAD.HI.U32 R6, R8, R9, RZ ;  /* 0x0000000908067227 */ /* 0x000fe200078e00ff */
[----:B------:R-:W-:-:S03]  /*7ad0*/  ISETP.GE.AND P3, PT, R156, RZ, PT ;  /* 0x000000ff9c00720c */ /* 0x000fc60003f66270 */
[--C-:B------:R-:W-:Y:S01]  /*7ae0*/  @!P2 IMAD.IADD R150, R150, 0x1, -R5.reuse ;  /* 0x000000019696a824 */ /* 0x100fe200078e0a05 */
[----:B------:R-:W-:Y:S01]  /*7af0*/  ISETP.GE.AND P2, PT, R157, RZ, PT ;  /* 0x000000ff9d00720c */ /* 0x000fe20003f46270 */
[--C-:B------:R-:W-:Y:S02]  /*7b00*/  @!P1 IMAD.IADD R153, R153, 0x1, -R5.reuse ;  /* 0x0000000199999824 */ /* 0x100fe400078e0a05 */
[----:B------:R-:W-:Y:S02]  /*7b10*/  IMAD.MOV R6, RZ, RZ, -R6 ;  /* 0x000000ffff067224 */ /* 0x000fe400078e0a06 */
[----:B------:R-:W-:Y:S01]  /*7b20*/  @!P0 IMAD.MOV R150, RZ, RZ, -R150 ;  /* 0x000000ffff968224 */ /* 0x000fe200078e0a96 */
[----:B------:R-:W-:Y:S01]  /*7b30*/  ISETP.GE.AND P0, PT, R3, RZ, PT ;  /* 0x000000ff0300720c */ /* 0x000fe20003f06270 */
[----:B------:R-:W-:Y:S01]  /*7b40*/  @!P4 IMAD.IADD R152, R152, 0x1, -R5 ;  /* 0x000000019898c824 */ /* 0x000fe200078e0a05 */
[C---:B------:R-:W-:Y:S01]  /*7b50*/  ISETP.GT.U32.AND P1, PT, R5.reuse, R153, PT ;  /* 0x000000990500720c */ /* 0x040fe20003f24070 */
[----:B------:R-:W-:-:S02]  /*7b60*/  IMAD R154, R5, R6, R9 ;  /* 0x00000006059a7224 */ /* 0x000fc400078e0209 */
[----:B------:R-:W-:Y:S01]  /*7b70*/  VIADD R6, R0, 0x9e ;  /* 0x0000009e00067836 */ /* 0x000fe20000000000 */
[----:B------:R-:W-:Y:S01]  /*7b80*/  ISETP.GT.U32.AND P4, PT, R5, R152, PT ;  /* 0x000000980500720c */ /* 0x000fe20003f84070 */
[----:B------:R-:W-:-:S03]  /*7b90*/  IMAD.HI.U32 R3, R8, R155, RZ ;  /* 0x0000009b08037227 */ /* 0x000fc600078e00ff */
[----:B------:R-:W-:Y:S01]  /*7ba0*/  IABS R9, R6 ;  /* 0x0000000600097213 */ /* 0x000fe20000000000 */
[----:B------:R-:W-:Y:S02]  /*7bb0*/  IMAD.MOV R156, RZ, RZ, -R3 ;  /* 0x000000ffff9c7224 */ /* 0x000fe400078e0a03 */
[----:B------:R-:W-:Y:S01]  /*7bc0*/  @!P5 IMAD.MOV R151, RZ, RZ, -R151 ;  /* 0x000000ffff97d224 */ /* 0x000fe200078e0a97 */
[----:B------:R-:W-:Y:S01]  /*7bd0*/  ISETP.GE.AND P5, PT, R6, RZ, PT ;  /* 0x000000ff0600720c */ /* 0x000fe20003fa6270 */
[----:B------:R-:W-:Y:S02]  /*7be0*/  IMAD R155, R5, R156, R155 ;  /* 0x0000009c059b7224 */ /* 0x000fe400078e029b */
[----:B------:R-:W-:-:S04]  /*7bf0*/  IMAD.HI.U32 R6, R8, R9, RZ ;  /* 0x0000000908067227 */ /* 0x000fc800078e00ff */
[--C-:B------:R-:W-:Y:S01]  /*7c00*/  @!P1 IMAD.IADD R153, R153, 0x1, -R5.reuse ;  /* 0x0000000199999824 */ /* 0x100fe200078e0a05 */
[C---:B------:R-:W-:Y:S01]  /*7c10*/  ISETP.GT.U32.AND P1, PT, R5.reuse, R155, PT ;  /* 0x0000009b0500720c */ /* 0x040fe20003f24070 */
[----:B------:R-:W-:Y:S02]  /*7c20*/  IMAD.MOV R6, RZ, RZ, -R6 ;  /* 0x000000ffff067224 */ /* 0x000fe400078e0a06 */
[----:B------:R-:W-:Y:S01]  /*7c30*/  @!P4 IMAD.IADD R152, R152, 0x1, -R5 ;  /* 0x000000019898c824 */ /* 0x000fe200078e0a05 */
[C---:B------:R-:W-:Y:S01]  /*7c40*/  ISETP.GT.U32.AND P4, PT, R5.reuse, R154, PT ;  /* 0x0000009a0500720c */ /* 0x040fe20003f84070 */
[----:B------:R-:W-:Y:S02]  /*7c50*/  IMAD R156, R5, R6, R9 ;  /* 0x00000006059c7224 */ /* 0x000fe400078e0209 */
[C---:B------:R-:W-:Y:S02]  /*7c60*/  VIADD R160, R0.reuse, 0x9f ;  /* 0x0000009f00a07836 */ /* 0x040fe40000000000 */
[----:B------:R-:W-:-:S02]  /*7c70*/  VIADD R161, R0, 0xa0 ;  /* 0x000000a000a17836 */ /* 0x000fc40000000000 */
[----:B------:R-:W-:Y:S01]  /*7c80*/  @!P6 IMAD.MOV R152, RZ, RZ, -R152 ;  /* 0x000000ffff98e224 */ /* 0x000fe200078e0a98 */
[----:B------:R-:W-:Y:S01]  /*7c90*/  ISETP.GT.U32.AND P6, PT, R5, R156, PT ;  /* 0x0000009c0500720c */ /* 0x000fe20003fc4070 */
[--C-:B------:R-:W-:Y:S01]  /*7ca0*/  @!P1 IMAD.IADD R155, R155, 0x1, -R5.reuse ;  /* 0x000000019b9b9824 */ /* 0x100fe200078e0a05 */
[----:B------:R-:W-:Y:S01]  /*7cb0*/  IABS R157, R160 ;  /* 0x000000a0009d7213 */ /* 0x000fe20000000000 */
[----:B------:R-:W-:Y:S01]  /*7cc0*/  VIADD R166, R0, 0xa1 ;  /* 0x000000a100a67836 */ /* 0x000fe20000000000 */
[----:B------:R-:W-:Y:S01]  /*7cd0*/  IABS R159, R161 ;  /* 0x000000a1009f7213 */ /* 0x000fe20000000000 */
[----:B------:R-:W-:Y:S01]  /*7ce0*/  @!P4 IMAD.IADD R154, R154, 0x1, -R5 ;  /* 0x000000019a9ac824 */ /* 0x000fe200078e0a05 */
[----:B------:R-:W-:Y:S01]  /*7cf0*/  ISETP.GT.U32.AND P1, PT, R5, R155, PT ;  /* 0x0000009b0500720c */ /* 0x000fe20003f24070 */
[----:B------:R-:W-:-:S03]  /*7d00*/  IMAD.HI.U32 R3, R8, R157, RZ ;  /* 0x0000009d08037227 */ /* 0x000fc600078e00ff */
[----:B------:R-:W-:Y:S01]  /*7d10*/  ISETP.GT.U32.AND P4, PT, R5, R154, PT ;  /* 0x0000009a0500720c */ /* 0x000fe20003f84070 */
[----:B------:R-:W-:-:S04]  /*7d20*/  IMAD.HI.U32 R6, R8, R159, RZ ;  /* 0x0000009f08067227 */ /* 0x000fc800078e00ff */
[----:B------:R-:W-:Y:S02]  /*7d30*/  IMAD.MOV R158, RZ, RZ, -R3 ;  /* 0x000000ffff9e7224 */ /* 0x000fe400078e0a03 */
[----:B------:R-:W-:Y:S02]  /*7d40*/  IMAD.MOV R6, RZ, RZ, -R6 ;  /* 0x000000ffff067224 */ /* 0x000fe400078e0a06 */
[----:B------:R-:W-:Y:S02]  /*7d50*/  @!P6 IMAD.IADD R156, R156, 0x1, -R5 ;  /* 0x000000019c9ce824 */ /* 0x000fe400078e0a05 */
[C---:B------:R-:W-:Y:S02]  /*7d60*/  IMAD R157, R5.reuse, R158, R157 ;  /* 0x0000009e059d7224 */ /* 0x040fe400078e029d */
[----:B------:R-:W-:Y:S01]  /*7d70*/  IMAD R158, R5, R6, R159 ;  /* 0x00000006059e7224 */ /* 0x000fe200078e029f */
[----:B------:R-:W-:Y:S01]  /*7d80*/  IABS R159, R166 ;  /* 0x000000a6009f7213 */ /* 0x000fe20000000000 */
[----:B------:R-:W-:Y:S01]  /*7d90*/  @!P1 IMAD.IADD R155, R155, 0x1, -R5 ;  /* 0x000000019b9b9824 */ /* 0x000fe200078e0a05 */
[C---:B------:R-:W-:Y:S01]  /*7da0*/  ISETP.GT.U32.AND P6, PT, R5.reuse, R156, PT ;  /* 0x0000009c0500720c */ /* 0x040fe20003fc4070 */
[----:B------:R-:W-:Y:S01]  /*7db0*/  VIADD R167, R0, 0xa2 ;  /* 0x000000a200a77836 */ /* 0x000fe20000000000 */
[----:B------:R-:W-:Y:S01]  /*7dc0*/  ISETP.GT.U32.AND P1, PT, R5, R157, PT ;  /* 0x0000009d0500720c */ /* 0x000fe20003f24070 */
[----:B------:R-:W-:-:S04]  /*7dd0*/  IMAD.HI.U32 R3, R8, R159, RZ ;  /* 0x0000009f08037227 */ /* 0x000fc800078e00ff */
[----:B------:R-:W-:Y:S01]  /*7de0*/  @!P3 IMAD.MOV R153, RZ, RZ, -R153 ;  /* 0x000000ffff99b224 */ /* 0x000fe200078e0a99 */
[----:B------:R-:W-:Y:S01]  /*7df0*/  ISETP.GE.AND P3, PT, R160, RZ, PT ;  /* 0x000000ffa000720c */ /* 0x000fe20003f66270 */
[----:B------:R-:W-:Y:S01]  /*7e00*/  @!P4 IMAD.IADD R154, R154, 0x1, -R5 ;  /* 0x000000019a9ac824 */ /* 0x000fe200078e0a05 */
[----:B------:R-:W-:Y:S01]  /*7e10*/  ISETP.GE.AND P4, PT, R161, RZ, PT ;  /* 0x000000ffa100720c */ /* 0x000fe20003f86270 */
[----:B------:R-:W-:Y:S01]  /*7e20*/  IMAD.MOV R160, RZ, RZ, -R3 ;  /* 0x000000ffffa07224 */ /* 0x000fe200078e0a03 */
[----:B------:R-:W-:Y:S01]  /*7e30*/  IABS R161, R167 ;  /* 0x000000a700a17213 */ /* 0x000fe20000000000 */
[----:B------:R-:W-:Y:S01]  /*7e40*/  @!P6 IMAD.IADD R156, R156, 0x1, -R5 ;  /* 0x000000019c9ce824 */ /* 0x000fe200078e0a05 */
[C---:B------:R-:W-:Y:S01]  /*7e50*/  ISETP.GT.U32.AND P6, PT, R5.reuse, R158, PT ;  /* 0x0000009e0500720c */ /* 0x040fe20003fc4070 */
[----:B------:R-:W-:Y:S02]  /*7e60*/  IMAD R159, R5, R160, R159 ;  /* 0x000000a0059f7224 */ /* 0x000fe400078e029f */
[----:B------:R-:W-:-:S04]  /*7e70*/  IMAD.HI.U32 R3, R8, R161, RZ ;  /* 0x000000a108037227 */ /* 0x000fc800078e00ff */
[----:B------:R-:W-:Y:S01]  /*7e80*/  @!P1 IMAD.IADD R157, R157, 0x1, -R5 ;  /* 0x000000019d9d9824 */ /* 0x000fe200078e0a05 */
[C---:B------:R-:W-:Y:S01]  /*7e90*/  ISETP.GT.U32.AND P1, PT, R5.reuse, R159, PT ;  /* 0x0000009f0500720c */ /* 0x040fe20003f24070 */
[----:B------:R-:W-:Y:S02]  /*7ea0*/  IMAD.MOV R160, RZ, RZ, -R3 ;  /* 0x000000ffffa07224 */ /* 0x000fe400078e0a03 */
[C---:B------:R-:W-:Y:S02]  /*7eb0*/  VIADD R168, R0.reuse, 0xa3 ;  /* 0x000000a300a87836 */ /* 0x040fe40000000000 */
[----:B------:R-:W-:Y:S02]  /*7ec0*/  IMAD R160, R5, R160, R161 ;  /* 0x000000a005a07224 */ /* 0x000fe400078e02a1 */
[C---:B------:R-:W-:Y:S01]  /*7ed0*/  VIADD R169, R0.reuse, 0xa4 ;  /* 0x000000a400a97836 */ /* 0x040fe20000000000 */
[----:B------:R-:W-:Y:S01]  /*7ee0*/  IABS R162, R168 ;  /* 0x000000a800a27213 */ /* 0x000fe20000000000 */
[----:B------:R-:W-:-:S02]  /*7ef0*/  VIADD R170, R0, 0xa5 ;  /* 0x000000a500aa7836 */ /* 0x000fc40000000000 */
[--C-:B------:R-:W-:Y:S01]  /*7f00*/  @!P6 IMAD.IADD R158, R158, 0x1, -R5.reuse ;  /* 0x000000019e9ee824 */ /* 0x100fe200078e0a05 */
[----:B------:R-:W-:Y:S01]  /*7f10*/  ISETP.GT.U32.AND P6, PT, R5, R160, PT ;  /* 0x000000a00500720c */ /* 0x000fe20003fc4070 */
[----:B------:R-:W-:Y:S01]  /*7f20*/  @!P1 IMAD.IADD R159, R159, 0x1, -R5 ;  /* 0x000000019f9f9824 */ /* 0x000fe200078e0a05 */
[----:B------:R-:W-:Y:S01]  /*7f30*/  IABS R163, R169 ;  /* 0x000000a900a37213 */ /* 0x000fe20000000000 */
[C---:B------:R-:W-:Y:S01]  /*7f40*/  IMAD.HI.U32 R6, R8.reuse, R162, RZ ;  /* 0x000000a208067227 */ /* 0x040fe200078e00ff */
[----:B------:R-:W-:Y:S02]  /*7f50*/  IABS R165, R170 ;  /* 0x000000aa00a57213 */ /* 0x000fe40000000000 */
[C---:B------:R-:W-:Y:S01]  /*7f60*/  ISETP.GT.U32.AND P1, PT, R5.reuse, R158, PT ;  /* 0x0000009e0500720c */ /* 0x040fe20003f24070 */
[----:B------:R-:W-:Y:S01]  /*7f70*/  @!P0 IMAD.MOV R155, RZ, RZ, -R155 ;  /* 0x000000ffff9b8224 */ /* 0x000fe200078e0a9b */
[----:B------:R-:W-:Y:S01]  /*7f80*/  ISETP.GT.U32.AND P0, PT, R5, R159, PT ;  /* 0x0000009f0500720c */ /* 0x000fe20003f04070 */
[----:B------:R-:W-:-:S04]  /*7f90*/  IMAD.HI.U32 R9, R8, R163, RZ ;  /* 0x000000a308097227 */ /* 0x000fc800078e00ff */
[----:B------:R-:W-:Y:S02]  /*7fa0*/  IMAD.MOV R6, RZ, RZ, -R6 ;  /* 0x000000ffff067224 */ /* 0x000fe400078e0a06 */
[----:B------:R-:W-:-:S04]  /*7fb0*/  IMAD.HI.U32 R3, R8, R165, RZ ;  /* 0x000000a508037227 */ /* 0x000fc800078e00ff */
[----:B------:R-:W-:Y:S02]  /*7fc0*/  IMAD.MOV R164, RZ, RZ, -R9 ;  /* 0x000000ffffa47224 */ /* 0x000fe400078e0a09 */
[C---:B------:R-:W-:Y:S02]  /*7fd0*/  IMAD R161, R5.reuse, R6, R162 ;  /* 0x0000000605a17224 */ /* 0x040fe400078e02a2 */
[----:B------:R-:W-:Y:S02]  /*7fe0*/  IMAD.MOV R6, RZ, RZ, -R3 ;  /* 0x000000ffff067224 */ /* 0x000fe400078e0a03 */
[----:B------:R-:W-:Y:S02]  /*7ff0*/  @!P6 IMAD.IADD R160, R160, 0x1, -R5 ;  /* 0x00000001a0a0e824 */ /* 0x000fe400078e0a05 */
[C---:B------:R-:W-:Y:S02]  /*8000*/  IMAD R162, R5.reuse, R164, R163 ;  /* 0x000000a405a27224 */ /* 0x040fe400078e02a3 */
[C---:B------:R-:W-:Y:S01]  /*8010*/  IMAD R163, R5.reuse, R6, R165 ;  /* 0x0000000605a37224 */ /* 0x040fe200078e02a5 */
[C---:B------:R-:W-:Y:S01]  /*8020*/  ISETP.GT.U32.AND P6, PT, R5.reuse, R160, PT ;  /* 0x000000a00500720c */ /* 0x040fe20003fc4070 */
[----:B------:R-:W-:Y:S01]  /*8030*/  @!P5 IMAD.MOV R156, RZ, RZ, -R156 ;  /* 0x000000ffff9cd224 */ /* 0x000fe200078e0a9c */
[----:B------:R-:W-:Y:S01]  /*8040*/  ISETP.GT.U32.AND P5, PT, R5, R161, PT ;  /* 0x000000a10500720c */ /* 0x000fe20003fa4070 */
[----:B------:R-:W-:-:S02]  /*8050*/  VIADD R171, R0, 0xa7 ;  /* 0x000000a700ab7836 */ /* 0x000fc40000000000 */
[--C-:B------:R-:W-:Y:S01]  /*8060*/  @!P0 IMAD.IADD R159, R159, 0x1, -R5.reuse ;  /* 0x000000019f9f8824 */ /* 0x100fe200078e0a05 */
[C---:B------:R-:W-:Y:S01]  /*8070*/  ISETP.GT.U32.AND P0, PT, R5.reuse, R163, PT ;  /* 0x000000a30500720c */ /* 0x040fe20003f04070 */
[----:B------:R-:W-:Y:S01]  /*8080*/  @!P2 IMAD.MOV R154, RZ, RZ, -R154 ;  /* 0x000000ffff9aa224 */ /* 0x000fe200078e0a9a */
[----:B------:R-:W-:Y:S01]  /*8090*/  ISETP.GT.U32.AND P2, PT, R5, R157, PT ;  /* 0x0000009d0500720c */ /* 0x000fe20003f44070 */
[----:B------:R-:W-:Y:S01]  /*80a0*/  VIADD R9, R0, 0xa6 ;  /* 0x000000a600097836 */ /* 0x000fe20000000000 */
[----:B------:R-:W-:Y:S01]  /*80b0*/  IABS R165, R171 ;  /* 0x000000ab00a57213 */ /* 0x000fe20000000000 */
[--C-:B------:R-:W-:Y:S01]  /*80c0*/  @!P1 IMAD.IADD R158, R158, 0x1, -R5.reuse ;  /* 0x000000019e9e9824 */ /* 0x100fe200078e0a05 */
[----:B------:R-:W-:Y:S01]  /*80d0*/  ISETP.GE.AND P1, PT, R166, RZ, PT ;  /* 0x000000ffa600720c */ /* 0x000fe20003f26270 */
[----:B------:R-:W-:Y:S01]  /*80e0*/  @!P6 IMAD.IADD R160, R160, 0x1, -R5 ;  /* 0x00000001a0a0e824 */ /* 0x000fe200078e0a05 */
[----:B------:R-:W-:Y:S01]  /*80f0*/  IABS R164, R9 ;  /* 0x0000000900a47213 */ /* 0x000fe20000000000 */
[----:B------:R-:W-:Y:S01]  /*8100*/  IMAD.HI.U32 R6, R8, R165, RZ ;  /* 0x000000a508067227 */ /* 0x000fe200078e00ff */
[----:B------:R-:W-:-:S03]  /*8110*/  ISETP.GE.AND P6, PT, R167, RZ, PT ;  /* 0x000000ffa700720c */ /* 0x000fc60003fc6270 */
[----:B------:R-:W-:Y:S01]  /*8120*/  @!P5 IMAD.IADD R161, R161, 0x1, -R5 ;  /* 0x00000001a1a1d824 */ /* 0x000fe200078e0a05 */
[----:B------:R-:W-:Y:S01]  /*8130*/  ISETP.GE.AND P5, PT, R168, RZ, PT ;  /* 0x000000ffa800720c */ /* 0x000fe20003fa6270 */
[----:B------:R-:W-:Y:S02]  /*8140*/  IMAD.MOV R6, RZ, RZ, -R6 ;  /* 0x000000ffff067224 */ /* 0x000fe400078e0a06 */
[----:B------:R-:W-:-:S04]  /*8150*/  IMAD.HI.U32 R3, R8, R164, RZ ;  /* 0x000000a408037227 */ /* 0x000fc800078e00ff */
[--C-:B------:R-:W-:Y:S01]  /*8160*/  @!P0 IMAD.IADD R163, R163, 0x1, -R5.reuse ;  /* 0x00000001a3a38824 */ /* 0x100fe200078e0a05 */
[----:B------:R-:W-:Y:S01]  /*8170*/  ISETP.GT.U32.AND P0, PT, R5, R161, PT ;  /* 0x000000a10500720c */ /* 0x000fe20003f04070 */
[----:B------:R-:W-:Y:S01]  /*8180*/  @!P2 IMAD.IADD R157, R157, 0x1, -R5 ;  /* 0x000000019d9da824 */ /* 0x000fe200078e0a05 */
[C---:B------:R-:W-:Y:S01]  /*8190*/  ISETP.GT.U32.AND P2, PT, R5.reuse, R162, PT ;  /* 0x000000a20500720c */ /* 0x040fe20003f44070 */
[C---:B------:R-:W-:Y:S02]  /*81a0*/  IMAD R165, R5.reuse, R6, R165 ;  /* 0x0000000605a57224 */ /* 0x040fe400078e02a5 */
[----:B------:R-:W-:Y:S02]  /*81b0*/  IMAD.MOV R3, RZ, RZ, -R3 ;  /* 0x000000ffff037224 */ /* 0x000fe400078e0a03 */
[----:B------:R-:W-:Y:S02]  /*81c0*/  VIADD R6, R0, 0xa8 ;  /* 0x000000a800067836 */ /* 0x000fe40000000000 */
[----:B------:R-:W-:-:S02]  /*81d0*/  IMAD R164, R5, R3, R164 ;  /* 0x0000000305a47224 */ /* 0x000fc400078e02a4 */
[----:B------:R-:W-:Y:S01]  /*81e0*/  @!P4 IMAD.MOV R158, RZ, RZ, -R158 ;  /* 0x000000ffff9ec224 */ /* 0x000fe200078e0a9e */
[C---:B------:R-:W-:Y:S01]  /*81f0*/  ISETP.GT.U32.AND P4, PT, R5.reuse, R163, PT ;  /* 0x000000a30500720c */ /* 0x040fe20003f84070 */
[----:B------:R-:W-:Y:S01]  /*8200*/  @!P1 IMAD.MOV R159, RZ, RZ, -R159 ;  /* 0x000000ffff9f9224 */ /* 0x000fe200078e0a9f */
[----:B------:R-:W-:Y:S01]  /*8210*/  IABS R166, R6 ;  /* 0x0000000600a67213 */ /* 0x000fe20000000000 */
[----:B------:R-:W-:Y:S01]  /*8220*/  @!P6 IMAD.MOV R160, RZ, RZ, -R160 ;  /* 0x000000ffffa0e224 */ /* 0x000fe200078e0aa0 */
[----:B------:R-:W-:Y:S01]  /*8230*/  ISETP.GT.U32.AND P1, PT, R5, R164, PT ;  /* 0x000000a40500720c */ /* 0x000fe20003f24070 */
[----:B------:R-:W-:Y:S01]  /*8240*/  @!P0 IMAD.IADD R161, R161, 0x1, -R5 ;  /* 0x00000001a1a18824 */ /* 0x000fe200078e0a05 */
[----:B------:R-:W-:Y:S01]  /*8250*/  ISETP.GE.AND P6, PT, R170, RZ, PT ;  /* 0x000000ffaa00720c */ /* 0x000fe20003fc6270 */
[----:B------:R-:W-:Y:S01]  /*8260*/  IMAD.HI.U32 R3, R8, R166, RZ ;  /* 0x000000a608037227 */ /* 0x000fe200078e00ff */
[----:B------:R-:W-:-:S03]  /*8270*/  ISETP.GT.U32.AND P0, PT, R5, R165, PT ;  /* 0x000000a50500720c */ /* 0x000fc60003f04070 */
[----:B------:R-:W-:Y:S01]  /*8280*/  @!P2 IMAD.IADD R162, R162, 0x1, -R5 ;  /* 0x00000001a2a2a824 */ /* 0x000fe200078e0a05 */
[----:B------:R-:W-:Y:S01]  /*8290*/  ISETP.GE.AND P2, PT, R169, RZ, PT ;  /* 0x000000ffa900720c */ /* 0x000fe20003f46270 */
[----:B------:R-:W-:Y:S02]  /*82a0*/  IMAD.MOV R3, RZ, RZ, -R3 ;  /* 0x000000ffff037224 */ /* 0x000fe400078e0a03 */
[----:B------:R-:W-:Y:S01]  /*82b0*/  @!P3 IMAD.MOV R157, RZ, RZ, -R157 ;  /* 0x000000ffff9db224 */ /* 0x000fe200078e0a9d */
[----:B------:R-:W-:Y:S01]  /*82c0*/  ISETP.GT.U32.AND P3, PT, R5, R162, PT ;  /* 0x000000a20500720c */ /* 0x000fe20003f64070 */
[--C-:B------:R-:W-:Y:S01]  /*82d0*/  @!P4 IMAD.IADD R163, R163, 0x1, -R5.reuse ;  /* 0x00000001a3a3c824 */ /* 0x100fe200078e0a05 */
[----:B------:R-:W-:Y:S01]  /*82e0*/  ISETP.GE.AND P4, PT, R171, RZ, PT ;  /* 0x000000ffab00720c */ /* 0x000fe20003f86270 */
[C---:B------:R-:W-:Y:S02]  /*82f0*/  IMAD R166, R5.reuse, R3, R166 ;  /* 0x0000000305a67224 */ /* 0x040fe400078e02a6 */
[----:B------:R-:W-:Y:S01]  /*8300*/  @!P1 IMAD.IADD R164, R164, 0x1, -R5 ;  /* 0x00000001a4a49824 */ /* 0x000fe200078e0a05 */
[----:B------:R-:W-:Y:S01]  /*8310*/  ISETP.GE.AND P1, PT, R6, RZ, PT ;  /* 0x000000ff0600720c */ /* 0x000fe20003f26270 */
[----:B------:R-:W-:Y:S01]  /*8320*/  @!P6 IMAD.MOV R163, RZ, RZ, -R163 ;  /* 0x000000ffffa3e224 */ /* 0x000fe200078e0aa3 */
[----:B------:R-:W-:Y:S01]  /*8330*/  ISETP.GT.U32.AND P6, PT, R5, R166, PT ;  /* 0x000000a60500720c */ /* 0x000fe20003fc4070 */
[----:B------:R-:W-:Y:S01]  /*8340*/  @!P0 IMAD.IADD R165, R165, 0x1, -R5 ;  /* 0x00000001a5a58824 */ /* 0x000fe200078e0a05 */
[----:B------:R-:W-:Y:S01]  /*8350*/  ISETP.GT.U32.AND P0, PT, R5, R164, PT ;  /* 0x000000a40500720c */ /* 0x000fe20003f04070 */
[----:B------:R-:W-:-:S02]  /*8360*/  VIADD R168, R0, 0xa9 ;  /* 0x000000a900a87836 */ /* 0x000fc40000000000 */
[----:B------:R-:W-:Y:S01]  /*8370*/  @!P3 IMAD.IADD R162, R162, 0x1, -R5 ;  /* 0x00000001a2a2b824 */ /* 0x000fe200078e0a05 */
[----:B------:R-:W-:Y:S01]  /*8380*/  ISETP.GE.AND P3, PT, R9, RZ, PT ;  /* 0x000000ff0900720c */ /* 0x000fe20003f66270 */
[----:B------:R-:W-:Y:S01]  /*8390*/  VIADD R3, R0, 0xaa ;  /* 0x000000aa00037836 */ /* 0x000fe20000000000 */
[----:B------:R-:W-:Y:S01]  /*83a0*/  IABS R167, R168 ;  /* 0x000000a800a77213 */ /* 0x000fe20000000000 */
[----:B------:R-:W-:Y:S01]  /*83b0*/  @!P5 IMAD.MOV R161, RZ, RZ, -R161 ;  /* 0x000000ffffa1d224 */ /* 0x000fe200078e0aa1 */
[----:B------:R-:W-:Y:S01]  /*83c0*/  ISETP.GT.U32.AND P5, PT, R5, R165, PT ;  /* 0x000000a50500720c */ /* 0x000fe20003fa4070 */
[----:B------:R-:W-:Y:S01]  /*83d0*/  @!P2 IMAD.MOV R162, RZ, RZ, -R162 ;  /* 0x000000ffffa2a224 */ /* 0x000fe200078e0aa2 */
[----:B------:R-:W-:Y:S01]  /*83e0*/  ISETP.GE.AND P2, PT, R168, RZ, PT ;  /* 0x000000ffa800720c */ /* 0x000fe20003f46270 */
[----:B------:R-:W-:Y:S01]  /*83f0*/  @!P6 IMAD.IADD R166, R166, 0x1, -R5 ;  /* 0x00000001a6a6e824 */ /* 0x000fe200078e0a05 */
[----:B------:R-:W-:Y:S01]  /*8400*/  IABS R168, R3 ;  /* 0x0000000300a87213 */ /* 0x000fe20000000000 */
[----:B------:R-:W-:-:S03]  /*8410*/  IMAD.HI.U32 R6, R8, R167, RZ ;  /* 0x000000a708067227 */ /* 0x000fc600078e00ff */
[----:B------:R-:W-:Y:S01]  /*8420*/  ISETP.GT.U32.AND P6, PT, R5, R166, PT ;  /* 0x000000a60500720c */ /* 0x000fe20003fc4070 */
[----:B------:R-:W-:Y:S01]  /*8430*/  @!P0 IMAD.IADD R164, R164, 0x1, -R5 ;  /* 0x00000001a4a48824 */ /* 0x000fe200078e0a05 */
[----:B------:R-:W-:Y:S01]  /*8440*/  ISETP.GE.AND P0, PT, R3, RZ, PT ;  /* 0x000000ff0300720c */ /* 0x000fe20003f06270 */
[----:B------:R-:W-:Y:S02]  /*8450*/  IMAD.MOV R6, RZ, RZ, -R6 ;  /* 0x000000ffff067224 */ /* 0x000fe400078e0a06 */
[----:B------:R-:W-:-:S04]  /*8460*/  IMAD.HI.U32 R3, R8, R168, RZ ;  /* 0x000000a808037227 */ /* 0x000fc800078e00ff */
[----:B------:R-:W-:Y:S02]  /*8470*/  IMAD R167, R5, R6, R167 ;  /* 0x0000000605a77224 */ /* 0x000fe400078e02a7 */
[----:B------:R-:W-:Y:S02]  /*8480*/  VIADD R171, R0, 0xac ;  /* 0x000000ac00ab7836 */ /* 0x000fe40000000000 */
[----:B------:R-:W-:Y:S02]  /*8490*/  IMAD.MOV R3, RZ, RZ, -R3 ;  /* 0x000000ffff037224 */ /* 0x000fe400078e0a03 */
[--C-:B------:R-:W-:Y:S01]  /*84a0*/  @!P5 IMAD.IADD R165, R165, 0x1, -R5.reuse ;  /* 0x00000001a5a5d824 */ /* 0x100fe200078e0a05 */
        /* <DEDUP_REMOVED lines=8> */
[----:B------:R-:W-:Y:S02]  /*8530*/  IMAD.MOV R9, RZ, RZ, -R9 ;  /* 0x000000ffff097224 */ /* 0x000fe400078e0a09 */
[--C-:B------:R-:W-:Y:S02]  /*8540*/  @!P5 IMAD.IADD R167, R167, 0x1, -R5.reuse ;  /* 0x00000001a7a7d824 */ /* 0x100fe400078e0a05 */
[C---:B------:R-:W-:Y:S02]  /*8550*/  IMAD R170, R5.reuse, R9, R170 ;  /* 0x0000000905aa7224 */ /* 0x040fe400078e02aa */
[----:B------:R-:W-:Y:S01]  /*8560*/  @!P3 IMAD.MOV R164, RZ, RZ, -R164 ;  /* 0x000000ffffa4b224 */ /* 0x000fe200078e0aa4 */
[----:B------:R-:W-:Y:S01]  /*8570*/  ISETP.GE.AND P3, PT, R6, RZ, PT ;  /* 0x000000ff0600720c */ /* 0x000fe20003f66270 */
[----:B------:R-:W-:Y:S01]  /*8580*/  @!P6 IMAD.IADD R168, R168, 0x1, -R5 ;  /* 0x00000001a8a8e824 */ /* 0x000fe200078e0a05 */
[C---:B------:R-:W-:Y:S01]  /*8590*/  ISETP.GT.U32.AND P5, PT, R5.reuse, R167, PT ;  /* 0x000000a70500720c */ /* 0x040fe20003fa4070 */
[----:B------:R-:W-:Y:S01]  /*85a0*/  IMAD.HI.U32 R6, R8, R169, RZ ;  /* 0x000000a908067227 */ /* 0x000fe200078e00ff */
[----:B------:R-:W-:-:S03]  /*85b0*/  ISETP.GT.U32.AND P6, PT, R5, R170, PT ;  /* 0x000000aa0500720c */ /* 0x000fc60003fc4070 */
[C---:B------:R-:W-:Y:S02]  /*85c0*/  VIADD R175, R0.reuse, 0xad ;  /* 0x000000ad00af7836 */ /* 0x040fe40000000000 */
[----:B------:R-:W-:Y:S01]  /*85d0*/  @!P4 IMAD.MOV R165, RZ, RZ, -R165 ;  /* 0x000000ffffa5c224 */ /* 0x000fe200078e0aa5 */
[----:B------:R-:W-:Y:S01]  /*85e0*/  ISETP.GE.AND P4, PT, R171, RZ, PT ;  /* 0x000000ffab00720c */ /* 0x000fe20003f86270 */
[----:B------:R-:W-:Y:S01]  /*85f0*/  IMAD.MOV R6, RZ, RZ, -R6 ;  /* 0x000000ffff067224 */ /* 0x000fe200078e0a06 */
[----:B------:R-:W-:Y:S01]  /*8600*/  IABS R171, R175 ;  /* 0x000000af00ab7213 */ /* 0x000fe20000000000 */
[----:B------:R-:W-:Y:S02]  /*8610*/  VIADD R177, R0, 0xaf ;  /* 0x000000af00b17836 */ /* 0x000fe40000000000 */
[----:B------:R-:W-:Y:S02]  /*8620*/  IMAD R169, R5, R6, R169 ;  /* 0x0000000605a97224 */ /* 0x000fe400078e02a9 */
[----:B------:R-:W-:Y:S01]  /*8630*/  IMAD.HI.U32 R3, R8, R171, RZ ;  /* 0x000000ab08037227 */ /* 0x000fe200078e00ff */
[----:B------:R-:W-:-:S03]  /*8640*/  IABS R173, R177 ;  /* 0x000000b100ad7213 */ /* 0x000fc60000000000 */
[C---:B------:R-:W-:Y:S02]  /*8650*/  VIADD R176, R0.reuse, 0xae ;  /* 0x000000ae00b07836 */ /* 0x040fe40000000000 */
[--C-:B------:R-:W-:Y:S01]  /*8660*/  @!P5 IMAD.IADD R167, R167, 0x1, -R5.reuse ;  /* 0x00000001a7a7d824 */ /* 0x100fe200078e0a05 */
[C---:B------:R-:W-:Y:S01]  /*8670*/  ISETP.GT.U32.AND P5, PT, R5.reuse, R169, PT ;  /* 0x000000a90500720c */ /* 0x040fe20003fa4070 */
[----:B------:R-:W-:Y:S01]  /*8680*/  VIADD R178, R0, 0xb0 ;  /* 0x000000b000b27836 */ /* 0x000fe20000000000 */
[----:B------:R-:W-:Y:S01]  /*8690*/  IABS R172, R176 ;  /* 0x000000b000ac7213 */ /* 0x000fe20000000000 */
[----:B------:R-:W-:Y:S02]  /*86a0*/  @!P6 IMAD.IADD R170, R170, 0x1, -R5 ;  /* 0x00000001aaaae824 */ /* 0x000fe400078e0a05 */
[----:B------:R-:W-:Y:S01]  /*86b0*/  IMAD.MOV R6, RZ, RZ, -R3 ;  /* 0x000000ffff067224 */ /* 0x000fe200078e0a03 */
[----:B------:R-:W-:Y:S01]  /*86c0*/  IABS R174, R178 ;  /* 0x000000b200ae7213 */ /* 0x000fe20000000000 */
[----:B------:R-:W-:Y:S01]  /*86d0*/  @!P1 IMAD.MOV R166, RZ, RZ, -R166 ;  /* 0x000000ffffa69224 */ /* 0x000fe200078e0aa6 */
[C---:B------:R-:W-:Y:S01]  /*86e0*/  ISETP.GT.U32.AND P1, PT, R5.reuse, R168, PT ;  /* 0x000000a80500720c */ /* 0x040fe20003f24070 */
[C---:B------:R-:W-:Y:S01]  /*86f0*/  IMAD R171, R5.reuse, R6, R171 ;  /* 0x0000000605ab7224 */ /* 0x040fe200078e02ab */
[----:B------:R-:W-:Y:S01]  /*8700*/  ISETP.GT.U32.AND P6, PT, R5, R170, PT ;  /* 0x000000aa0500720c */ /* 0x000fe20003fc4070 */
[----:B------:R-:W-:-:S04]  /*8710*/  IMAD.HI.U32 R6, R8, R173, RZ ;  /* 0x000000ad08067227 */ /* 0x000fc800078e00ff */
[----:B------:R-:W-:-:S04]  /*8720*/  IMAD.HI.U32 R3, R8, R172, RZ ;  /* 0x000000ac08037227 */ /* 0x000fc800078e00ff */
[----:B------:R-:W-:-:S04]  /*8730*/  IMAD.HI.U32 R9, R8, R174, RZ ;  /* 0x000000ae08097227 */ /* 0x000fc800078e00ff */
[----:B------:R-:W-:Y:S02]  /*8740*/  IMAD.MOV R6, RZ, RZ, -R6 ;  /* 0x000000ffff067224 */ /* 0x000fe400078e0a06 */
[----:B------:R-:W-:Y:S02]  /*8750*/  @!P5 IMAD.IADD R169, R169, 0x1, -R5 ;  /* 0x00000001a9a9d824 */ /* 0x000fe400078e0a05 */
[----:B------:R-:W-:Y:S02]  /*8760*/  IMAD.MOV R3, RZ, RZ, -R3 ;  /* 0x000000ffff037224 */ /* 0x000fe400078e0a03 */
[----:B------:R-:W-:Y:S01]  /*8770*/  IMAD.MOV R9, RZ, RZ, -R9 ;  /* 0x000000ffff097224 */ /* 0x000fe200078e0a09 */
[C---:B------:R-:W-:Y:S01]  /*8780*/  ISETP.GT.U32.AND P5, PT, R5.reuse, R169, PT ;  /* 0x000000a90500720c */ /* 0x040fe20003fa4070 */
[C---:B------:R-:W-:Y:S02]  /*8790*/  IMAD R173, R5.reuse, R6, R173 ;  /* 0x0000000605ad7224 */ /* 0x040fe400078e02ad */
[----:B------:R-:W-:Y:S01]  /*87a0*/  @!P1 IMAD.IADD R168, R168, 0x1, -R5 ;  /* 0x00000001a8a89824 */ /* 0x000fe200078e0a05 */
[C---:B------:R-:W-:Y:S01]  /*87b0*/  ISETP.GT.U32.AND P1, PT, R5.reuse, R171, PT ;  /* 0x000000ab0500720c */ /* 0x040fe20003f24070 */
[----:B------:R-:W-:-:S02]  /*87c0*/  IMAD R172, R5, R3, R172 ;  /* 0x0000000305ac7224 */ /* 0x000fc400078e02ac */
[C---:B------:R-:W-:Y:S02]  /*87d0*/  IMAD R174, R5.reuse, R9, R174 ;  /* 0x0000000905ae7224 */ /* 0x040fe400078e02ae */
[----:B------:R-:W-:Y:S01]  /*87e0*/  @!P6 IMAD.IADD R170, R170, 0x1, -R5 ;  /* 0x00000001aaaae824 */ /* 0x000fe200078e0a05 */
[C---:B------:R-:W-:Y:S01]  /*87f0*/  ISETP.GT.U32.AND P6, PT, R5.reuse, R173, PT ;  /* 0x000000ad0500720c */ /* 0x040fe20003fc4070 */
[----:B------:R-:W-:Y:S01]  /*8800*/  @!P0 IMAD.MOV R168, RZ, RZ, -R168 ;  /* 0x000000ffffa88224 */ /* 0x000fe200078e0aa8 */
[C---:B------:R-:W-:Y:S01]  /*8810*/  ISETP.GT.U32.AND P0, PT, R5.reuse, R172, PT ;  /* 0x000000ac0500720c */ /* 0x040fe20003f04070 */
[----:B------:R-:W-:Y:S01]  /*8820*/  @!P4 IMAD.MOV R170, RZ, RZ, -R170 ;  /* 0x000000ffffaac224 */ /* 0x000fe200078e0aaa */
[----:B------:R-:W-:Y:S01]  /*8830*/  ISETP.GT.U32.AND P4, PT, R5, R174, PT ;  /* 0x000000ae0500720c */ /* 0x000fe20003f84070 */
[C---:B------:R-:W-:Y:S02]  /*8840*/  VIADD R6, R0.reuse, 0xb1 ;  /* 0x000000b100067836 */ /* 0x040fe40000000000 */
[----:B------:R-:W-:Y:S01]  /*8850*/  @!P2 IMAD.MOV R167, RZ, RZ, -R167 ;  /* 0x000000ffffa7a224 */ /* 0x000fe200078e0aa7 */
[----:B------:R-:W-:Y:S01]  /*8860*/  ISETP.GE.AND P2, PT, R175, RZ, PT ;  /* 0x000000ffaf00720c */ /* 0x000fe20003f46270 */
[----:B------:R-:W-:Y:S01]  /*8870*/  VIADD R9, R0, 0xb2 ;  /* 0x000000b200097836 */ /* 0x000fe20000000000 */
[----:B------:R-:W-:Y:S01]  /*8880*/  IABS R175, R6 ;  /* 0x0000000600af7213 */ /* 0x000fe20000000000 */
[--C-:B------:R-:W-:Y:S01]  /*8890*/  @!P5 IMAD.IADD R169, R169, 0x1, -R5.reuse ;  /* 0x00000001a9a9d824 */ /* 0x100fe200078e0a05 */
[----:B------:R-:W-:Y:S01]  /*88a0*/  ISETP.GE.AND P5, PT, R176, RZ, PT ;  /* 0x000000ffb000720c */ /* 0x000fe20003fa6270 */
[--C-:B------:R-:W-:Y:S01]  /*88b0*/  @!P1 IMAD.IADD R171, R171, 0x1, -R5.reuse ;  /* 0x00000001abab9824 */ /* 0x100fe200078e0a05 */
[----:B------:R-:W-:Y:S01]  /*88c0*/  IABS R176, R9 ;  /* 0x0000000900b07213 */ /* 0x000fe20000000000 */
[----:B------:R-:W-:-:S02]  /*88d0*/  @!P6 IMAD.IADD R173, R173, 0x1, -R5 ;  /* 0x00000001adade824 */ /* 0x000fc400078e0a05 */
[----:B------:R-:W-:Y:S01]  /*88e0*/  IMAD.HI.U32 R3, R8, R175, RZ ;  /* 0x000000af08037227 */ /* 0x000fe200078e00ff */
[----:B------:R-:W-:-:S03]  /*88f0*/  ISETP.GT.U32.AND P1, PT, R5, R171, PT ;  /* 0x000000ab0500720c */ /* 0x000fc60003f24070 */
[--C-:B------:R-:W-:Y:S01]  /*8900*/  @!P0 IMAD.IADD R172, R172, 0x1, -R5.reuse ;  /* 0x00000001acac8824 */ /* 0x100fe200078e0a05 */
[----:B------:R-:W-:Y:S01]  /*8910*/  ISETP.GE.AND P0, PT, R6, RZ, PT ;  /* 0x000000ff0600720c */ /* 0x000fe20003f06270 */
[----:B------:R-:W-:Y:S01]  /*8920*/  @!P4 IMAD.IADD R174, R174, 0x1, -R5 ;  /* 0x00000001aeaec824 */ /* 0x000fe200078e0a05 */
[C---:B------:R-:W-:Y:S01]  /*8930*/  ISETP.GT.U32.AND P4, PT, R5.reuse, R173, PT ;  /* 0x000000ad0500720c */ /* 0x040fe20003f84070 */
[----:B------:R-:W-:Y:S01]  /*8940*/  IMAD.MOV R6, RZ, RZ, -R3 ;  /* 0x000000ffff067224 */ /* 0x000fe200078e0a03 */
[----:B------:R-:W-:Y:S01]  /*8950*/  ISETP.GT.U32.AND P6, PT, R5, R172, PT ;  /* 0x000000ac0500720c */ /* 0x000fe20003fc4070 */
        /* <DEDUP_REMOVED lines=23> */
[----:B------:R-:W-:-:S02]  /*8ad0*/  ISETP.GE.AND P6, PT, R178, RZ, PT ;  /* 0x000000ffb200720c */ /* 0x000fc40003fc6270 */
[----:B------:R-:W-:Y:S01]  /*8ae0*/  ISETP.GT.U32.AND P4, PT, R5, R175, PT ;  /* 0x000000af0500720c */ /* 0x000fe20003f84070 */
[----:B------:R-:W-:-:S04]  /*8af0*/  IMAD.HI.U32 R6, R8, R179, RZ ;  /* 0x000000b308067227 */ /* 0x000fc800078e00ff */
[----:B------:R-:W-:Y:S01]  /*8b00*/  @!P2 IMAD.IADD R174, R174, 0x1, -R5 ;  /* 0x00000001aeaea824 */ /* 0x000fe200078e0a05 */
[----:B------:R-:W-:Y:S01]  /*8b10*/  ISETP.GE.AND P2, PT, R9, RZ, PT ;  /* 0x000000ff0900720c */ /* 0x000fe20003f46270 */
[----:B------:R-:W-:Y:S01]  /*8b20*/  @!P5 IMAD.MOV R172, RZ, RZ, -R172 ;  /* 0x000000ffffacd224 */ /* 0x000fe200078e0aac */
[----:B------:R-:W-:Y:S01]  /*8b30*/  ISETP.GT.U32.AND P5, PT, R5, R176, PT ;  /* 0x000000b00500720c */ /* 0x000fe20003fa4070 */
[----:B------:R-:W-:Y:S02]  /*8b40*/  IMAD.MOV R178, RZ, RZ, -R3 ;  /* 0x000000ffffb27224 */ /* 0x000fe400078e0a03 */
[----:B------:R-:W-:-:S04]  /*8b50*/  IMAD.HI.U32 R9, R8, R180, RZ ;  /* 0x000000b408097227 */ /* 0x000fc800078e00ff */
[----:B------:R-:W-:Y:S02]  /*8b60*/  IMAD.MOV R6, RZ, RZ, -R6 ;  /* 0x000000ffff067224 */ /* 0x000fe400078e0a06 */
[C---:B------:R-:W-:Y:S02]  /*8b70*/  IMAD R177, R5.reuse, R178, R177 ;  /* 0x000000b205b17224 */ /* 0x040fe400078e02b1 */
[----:B------:R-:W-:Y:S02]  /*8b80*/  IMAD.MOV R9, RZ, RZ, -R9 ;  /* 0x000000ffff097224 */ /* 0x000fe400078e0a09 */
[C---:B------:R-:W-:Y:S02]  /*8b90*/  IMAD R178, R5.reuse, R6, R179 ;  /* 0x0000000605b27224 */ /* 0x040fe400078e02b3 */
[C---:B------:R-:W-:Y:S02]  /*8ba0*/  IMAD R179, R5.reuse, R9, R180 ;  /* 0x0000000905b37224 */ /* 0x040fe400078e02b4 */
[----:B------:R-:W-:Y:S01]  /*8bb0*/  @!P1 IMAD.MOV R174, RZ, RZ, -R174 ;  /* 0x000000ffffae9224 */ /* 0x000fe200078e0aae */
[C---:B------:R-:W-:Y:S01]  /*8bc0*/  ISETP.GT.U32.AND P1, PT, R5.reuse, R178, PT ;  /* 0x000000b20500720c */ /* 0x040fe20003f24070 */
[----:B------:R-:W-:Y:S01]  /*8bd0*/  @!P5 IMAD.IADD R176, R176, 0x1, -R5 ;  /* 0x00000001b0b0d824 */ /* 0x000fe200078e0a05 */
[----:B------:R-:W-:Y:S01]  /*8be0*/  ISETP.GT.U32.AND P5, PT, R5, R179, PT ;  /* 0x000000b30500720c */ /* 0x000fe20003fa4070 */
[----:B------:R-:W-:-:S02]  /*8bf0*/  VIADD R9, R0, 0xb6 ;  /* 0x000000b600097836 */ /* 0x000fc40000000000 */
[C---:B------:R-:W-:Y:S02]  /*8c00*/  VIADD R185, R0.reuse, 0xb7 ;  /* 0x000000b700b97836 */ /* 0x040fe40000000000 */
[----:B------:R-:W-:Y:S01]  /*8c10*/  @!P4 IMAD.IADD R175, R175, 0x1, -R5 ;  /* 0x00000001afafc824 */ /* 0x000fe200078e0a05 */
[----:B------:R-:W-:Y:S01]  /*8c20*/  IABS R180, R9 ;  /* 0x0000000900b47213 */ /* 0x000fe20000000000 */
[----:B------:R-:W-:Y:S01]  /*8c30*/  @!P3 IMAD.MOV R173, RZ, RZ, -R173 ;  /* 0x000000ffffadb224 */ /* 0x000fe200078e0aad */
[----:B------:R-:W-:Y:S01]  /*8c40*/  ISETP.GE.AND P4, PT, R181, RZ, PT ;  /* 0x000000ffb500720c */ /* 0x000fe20003f86270 */
[----:B------:R-:W-:Y:S01]  /*8c50*/  VIADD R186, R0, 0xb8 ;  /* 0x000000b800ba7836 */ /* 0x000fe20000000000 */
[----:B------:R-:W-:Y:S01]  /*8c60*/  IABS R181, R185 ;  /* 0x000000b900b57213 */ /* 0x000fe20000000000 */
[----:B------:R-:W-:Y:S01]  /*8c70*/  @!P1 IMAD.IADD R178, R178, 0x1, -R5 ;  /* 0x00000001b2b29824 */ /* 0x000fe200078e0a05 */
[----:B------:R-:W-:Y:S01]  /*8c80*/  ISETP.GT.U32.AND P3, PT, R5, R177, PT ;  /* 0x000000b10500720c */ /* 0x000fe20003f64070 */
[----:B------:R-:W-:-:S04]  /*8c90*/  IMAD.HI.U32 R3, R8, R180, RZ ;  /* 0x000000b408037227 */ /* 0x000fc800078e00ff */
[----:B------:R-:W-:Y:S01]  /*8ca0*/  @!P5 IMAD.IADD R179, R179, 0x1, -R5 ;  /* 0x00000001b3b3d824 */ /* 0x000fe200078e0a05 */
[----:B------:R-:W-:Y:S01]  /*8cb0*/  ISETP.GT.U32.AND P5, PT, R5, R178, PT ;  /* 0x000000b20500720c */ /* 0x000fe20003fa4070 */
[----:B------:R-:W-:Y:S02]  /*8cc0*/  IMAD.MOV R6, RZ, RZ, -R3 ;  /* 0x000000ffff067224 */ /* 0x000fe400078e0a03 */
[----:B------:R-:W-:-:S04]  /*8cd0*/  IMAD.HI.U32 R3, R8, R181, RZ ;  /* 0x000000b508037227 */ /* 0x000fc800078e00ff */
[----:B------:R-:W-:Y:S02]  /*8ce0*/  IMAD R180, R5, R6, R180 ;  /* 0x0000000605b47224 */ /* 0x000fe400078e02b4 */
[----:B------:R-:W-:Y:S02]  /*8cf0*/  IMAD.MOV R6, RZ, RZ, -R3 ;  /* 0x000000ffff067224 */ /* 0x000fe400078e0a03 */
[----:B------:R-:W-:Y:S01]  /*8d00*/  @!P3 IMAD.IADD R177, R177, 0x1, -R5 ;  /* 0x00000001b1b1b824 */ /* 0x000fe200078e0a05 */
[----:B------:R-:W-:Y:S01]  /*8d10*/  ISETP.GE.AND P3, PT, R182, RZ, PT ;  /* 0x000000ffb600720c */ /* 0x000fe20003f66270 */
[C---:B------:R-:W-:Y:S01]  /*8d20*/  IMAD R181, R5.reuse, R6, R181 ;  /* 0x0000000605b57224 */ /* 0x040fe200078e02b5 */
[----:B------:R-:W-:Y:S01]  /*8d30*/  IABS R182, R186 ;  /* 0x000000ba00b67213 */ /* 0x000fe20000000000 */
[----:B------:R-:W-:Y:S01]  /*8d40*/  @!P5 IMAD.IADD R178, R178, 0x1, -R5 ;  /* 0x00000001b2b2d824 */ /* 0x000fe200078e0a05 */
[C---:B------:R-:W-:Y:S01]  /*8d50*/  ISETP.GT.U32.AND P1, PT, R5.reuse, R177, PT ;  /* 0x000000b10500720c */ /* 0x040fe20003f24070 */
[----:B------:R-:W-:Y:S01]  /*8d60*/  VIADD R187, R0, 0xb9 ;  /* 0x000000b900bb7836 */ /* 0x000fe20000000000 */
[----:B------:R-:W-:Y:S01]  /*8d70*/  ISETP.GT.U32.AND P5, PT, R5, R181, PT ;  /* 0x000000b50500720c */ /* 0x000fe20003fa4070 */
[----:B------:R-:W-:-:S03]  /*8d80*/  IMAD.HI.U32 R3, R8, R182, RZ ;  /* 0x000000b608037227 */ /* 0x000fc600078e00ff */
[----:B------:R-:W-:Y:S01]  /*8d90*/  IABS R183, R187 ;  /* 0x000000bb00b77213 */ /* 0x000fe20000000000 */
[----:B------:R-:W-:Y:S02]  /*8da0*/  IMAD.MOV R6, RZ, RZ, -R3 ;  /* 0x000000ffff067224 */ /* 0x000fe400078e0a03 */
[----:B------:R-:W-:Y:S01]  /*8db0*/  @!P0 IMAD.MOV R175, RZ, RZ, -R175 ;  /* 0x000000ffffaf8224 */ /* 0x000fe200078e0aaf */
[----:B------:R-:W-:Y:S01]  /*8dc0*/  ISETP.GT.U32.AND P0, PT, R5, R179, PT ;  /* 0x000000b30500720c */ /* 0x000fe20003f04070 */
[----:B------:R-:W-:-:S04]  /*8dd0*/  IMAD.HI.U32 R3, R8, R183, RZ ;  /* 0x000000b708037227 */ /* 0x000fc800078e00ff */
[--C-:B------:R-:W-:Y:S02]  /*8de0*/  @!P5 IMAD.IADD R181, R181, 0x1, -R5.reuse ;  /* 0x00000001b5b5d824 */ /* 0x100fe400078e0a05 */
[----:B------:R-:W-:Y:S01]  /*8df0*/  @!P1 IMAD.IADD R177, R177, 0x1, -R5 ;  /* 0x00000001b1b19824 */ /* 0x000fe200078e0a05 */
[C---:B------:R-:W-:Y:S01]  /*8e00*/  ISETP.GT.U32.AND P1, PT, R5.reuse, R180, PT ;  /* 0x000000b40500720c */ /* 0x040fe20003f24070 */
[C---:B------:R-:W-:Y:S01]  /*8e10*/  IMAD R182, R5.reuse, R6, R182 ;  /* 0x0000000605b67224 */ /* 0x040fe200078e02b6 */
[C---:B------:R-:W-:Y:S01]  /*8e20*/  ISETP.GT.U32.AND P5, PT, R5.reuse, R181, PT ;  /* 0x000000b50500720c */ /* 0x040fe20003fa4070 */
[----:B------:R-:W-:Y:S02]  /*8e30*/  IMAD.MOV R6, RZ, RZ, -R3 ;  /* 0x000000ffff067224 */ /* 0x000fe400078e0a03 */
[----:B------:R-:W-:Y:S02]  /*8e40*/  VIADD R188, R0, 0xba ;  /* 0x000000ba00bc7836 */ /* 0x000fe40000000000 */
[----:B------:R-:W-:-:S02]  /*8e50*/  IMAD R183, R5, R6, R183 ;  /* 0x0000000605b77224 */ /* 0x000fc400078e02b7 */
[----:B------:R-:W-:Y:S01]  /*8e60*/  @!P2 IMAD.MOV R176, RZ, RZ, -R176 ;  /* 0x000000ffffb0a224 */ /* 0x000fe200078e0ab0 */
[----:B------:R-:W-:Y:S01]  /*8e70*/  IABS R184, R188 ;  /* 0x000000bc00b87213 */ /* 0x000fe20000000000 */
[--C-:B------:R-:W-:Y:S01]  /*8e80*/  @!P0 IMAD.IADD R179, R179, 0x1, -R5.reuse ;  /* 0x00000001b3b38824 */ /* 0x100fe200078e0a05 */
[----:B------:R-:W-:Y:S01]  /*8e90*/  ISETP.GE.AND P0, PT, R9, RZ, PT ;  /* 0x000000ff0900720c */ /* 0x000fe20003f06270 */
[--C-:B------:R-:W-:Y:S01]  /*8ea0*/  @!P1 IMAD.IADD R180, R180, 0x1, -R5.reuse ;  /* 0x00000001b4b49824 */ /* 0x100fe200078e0a05 */
[----:B------:R-:W-:Y:S01]  /*8eb0*/  ISETP.GE.AND P1, PT, R185, RZ, PT ;  /* 0x000000ffb900720c */ /* 0x000fe20003f26270 */
[----:B------:R-:W-:Y:S01]  /*8ec0*/  @!P5 IMAD.IADD R181, R181, 0x1, -R5 ;  /* 0x00000001b5b5d824 */ /* 0x000fe200078e0a05 */
[C---:B------:R-:W-:Y:S01]  /*8ed0*/  ISETP.GT.U32.AND P5, PT, R5.reuse, R183, PT ;  /* 0x000000b70500720c */ /* 0x040fe20003fa4070 */
[----:B------:R-:W-:Y:S01]  /*8ee0*/  @!P6 IMAD.MOV R177, RZ, RZ, -R177 ;  /* 0x000000ffffb1e224 */ /* 0x000fe200078e0ab1 */
[C---:B------:R-:W-:Y:S01]  /*8ef0*/  ISETP.GT.U32.AND P2, PT, R5.reuse, R180, PT ;  /* 0x000000b40500720c */ /* 0x040fe20003f44070 */
[----:B------:R-:W-:Y:S01]  /*8f00*/  VIADD R6, R0, 0xbb ;  /* 0x000000bb00067836 */ /* 0x000fe20000000000 */
[----:B------:R-:W-:Y:S01]  /*8f10*/  ISETP.GT.U32.AND P6, PT, R5, R182, PT ;  /* 0x000000b60500720c */ /* 0x000fe20003fc4070 */
[----:B------:R-:W-:-:S03]  /*8f20*/  IMAD.HI.U32 R3, R8, R184, RZ ;  /* 0x000000b808037227 */ /* 0x000fc600078e00ff */
[----:B------:R-:W-:Y:S01]  /*8f30*/  IABS R185, R6 ;  /* 0x0000000600b97213 */ /* 0x000fe20000000000 */
[----:B------:R-:W-:Y:S02]  /*8f40*/  IMAD.MOV R3, RZ, RZ, -R3 ;  /* 0x000000ffff037224 */ /* 0x000fe400078e0a03 */
[----:B------:R-:W-:Y:S02]  /*8f50*/  @!P1 IMAD.MOV R181, RZ, RZ, -R181 ;  /* 0x000000ffffb59224 */ /* 0x000fe400078e0ab5 */
[--C-:B------:R-:W-:Y:S02]  /*8f60*/  @!P5 IMAD.IADD R183, R183, 0x1, -R5.reuse ;  /* 0x00000001b7b7d824 */ /* 0x100fe400078e0a05 */
[----:B------:R-:W-:Y:S01]  /*8f70*/  @!P2 IMAD.IADD R180, R180, 0x1, -R5 ;  /* 0x00000001b4b4a824 */ /* 0x000fe200078e0a05 */
[----:B------:R-:W-:Y:S01]  /*8f80*/  ISETP.GE.AND P2, PT, R188, RZ, PT ;  /* 0x000000ffbc00720c */ /* 0x000fe20003f46270 */
[C---:B------:R-:W-:Y:S01]  /*8f90*/  IMAD R184, R5.reuse, R3, R184 ;  /* 0x0000000305b87224 */ /* 0x040fe200078e02b8 */
[----:B------:R-:W-:Y:S01]  /*8fa0*/  ISETP.GT.U32.AND P5, PT, R5, R183, PT ;  /* 0x000000b70500720c */ /* 0x000fe20003fa4070 */
[----:B------:R-:W-:-:S03]  /*8fb0*/  IMAD.HI.U32 R3, R8, R185, RZ ;  /* 0x000000b908037227 */ /* 0x000fc600078e00ff */
[C---:B------:R-:W-:Y:S01]  /*8fc0*/  ISETP.GT.U32.AND P1, PT, R5.reuse, R184, PT ;  /* 0x000000b80500720c */ /* 0x040fe20003f24070 */
[----:B------:R-:W-:Y:S02]  /*8fd0*/  @!P6 IMAD.IADD R182, R182, 0x1, -R5 ;  /* 0x00000001b6b6e824 */ /* 0x000fe400078e0a05 */
[----:B------:R-:W-:Y:S01]  /*8fe0*/  @!P0 IMAD.MOV R180, RZ, RZ, -R180 ;  /* 0x000000ffffb48224 */ /* 0x000fe200078e0ab4 */
[----:B------:R-:W-:Y:S01]  /*8ff0*/  ISETP.GE.AND P0, PT, R6, RZ, PT ;  /* 0x000000ff0600720c */ /* 0x000fe20003f06270 */
[----:B------:R-:W-:Y:S01]  /*9000*/  IMAD.MOV R6, RZ, RZ, -R3 ;  /* 0x000000ffff067224 */ /* 0x000fe200078e0a03 */
[C---:B------:R-:W-:Y:S01]  /*9010*/  ISETP.GT.U32.AND P6, PT, R5.reuse, R182, PT ;  /* 0x000000b60500720c */ /* 0x040fe20003fc4070 */
[----:B------:R-:W-:Y:S02]  /*9020*/  VIADD R9, R0, 0xbc ;  /* 0x000000bc00097836 */ /* 0x000fe40000000000 */
[----:B------:R-:W-:Y:S02]  /*9030*/  IMAD R185, R5, R6, R185 ;  /* 0x0000000605b97224 */ /* 0x000fe400078e02b9 */
[----:B------:R-:W-:-:S02]  /*9040*/  @!P5 IMAD.IADD R183, R183, 0x1, -R5 ;  /* 0x00000001b7b7d824 */ /* 0x000fc400078e0a05 */
[----:B------:R-:W-:Y:S01]  /*9050*/  @!P4 IMAD.MOV R178, RZ, RZ, -R178 ;  /* 0x000000ffffb2c224 */ /* 0x000fe200078e0ab2 */
[----:B------:R-:W-:Y:S01]  /*9060*/  ISETP.GT.U32.AND P5, PT, R5, R185, PT ;  /* 0x000000b90500720c */ /* 0x000fe20003fa4070 */
[--C-:B------:R-:W-:Y:S01]  /*9070*/  @!P1 IMAD.IADD R184, R184, 0x1, -R5.reuse ;  /* 0x00000001b8b89824 */ /* 0x100fe200078e0a05 */
[----:B------:R-:W-:Y:S01]  /*9080*/  ISETP.GE.AND P4, PT, R186, RZ, PT ;  /* 0x000000ffba00720c */ /* 0x000fe20003f86270 */
[----:B------:R-:W-:Y:S01]  /*9090*/  VIADD R189, R0, 0xbd ;  /* 0x000000bd00bd7836 */ /* 0x000fe20000000000 */
[----:B------:R-:W-:Y:S01]  /*90a0*/  IABS R186, R9 ;  /* 0x0000000900ba7213 */ /* 0x000fe20000000000 */
[----:B------:R-:W-:Y:S01]  /*90b0*/  @!P6 IMAD.IADD R182, R182, 0x1, -R5 ;  /* 0x00000001b6b6e824 */ /* 0x000fe200078e0a05 */
[----:B------:R-:W-:Y:S01]  /*90c0*/  ISETP.GE.AND P6, PT, R9, RZ, PT ;  /* 0x000000ff0900720c */ /* 0x000fe20003fc6270 */
[----:B------:R-:W-:Y:S01]  /*90d0*/  VIADD R9, R0, 0xbe ;  /* 0x000000be00097836 */ /* 0x000fe20000000000 */
[----:B------:R-:W-:Y:S01]  /*90e0*/  ISETP.GT.U32.AND P1, PT, R5, R184, PT ;  /* 0x000000b80500720c */ /* 0x000fe20003f24070 */
[----:B------:R-:W-:-:S03]  /*90f0*/  IMAD.HI.U32 R3, R8, R186, RZ ;  /* 0x000000ba08037227 */ /* 0x000fc600078e00ff */
[----:B------:R-:W-:Y:S01]  /*9100*/  IABS R188, R9 ;  /* 0x0000000900bc7213 */ /* 0x000fe20000000000 */
[----:B------:R-:W-:Y:S02]  /*9110*/  @!P5 IMAD.IADD R185, R185, 0x1, -R5 ;  /* 0x00000001b9b9d824 */ /* 0x000fe400078e0a05 */
[----:B------:R-:W-:Y:S02]  /*9120*/  IMAD.MOV R3, RZ, RZ, -R3 ;  /* 0x000000ffff037224 */ /* 0x000fe400078e0a03 */
[----:B------:R-:W-:Y:S01]  /*9130*/  @!P3 IMAD.MOV R179, RZ, RZ, -R179 ;  /* 0x000000ffffb3b224 */ /* 0x000fe200078e0ab3 */
[----:B------:R-:W-:Y:S01]  /*9140*/  ISETP.GE.AND P3, PT, R187, RZ, PT ;  /* 0x000000ffbb00720c */ /* 0x000fe20003f66270 */
[C---:B------:R-:W-:Y:S01]  /*9150*/  IMAD R186, R5.reuse, R3, R186 ;  /* 0x0000000305ba7224 */ /* 0x040fe200078e02ba */
[----:B------:R-:W-:Y:S01]  /*9160*/  IABS R187, R189 ;  /* 0x000000bd00bb7213 */ /* 0x000fe20000000000 */
[----:B------:R-:W-:Y:S01]  /*9170*/  IMAD.HI.U32 R3, R8, R188, RZ ;  /* 0x000000bc08037227 */ /* 0x000fe200078e00ff */
[----:B------:R-:W-:-:S03]  /*9180*/  ISETP.GT.U32.AND P5, PT, R5, R185, PT ;  /* 0x000000b90500720c */ /* 0x000fc60003fa4070 */
[----:B------:R-:W-:-:S04]  /*9190*/  IMAD.HI.U32 R6, R8, R187, RZ ;  /* 0x000000bb08067227 */ /* 0x000fc800078e00ff */
[----:B------:R-:W-:Y:S01]  /*91a0*/  @!P1 IMAD.IADD R184, R184, 0x1, -R5 ;  /* 0x00000001b8b89824 */ /* 0x000fe200078e0a05 */
[C---:B------:R-:W-:Y:S01]  /*91b0*/  ISETP.GT.U32.AND P1, PT, R5.reuse, R186, PT ;  /* 0x000000ba0500720c */ /* 0x040fe20003f24070 */
[----:B------:R-:W-:Y:S02]  /*91c0*/  IMAD.MOV R3, RZ, RZ, -R3 ;  /* 0x000000ffff037224 */ /* 0x000fe400078e0a03 */
[----:B------:R-:W-:Y:S02]  /*91d0*/  IMAD.MOV R6, RZ, RZ, -R6 ;  /* 0x000000ffff067224 */ /* 0x000fe400078e0a06 */
[C---:B------:R-:W-:Y:S02]  /*91e0*/  IMAD R188, R5.reuse, R3, R188 ;  /* 0x0000000305bc7224 */ /* 0x040fe400078e02bc */
[----:B------:R-:W-:Y:S02]  /*91f0*/  IMAD R187, R5, R6, R187 ;  /* 0x0000000605bb7224 */ /* 0x000fe400078e02bb */
[----:B------:R-:W-:Y:S01]  /*9200*/  @!P5 IMAD.IADD R185, R185, 0x1, -R5 ;  /* 0x00000001b9b9d824 */ /* 0x000fe200078e0a05 */
[----:B------:R-:W-:Y:S01]  /*9210*/  ISETP.GT.U32.AND P5, PT, R5, R188, PT ;  /* 0x000000bc0500720c */ /* 0x000fe20003fa4070 */
[----:B------:R-:W-:Y:S01]  /*9220*/  @!P3 IMAD.MOV R183, RZ, RZ, -R183 ;  /* 0x000000ffffb7b224 */ /* 0x000fe200078e0ab7 */
[----:B------:R-:W-:Y:S01]  /*9230*/  ISETP.GE.AND P3, PT, R9, RZ, PT ;  /* 0x000000ff0900720c */ /* 0x000fe20003f66270 */
[----:B------:R-:W-:Y:S01]  /*9240*/  @!P2 IMAD.MOV R184, RZ, RZ, -R184 ;  /* 0x000000ffffb8a224 */ /* 0x000fe200078e0ab8 */
[----:B------:R-:W-:Y:S01]  /*9250*/  ISETP.GT.U32.AND P2, PT, R5, R187, PT ;  /* 0x000000bb0500720c */ /* 0x000fe20003f44070 */
[----:B------:R-:W-:-:S02]  /*9260*/  VIADD R9, R0, 0xbf ;  /* 0x000000bf00097836 */ /* 0x000fc40000000000 */
[----:B------:R-:W-:Y:S02]  /*9270*/  VIADD R193, R0, 0xc0 ;  /* 0x000000c000c17836 */ /* 0x000fe40000000000 */
[--C-:B------:R-:W-:Y:S02]  /*9280*/  @!P1 IMAD.IADD R186, R186, 0x1, -R5.reuse ;  /* 0x00000001baba9824 */ /* 0x100fe400078e0a05 */
[----:B------:R-:W-:Y:S01]  /*9290*/  @!P4 IMAD.MOV R182, RZ, RZ, -R182 ;  /* 0x000000ffffb6c224 */ /* 0x000fe200078e0ab6 */
[----:B------:R-:W-:Y:S01]  /*92a0*/  ISETP.GE.AND P4, PT, R189, RZ, PT ;  /* 0x000000ffbd00720c */ /* 0x000fe20003f86270 */
[----:B------:R-:W-:Y:S01]  /*92b0*/  VIADD R194, R0, 0xc1 ;  /* 0x000000c100c27836 */ /* 0x000fe20000000000 */
[----:B------:R-:W-:Y:S01]  /*92c0*/  IABS R189, R9 ;  /* 0x0000000900bd7213 */ /* 0x000fe20000000000 */
[--C-:B------:R-:W-:Y:S01]  /*92d0*/  @!P5 IMAD.IADD R188, R188, 0x1, -R5.reuse ;  /* 0x00000001bcbcd824 */ /* 0x100fe200078e0a05 */
[----:B------:R-:W-:Y:S01]  /*92e0*/  IABS R191, R193 ;  /* 0x000000c100bf7213 */ /* 0x000fe20000000000 */
[----:B------:R-:W-:Y:S01]  /*92f0*/  @!P2 IMAD.IADD R187, R187, 0x1, -R5 ;  /* 0x00000001bbbba824 */ /* 0x000fe200078e0a05 */
[----:B------:R-:W-:Y:S01]  /*9300*/  ISETP.GT.U32.AND P1, PT, R5, R186, PT ;  /* 0x000000ba0500720c */ /* 0x000fe20003f24070 */
[----:B------:R-:W-:Y:S01]  /*9310*/  IMAD.HI.U32 R3, R8, R189, RZ ;  /* 0x000000bd08037227 */ /* 0x000fe200078e00ff */
[----:B------:R-:W-:-:S02]  /*9320*/  IABS R192, R194 ;  /* 0x000000c200c07213 */ /* 0x000fc40000000000 */
[C---:B------:R-:W-:Y:S01]  /*9330*/  ISETP.GT.U32.AND P5, PT, R5.reuse, R188, PT ;  /* 0x000000bc0500720c */ /* 0x040fe20003fa4070 */
[----:B------:R-:W-:Y:S01]  /*9340*/  IMAD.HI.U32 R6, R8, R191, RZ ;  /* 0x000000bf08067227 */ /* 0x000fe200078e00ff */
[----:B------:R-:W-:-:S03]  /*9350*/  ISETP.GT.U32.AND P2, PT, R5, R187, PT ;  /* 0x000000bb0500720c */ /* 0x000fc60003f44070 */
[----:B------:R-:W-:Y:S01]  /*9360*/  @!P0 IMAD.MOV R185, RZ, RZ, -R185 ;  /* 0x000000ffffb98224 */ /* 0x000fe200078e0ab9 */
[----:B------:R-:W-:Y:S01]  /*9370*/  ISETP.GE.AND P0, PT, R9, RZ, PT ;  /* 0x000000ff0900720c */ /* 0x000fe20003f06270 */
[----:B------:R-:W-:Y:S02]  /*9380*/  IMAD.MOV R190, RZ, RZ, -R3 ;  /* 0x000000ffffbe7224 */ /* 0x000fe400078e0a03 */
[----:B------:R-:W-:-:S04]  /*9390*/  IMAD.HI.U32 R9, R8, R192, RZ ;  /* 0x000000c008097227 */ /* 0x000fc800078e00ff */
[----:B------:R-:W-:Y:S02]  /*93a0*/  IMAD.MOV R6, RZ, RZ, -R6 ;  /* 0x000000ffff067224 */ /* 0x000fe400078e0a06 */
[----:B------:R-:W-:Y:S02]  /*93b0*/  IMAD R189, R5, R190, R189 ;  /* 0x000000be05bd7224 */ /* 0x000fe400078e02bd */
[----:B------:R-:W-:Y:S01]  /*93c0*/  @!P1 IMAD.IADD R186, R186, 0x1, -R5 ;  /* 0x00000001baba9824 */ /* 0x000fe200078e0a05 */
[----:B------:R-:W-:Y:S01]  /*93d0*/  ISETP.GE.AND P1, PT, R193, RZ, PT ;  /* 0x000000ffc100720c */ /* 0x000fe20003f26270 */
[----:B------:R-:W-:Y:S02]  /*93e0*/  IMAD.MOV R9, RZ, RZ, -R9 ;  /* 0x000000ffff097224 */ /* 0x000fe400078e0a09 */
[C---:B------:R-:W-:Y:S02]  /*93f0*/  IMAD R190, R5.reuse, R6, R191 ;  /* 0x0000000605be7224 */ /* 0x040fe400078e02bf */
[----:B------:R-:W-:-:S02]  /*9400*/  IMAD R191, R5, R9, R192 ;  /* 0x0000000905bf7224 */ /* 0x000fc400078e02c0 */
[----:B------:R-:W-:Y:S01]  /*9410*/  @!P6 IMAD.MOV R186, RZ, RZ, -R186 ;  /* 0x000000ffffbae224 */ /* 0x000fe200078e0aba */
[C---:B------:R-:W-:Y:S01]  /*9420*/  ISETP.GT.U32.AND P6, PT, R5.reuse, R190, PT ;  /* 0x000000be0500720c */ /* 0x040fe20003fc4070 */
[--C-:B------:R-:W-:Y:S01]  /*9430*/  @!P5 IMAD.IADD R188, R188, 0x1, -R5.reuse ;  /* 0x00000001bcbcd824 */ /* 0x100fe200078e0a05 */
[----:B------:R-:W-:Y:S01]  /*9440*/  ISETP.GT.U32.AND P5, PT, R5, R191, PT ;  /* 0x000000bf0500720c */ /* 0x000fe20003fa4070 */
[----:B------:R-:W-:Y:S01]  /*9450*/  @!P2 IMAD.IADD R187, R187, 0x1, -R5 ;  /* 0x00000001bbbba824 */ /* 0x000fe200078e0a05 */
[----:B------:R-:W-:Y:S01]  /*9460*/  ISETP.GT.U32.AND P2, PT, R5, R189, PT ;  /* 0x000000bd0500720c */ /* 0x000fe20003f44070 */
[C---:B------:R-:W-:Y:S02]  /*9470*/  VIADD R9, R0.reuse, 0xc3 ;  /* 0x000000c300097836 */ /* 0x040fe40000000000 */
[C---:B------:R-:W-:Y:S02]  /*9480*/  VIADD R3, R0.reuse, 0xc2 ;  /* 0x000000c200037836 */ /* 0x040fe40000000000 */
[----:B------:R-:W-:Y:S01]  /*9490*/  VIADD R196, R0, 0xc4 ;  /* 0x000000c400c47836 */ /* 0x000fe20000000000 */
[----:B------:R-:W-:Y:S01]  /*94a0*/  IABS R193, R9 ;  /* 0x0000000900c17213 */ /* 0x000fe20000000000 */
[----:B------:R-:W-:Y:S01]  /*94b0*/  @!P4 IMAD.MOV R187, RZ, RZ, -R187 ;  /* 0x000000ffffbbc224 */ /* 0x000fe200078e0abb */
[----:B------:R-:W-:Y:S01]  /*94c0*/  IABS R192, R3 ;  /* 0x0000000300c07213 */ /* 0x000fe20000000000 */
[--C-:B------:R-:W-:Y:S01]  /*94d0*/  @!P6 IMAD.IADD R190, R190, 0x1, -R5.reuse ;  /* 0x00000001bebee824 */ /* 0x100fe200078e0a05 */
[----:B------:R-:W-:Y:S01]  /*94e0*/  ISETP.GE.AND P4, PT, R194, RZ, PT ;  /* 0x000000ffc200720c */ /* 0x000fe20003f86270 */
[----:B------:R-:W-:Y:S01]  /*94f0*/  @!P5 IMAD.IADD R191, R191, 0x1, -R5 ;  /* 0x00000001bfbfd824 */ /* 0x000fe200078e0a05 */
[----:B------:R-:W-:Y:S01]  /*9500*/  IABS R194, R196 ;  /* 0x000000c400c27213 */ /* 0x000fe20000000000 */
[----:B------:R-:W-:Y:S01]  /*9510*/  IMAD.HI.U32 R6, R8, R193, RZ ;  /* 0x000000c108067227 */ /* 0x000fe200078e00ff */
[----:B------:R-:W-:-:S03]  /*9520*/  ISETP.GT.U32.AND P5, PT, R5, R190, PT ;  /* 0x000000be0500720c */ /* 0x000fc60003fa4070 */
[----:B------:R-:W-:Y:S01]  /*9530*/  @!P2 IMAD.IADD R189, R189, 0x1, -R5 ;  /* 0x00000001bdbda824 */ /* 0x000fe200078e0a05 */
[----:B------:R-:W-:Y:S01]  /*9540*/  ISETP.GE.AND P2, PT, R3, RZ, PT ;  /* 0x000000ff0300720c */ /* 0x000fe20003f46270 */
[----:B------:R-:W-:Y:S02]  /*9550*/  IMAD.MOV R6, RZ, RZ, -R6 ;  /* 0x000000ffff067224 */ /* 0x000fe400078e0a06 */
[----:B------:R-:W-:Y:S01]  /*9560*/  IMAD.HI.U32 R3, R8, R192, RZ ;  /* 0x000000c008037227 */ /* 0x000fe200078e00ff */
[----:B------:R-:W-:-:S03]  /*9570*/  ISETP.GT.U32.AND P6, PT, R5, R189, PT ;  /* 0x000000bd0500720c */ /* 0x000fc60003fc4070 */
[C---:B------:R-:W-:Y:S02]  /*9580*/  IMAD R193, R5.reuse, R6, R193 ;  /* 0x0000000605c17224 */ /* 0x040fe400078e02c1 */
[----:B------:R-:W-:Y:S02]  /*9590*/  IMAD.MOV R3, RZ, RZ, -R3 ;  /* 0x000000ffff037224 */ /* 0x000fe400078e0a03 */
[--C-:B------:R-:W-:Y:S01]  /*95a0*/  @!P5 IMAD.IADD R190, R190, 0x1, -R5.reuse ;  /* 0x00000001bebed824 */ /* 0x100fe200078e0a05 */
[C---:B------:R-:W-:Y:S01]  /*95b0*/  ISETP.GT.U32.AND P5, PT, R5.reuse, R193, PT ;  /* 0x000000c10500720c */ /* 0x040fe20003fa4070 */
[----:B------:R-:W-:Y:S02]  /*95c0*/  IMAD R192, R5, R3, R192 ;  /* 0x0000000305c07224 */ /* 0x000fe400078e02c0 */
[----:B------:R-:W-:Y:S02]  /*95d0*/  VIADD R197, R0, 0xc5 ;  /* 0x000000c500c57836 */ /* 0x000fe40000000000 */
[----:B------:R-:W-:Y:S01]  /*95e0*/  @!P6 IMAD.IADD R189, R189, 0x1, -R5 ;  /* 0x00000001bdbde824 */ /* 0x000fe200078e0a05 */
[----:B------:R-:W-:Y:S01]  /*95f0*/  ISETP.GT.U32.AND P6, PT, R5, R192, PT ;  /* 0x000000c00500720c */ /* 0x000fe20003fc4070 */
[----:B------:R-:W-:Y:S01]  /*9600*/  IMAD.HI.U32 R3, R8, R194, RZ ;  /* 0x000000c208037227 */ /* 0x000fe200078e00ff */
[----:B------:R-:W-:-:S03]  /*9610*/  IABS R195, R197 ;  /* 0x000000c500c37213 */ /* 0x000fc60000000000 */
[----:B------:R-:W-:Y:S02]  /*9620*/  IMAD.MOV R6, RZ, RZ, -R3 ;  /* 0x000000ffff067224 */ /* 0x000fe400078e0a03 */
[----:B------:R-:W-:Y:S02]  /*9630*/  @!P5 IMAD.IADD R193, R193, 0x1, -R5 ;  /* 0x00000001c1c1d824 */ /* 0x000fe400078e0a05 */
[----:B------:R-:W-:-:S03]  /*9640*/  IMAD.HI.U32 R3, R8, R195, RZ ;  /* 0x000000c308037227 */ /* 0x000fc600078e00ff */
[C---:B------:R-:W-:Y:S01]  /*9650*/  ISETP.GT.U32.AND P5, PT, R5.reuse, R193, PT ;  /* 0x000000c10500720c */ /* 0x040fe20003fa4070 */
[----:B------:R-:W-:Y:S01]  /*9660*/  @!P3 IMAD.MOV R188, RZ, RZ, -R188 ;  /* 0x000000ffffbcb224 */ /* 0x000fe200078e0abc */
[C---:B------:R-:W-:Y:S01]  /*9670*/  ISETP.GT.U32.AND P3, PT, R5.reuse, R191, PT ;  /* 0x000000bf0500720c */ /* 0x040fe20003f64070 */
[----:B------:R-:W-:Y:S02]  /*9680*/  @!P6 IMAD.IADD R192, R192, 0x1, -R5 ;  /* 0x00000001c0c0e824 */ /* 0x000fe400078e0a05 */
[----:B------:R-:W-:Y:S01]  /*9690*/  @!P0 IMAD.MOV R189, RZ, RZ, -R189 ;  /* 0x000000ffffbd8224 */ /* 0x000fe200078e0abd */
[----:B------:R-:W-:Y:S01]  /*96a0*/  ISETP.GE.AND P0, PT, R196, RZ, PT ;  /* 0x000000ffc400720c */ /* 0x000fe20003f06270 */
[----:B------:R-:W-:Y:S01]  /*96b0*/  IMAD.MOV R196, RZ, RZ, -R3 ;  /* 0x000000ffffc47224 */ /* 0x000fe200078e0a03 */
[C---:B------:R-:W-:Y:S01]  /*96c0*/  ISETP.GT.U32.AND P6, PT, R5.reuse, R192, PT ;  /* 0x000000c00500720c */ /* 0x040fe20003fc4070 */
[----:B------:R-:W-:Y:S02]  /*96d0*/  VIADD R198, R0, 0xc6 ;  /* 0x000000c600c67836 */ /* 0x000fe40000000000 */
[----:B------:R-:W-:-:S02]  /*96e0*/  IMAD R195, R5, R196, R195 ;  /* 0x000000c405c37224 */ /* 0x000fc400078e02c3 */
[--C-:B------:R-:W-:Y:S02]  /*96f0*/  @!P5 IMAD.IADD R193, R193, 0x1, -R5.reuse ;  /* 0x00000001c1c1d824 */ /* 0x100fe400078e0a05 */
[--C-:B------:R-:W-:Y:S01]  /*9700*/  @!P3 IMAD.IADD R191, R191, 0x1, -R5.reuse ;  /* 0x00000001bfbfb824 */ /* 0x100fe200078e0a05 */
[C---:B------:R-:W-:Y:S01]  /*9710*/  ISETP.GT.U32.AND P5, PT, R5.reuse, R195, PT ;  /* 0x000000c30500720c */ /* 0x040fe20003fa4070 */
[----:B------:R-:W-:Y:S01]  /*9720*/  IMAD R194, R5, R6, R194 ;  /* 0x0000000605c27224 */ /* 0x000fe200078e02c2 */
[----:B------:R-:W-:Y:S01]  /*9730*/  ISETP.GE.AND P3, PT, R9, RZ, PT ;  /* 0x000000ff0900720c */ /* 0x000fe20003f66270 */
[----:B------:R-:W-:Y:S01]  /*9740*/  @!P1 IMAD.MOV R190, RZ, RZ, -R190 ;  /* 0x000000ffffbe9224 */ /* 0x000fe200078e0abe */
[----:B------:R-:W-:Y:S01]  /*9750*/  IABS R9, R198 ;  /* 0x000000c600097213 */ /* 0x000fe20000000000 */
[----:B------:R-:W-:Y:S01]  /*9760*/  @!P6 IMAD.IADD R192, R192, 0x1, -R5 ;  /* 0x00000001c0c0e824 */ /* 0x000fe200078e0a05 */
[----:B------:R-:W-:Y:S01]  /*9770*/  ISETP.GE.AND P6, PT, R198, RZ, PT ;  /* 0x000000ffc600720c */ /* 0x000fe20003fc6270 */
[----:B------:R-:W-:Y:S01]  /*9780*/  VIADD R198, R0, 0xc7 ;  /* 0x000000c700c67836 */ /* 0x000fe20000000000 */
[----:B------:R-:W-:Y:S01]  /*9790*/  ISETP.GT.U32.AND P1, PT, R5, R194, PT ;  /* 0x000000c20500720c */ /* 0x000fe20003f24070 */
[----:B------:R-:W-:Y:S01]  /*97a0*/  @!P4 IMAD.MOV R191, RZ, RZ, -R191 ;  /* 0x000000ffffbfc224 */ /* 0x000fe200078e0abf */
[----:B------:R-:W-:Y:S01]  /*97b0*/  ISETP.GE.AND P4, PT, R197, RZ, PT ;  /* 0x000000ffc500720c */ /* 0x000fe20003f86270 */
[----:B------:R-:W-:Y:S01]  /*97c0*/  IMAD.HI.U32 R6, R8, R9, RZ ;  /* 0x0000000908067227 */ /* 0x000fe200078e00ff */
[----:B------:R-:W-:-:S03]  /*97d0*/  IABS R197, R198 ;  /* 0x000000c600c57213 */ /* 0x000fc60000000000 */
[----:B------:R-:W-:Y:S01]  /*97e0*/  @!P5 IMAD.IADD R195, R195, 0x1, -R5 ;  /* 0x00000001c3c3d824 */ /* 0x000fe200078e0a05 */
[----:B------:R-:W-:Y:S01]  /*97f0*/  ISETP.GE.AND P5, PT, R198, RZ, PT ;  /* 0x000000ffc600720c */ /* 0x000fe20003fa6270 */
[----:B------:R-:W-:Y:S02]  /*9800*/  @!P3 IMAD.MOV R193, RZ, RZ, -R193 ;  /* 0x000000ffffc1b224 */ /* 0x000fe400078e0ac1 */
[----:B------:R-:W-:Y:S01]  /*9810*/  IMAD.HI.U32 R3, R8, R197, RZ ;  /* 0x000000c508037227 */ /* 0x000fe200078e00ff */
[----:B------:R-:W-:-:S03]  /*9820*/  ISETP.GT.U32.AND P3, PT, R5, R195, PT ;  /* 0x000000c30500720c */ /* 0x000fc60003f64070 */
[----:B------:R-:W-:Y:S02]  /*9830*/  IMAD.MOV R6, RZ, RZ, -R6 ;  /* 0x000000ffff067224 */ /* 0x000fe400078e0a06 */
[----:B------:R-:W-:Y:S02]  /*9840*/  VIADD R200, R0, 0xc8 ;  /* 0x000000c800c87836 */ /* 0x000fe40000000000 */
[----:B------:R-:W-:Y:S02]  /*9850*/  @!P1 IMAD.IADD R194, R194, 0x1, -R5 ;  /* 0x00000001c2c29824 */ /* 0x000fe400078e0a05 */
[----:B------:R-:W-:Y:S02]  /*9860*/  IMAD.MOV R198, RZ, RZ, -R3 ;  /* 0x000000ffffc67224 */ /* 0x000fe400078e0a03 */
[C---:B------:R-:W-:Y:S01]  /*9870*/  IMAD R196, R5.reuse, R6, R9 ;  /* 0x0000000605c47224 */ /* 0x040fe200078e0209 */
[----:B------:R-:W-:Y:S01]  /*9880*/  IABS R9, R200 ;  /* 0x000000c800097213 */ /* 0x000fe20000000000 */
[----:B------:R-:W-:Y:S01]  /*9890*/  @!P2 IMAD.MOV R192, RZ, RZ, -R192 ;  /* 0x000000ffffc0a224 */ /* 0x000fe200078e0ac0 */
[C---:B------:R-:W-:Y:S01]  /*98a0*/  ISETP.GT.U32.AND P2, PT, R5.reuse, R194, PT ;  /* 0x000000c20500720c */ /* 0x040fe20003f44070 */
[C---:B------:R-:W-:Y:S01]  /*98b0*/  IMAD R197, R5.reuse, R198, R197 ;  /* 0x000000c605c57224 */ /* 0x040fe200078e02c5 */
[----:B------:R-:W-:Y:S01]  /*98c0*/  ISETP.GT.U32.AND P1, PT, R5, R196, PT ;  /* 0x000000c40500720c */ /* 0x000fe20003f24070 */
[----:B------:R-:W-:-:S02]  /*98d0*/  @!P3 IMAD.IADD R195, R195, 0x1, -R5 ;  /* 0x00000001c3c3b824 */ /* 0x000fc400078e0a05 */
[----:B------:R-:W-:Y:S01]  /*98e0*/  IMAD.HI.U32 R6, R8, R9, RZ ;  /* 0x0000000908067227 */ /* 0x000fe200078e00ff */
[----:B------:R-:W-:-:S03]  /*98f0*/  ISETP.GT.U32.AND P3, PT, R5, R197, PT ;  /* 0x000000c50500720c */ /* 0x000fc60003f64070 */
[----:B------:R-:W-:Y:S02]  /*9900*/  IMAD.MOV R6, RZ, RZ, -R6 ;  /* 0x000000ffff067224 */ /* 0x000fe400078e0a06 */
[----:B------:R-:W-:Y:S02]  /*9910*/  VIADD R201, R0, 0xc9 ;  /* 0x000000c900c97836 */ /* 0x000fe40000000000 */
[----:B------:R-:W-:Y:S01]  /*9920*/  @!P2 IMAD.IADD R194, R194, 0x1, -R5 ;  /* 0x00000001c2c2a824 */ /* 0x000fe200078e0a05 */
[----:B------:R-:W-:Y:S01]  /*9930*/  ISETP.GE.AND P2, PT, R200, RZ, PT ;  /* 0x000000ffc800720c */ /* 0x000fe20003f46270 */
[----:B------:R-:W-:Y:S01]  /*9940*/  IMAD R198, R5, R6, R9 ;  /* 0x0000000605c67224 */ /* 0x000fe200078e0209 */
[----:B------:R-:W-:Y:S01]  /*9950*/  IABS R199, R201 ;  /* 0x000000c900c77213 */ /* 0x000fe20000000000 */
[----:B------:R-:W-:Y:S02]  /*9960*/  @!P0 IMAD.MOV R194, RZ, RZ, -R194 ;  /* 0x000000ffffc28224 */ /* 0x000fe400078e0ac2 */
[----:B------:R-:W-:Y:S01]  /*9970*/  @!P3 IMAD.IADD R197, R197, 0x1, -R5 ;  /* 0x00000001c5c5b824 */ /* 0x000fe200078e0a05 */
[----:B------:R-:W-:Y:S01]  /*9980*/  ISETP.GT.U32.AND P0, PT, R5, R198, PT ;  /* 0x000000c60500720c */ /* 0x000fe20003f04070 */
[----:B------:R-:W-:-:S02]  /*9990*/  VIADD R9, R0, 0xca ;  /* 0x000000ca00097836 */ /* 0x000fc40000000000 */
[----:B------:R-:W-:Y:S01]  /*99a0*/  IMAD.HI.U32 R3, R8, R199, RZ ;  /* 0x000000c708037227 */ /* 0x000fe200078e00ff */
[C---:B------:R-:W-:Y:S02]  /*99b0*/  ISETP.GT.U32.AND P3, PT, R5.reuse, R197, PT ;  /* 0x000000c50500720c */ /* 0x040fe40003f64070 */
[----:B------:R-:W-:Y:S01]  /*99c0*/  IABS R200, R9 ;  /* 0x0000000900c87213 */ /* 0x000fe20000000000 */
[----:B------:R-:W-:Y:S02]  /*99d0*/  @!P1 IMAD.IADD R196, R196, 0x1, -R5 ;  /* 0x00000001c4c49824 */ /* 0x000fe400078e0a05 */
[----:B------:R-:W-:Y:S02]  /*99e0*/  IMAD.MOV R6, RZ, RZ, -R3 ;  /* 0x000000ffff067224 */ /* 0x000fe400078e0a03 */
[----:B------:R-:W-:Y:S01]  /*99f0*/  VIADD R207, R0, 0xcb ;  /* 0x000000cb00cf7836 */ /* 0x000fe20000000000 */
[----:B------:R-:W-:Y:S01]  /*9a00*/  ISETP.GT.U32.AND P1, PT, R5, R196, PT ;  /* 0x000000c40500720c */ /* 0x000fe20003f24070 */
[----:B------:R-:W-:-:S04]  /*9a10*/  IMAD.HI.U32 R3, R8, R200, RZ ;  /* 0x000000c808037227 */ /* 0x000fc800078e00ff */
[----:B------:R-:W-:Y:S01]  /*9a20*/  @!P4 IMAD.MOV R195, RZ, RZ, -R195 ;  /* 0x000000ffffc3c224 */ /* 0x000fe200078e0ac3 */
[----:B------:R-:W-:Y:S01]  /*9a30*/  ISETP.GE.AND P4, PT, R201, RZ, PT ;  /* 0x000000ffc900720c */ /* 0x000fe20003f86270 */
[----:B------:R-:W-:Y:S01]  /*9a40*/  IMAD R199, R5, R6, R199 ;  /* 0x0000000605c77224 */ /* 0x000fe200078e02c7 */
[----:B------:R-:W-:Y:S01]  /*9a50*/  IABS R201, R207 ;  /* 0x000000cf00c97213 */ /* 0x000fe20000000000 */
[----:B------:R-:W-:Y:S02]  /*9a60*/  @!P0 IMAD.IADD R198, R198, 0x1, -R5 ;  /* 0x00000001c6c68824 */ /* 0x000fe400078e0a05 */
[----:B------:R-:W-:Y:S02]  /*9a70*/  IMAD.MOV R3, RZ, RZ, -R3 ;  /* 0x000000ffff037224 */ /* 0x000fe400078e0a03 */
[----:B------:R-:W-:Y:S01]  /*9a80*/  @!P3 IMAD.IADD R197, R197, 0x1, -R5 ;  /* 0x00000001c5c5b824 */ /* 0x000fe200078e0a05 */
[C---:B------:R-:W-:Y:S01]  /*9a90*/  ISETP.GT.U32.AND P0, PT, R5.reuse, R198, PT ;  /* 0x000000c60500720c */ /* 0x040fe20003f04070 */
[C---:B------:R-:W-:Y:S01]  /*9aa0*/  IMAD R200, R5.reuse, R3, R200 ;  /* 0x0000000305c87224 */ /* 0x040fe200078e02c8 */
[----:B------:R-:W-:Y:S01]  /*9ab0*/  ISETP.GT.U32.AND P3, PT, R5, R199, PT ;  /* 0x000000c70500720c */ /* 0x000fe20003f64070 */
[----:B------:R-:W-:-:S04]  /*9ac0*/  IMAD.HI.U32 R3, R8, R201, RZ ;  /* 0x000000c908037227 */ /* 0x000fc800078e00ff */
[----:B------:R-:W-:Y:S02]  /*9ad0*/  VIADD R209, R0, 0xcc ;  /* 0x000000cc00d17836 */ /* 0x000fe40000000000 */
[----:B------:R-:W-:Y:S02]  /*9ae0*/  IMAD.MOV R202, RZ, RZ, -R3 ;  /* 0x000000ffffca7224 */ /* 0x000fe400078e0a03 */
[----:B------:R-:W-:Y:S01]  /*9af0*/  @!P1 IMAD.IADD R196, R196, 0x1, -R5 ;  /* 0x00000001c4c49824 */ /* 0x000fe200078e0a05 */
[----:B------:R-:W-:Y:S01]  /*9b00*/  ISETP.GE.AND P1, PT, R9, RZ, PT ;  /* 0x000000ff0900720c */ /* 0x000fe20003f26270 */
[C---:B------:R-:W-:Y:S01]  /*9b10*/  IMAD R201, R5.reuse, R202, R201 ;  /* 0x000000ca05c97224 */ /* 0x040fe200078e02c9 */
[----:B------:R-:W-:Y:S01]  /*9b20*/  IABS R9, R209 ;  /* 0x000000d100097213 */ /* 0x000fe20000000000 */
[--C-:B------:R-:W-:Y:S01]  /*9b30*/  @!P0 IMAD.IADD R198, R198, 0x1, -R5.reuse ;  /* 0x00000001c6c68824 */ /* 0x100fe200078e0a05 */
[----:B------:R-:W-:Y:S01]  /*9b40*/  ISETP.GT.U32.AND P0, PT, R5, R200, PT ;  /* 0x000000c80500720c */ /* 0x000fe20003f04070 */
[----:B------:R-:W-:Y:S01]  /*9b50*/  @!P3 IMAD.IADD R199, R199, 0x1, -R5 ;  /* 0x00000001c7c7b824 */ /* 0x000fe200078e0a05 */
[----:B------:R-:W-:Y:S01]  /*9b60*/  ISETP.GT.U32.AND P3, PT, R5, R201, PT ;  /* 0x000000c90500720c */ /* 0x000fe20003f64070 */
[----:B------:R-:W-:-:S04]  /*9b70*/  IMAD.HI.U32 R6, R8, R9, RZ ;  /* 0x0000000908067227 */ /* 0x000fc800078e00ff */
[C---:B------:R-:W-:Y:S02]  /*9b80*/  VIADD R208, R0.reuse, 0xcd ;  /* 0x000000cd00d07836 */ /* 0x040fe40000000000 */
[C---:B------:R-:W-:Y:S02]  /*9b90*/  VIADD R210, R0.reuse, 0xce ;  /* 0x000000ce00d27836 */ /* 0x040fe40000000000 */
[----:B------:R-:W-:Y:S01]  /*9ba0*/  IMAD.MOV R6, RZ, RZ, -R6 ;  /* 0x000000ffff067224 */ /* 0x000fe200078e0a06 */
[----:B------:R-:W-:Y:S01]  /*9bb0*/  IABS R203, R208 ;  /* 0x000000d000cb7213 */ /* 0x000fe20000000000 */
[----:B------:R-:W-:Y:S01]  /*9bc0*/  VIADD R211, R0, 0xcf ;  /* 0x000000cf00d37836 */ /* 0x000fe20000000000 */
[----:B------:R-:W-:Y:S01]  /*9bd0*/  IABS R205, R210 ;  /* 0x000000d200cd7213 */ /* 0x000fe20000000000 */
[----:B------:R-:W-:Y:S02]  /*9be0*/  IMAD R202, R5, R6, R9 ;  /* 0x0000000605ca7224 */ /* 0x000fe400078e0209 */
[----:B------:R-:W-:Y:S01]  /*9bf0*/  IMAD.HI.U32 R3, R8, R203, RZ ;  /* 0x000000cb08037227 */ /* 0x000fe200078e00ff */
[----:B------:R-:W-:-:S03]  /*9c00*/  IABS R9, R211 ;  /* 0x000000d300097213 */ /* 0x000fc60000000000 */
[--C-:B------:R-:W-:Y:S01]  /*9c10*/  @!P0 IMAD.IADD R200, R200, 0x1, -R5.reuse ;  /* 0x00000001c8c88824 */ /* 0x100fe200078e0a05 */
[----:B------:R-:W-:Y:S01]  /*9c20*/  ISETP.GT.U32.AND P0, PT, R5, R202, PT ;  /* 0x000000ca0500720c */ /* 0x000fe20003f04070 */
[----:B------:R-:W-:Y:S01]  /*9c30*/  @!P3 IMAD.IADD R201, R201, 0x1, -R5 ;  /* 0x00000001c9c9b824 */ /* 0x000fe200078e0a05 */
[----:B------:R-:W-:Y:S01]  /*9c40*/  ISETP.GT.U32.AND P3, PT, R5, R199, PT ;  /* 0x000000c70500720c */ /* 0x000fe20003f64070 */
[----:B------:R-:W-:-:S04]  /*9c50*/  IMAD.HI.U32 R6, R8, R205, RZ ;  /* 0x000000cd08067227 */ /* 0x000fc800078e00ff */
[----:B------:R-:W-:Y:S02]  /*9c60*/  IMAD.MOV R204, RZ, RZ, -R3 ;  /* 0x000000ffffcc7224 */ /* 0x000fe400078e0a03 */
[----:B------:R-:W-:Y:S01]  /*9c70*/  @!P5 IMAD.MOV R197, RZ, RZ, -R197 ;  /* 0x000000ffffc5d224 */ /* 0x000fe200078e0ac5 */
[----:B------:R-:W-:Y:S01]  /*9c80*/  ISETP.GT.U32.AND P5, PT, R5, R201, PT ;  /* 0x000000c90500720c */ /* 0x000fe20003fa4070 */
[----:B------:R-:W-:Y:S02]  /*9c90*/  IMAD.MOV R6, RZ, RZ, -R6 ;  /* 0x000000ffff067224 */ /* 0x000fe400078e0a06 */
[----:B------:R-:W-:-:S04]  /*9ca0*/  IMAD.HI.U32 R3, R8, R9, RZ ;  /* 0x0000000908037227 */ /* 0x000fc800078e00ff */
[C---:B------:R-:W-:Y:S02]  /*9cb0*/  IMAD R203, R5.reuse, R204, R203 ;  /* 0x000000cc05cb7224 */ /* 0x040fe400078e02cb */
[C---:B------:R-:W-:Y:S02]  /*9cc0*/  IMAD R204, R5.reuse, R6, R205 ;  /* 0x0000000605cc7224 */ /* 0x040fe400078e02cd */
[----:B------:R-:W-:Y:S02]  /*9cd0*/  IMAD.MOV R6, RZ, RZ, -R3 ;  /* 0x000000ffff067224 */ /* 0x000fe400078e0a03 */
[----:B------:R-:W-:Y:S02]  /*9ce0*/  @!P0 IMAD.IADD R202, R202, 0x1, -R5 ;  /* 0x00000001caca8824 */ /* 0x000fe400078e0a05 */
[C---:B------:R-:W-:Y:S02]  /*9cf0*/  IMAD R205, R5.reuse, R6, R9 ;  /* 0x0000000605cd7224 */ /* 0x040fe400078e0209 */
[----:B------:R-:W-:Y:S01]  /*9d00*/  @!P6 IMAD.MOV R196, RZ, RZ, -R196 ;  /* 0x000000ffffc4e224 */ /* 0x000fe200078e0ac4 */
[----:B------:R-:W-:Y:S01]  /*9d10*/  ISETP.GT.U32.AND P6, PT, R5, R200, PT ;  /* 0x000000c80500720c */ /* 0x000fe20003fc4070 */
[--C-:B------:R-:W-:Y:S01]  /*9d20*/  @!P5 IMAD.IADD R201, R201, 0x1, -R5.reuse ;  /* 0x00000001c9c9d824 */ /* 0x100fe200078e0a05 */
[C---:B------:R-:W-:Y:S01]  /*9d30*/  ISETP.GT.U32.AND P0, PT, R5.reuse, R202, PT ;  /* 0x000000ca0500720c */ /* 0x040fe20003f04070 */
[C---:B------:R-:W-:Y:S01]  /*9d40*/  VIADD R212, R0.reuse, 0xd0 ;  /* 0x000000d000d47836 */ /* 0x040fe20000000000 */
[C---:B------:R-:W-:Y:S01]  /*9d50*/  ISETP.GT.U32.AND P5, PT, R5.reuse, R205, PT ;  /* 0x000000cd0500720c */ /* 0x040fe20003fa4070 */
[----:B------:R-:W-:Y:S01]  /*9d60*/  @!P2 IMAD.MOV R198, RZ, RZ, -R198 ;  /* 0x000000ffffc6a224 */ /* 0x000fe200078e0ac6 */
[----:B------:R-:W-:Y:S01]  /*9d70*/  ISETP.GT.U32.AND P2, PT, R5, R203, PT ;  /* 0x000000cb0500720c */ /* 0x000fe20003f44070 */
[C---:B------:R-:W-:Y:S01]  /*9d80*/  VIADD R9, R0.reuse, 0xd1 ;  /* 0x000000d100097836 */ /* 0x040fe20000000000 */
[----:B------:R-:W-:Y:S01]  /*9d90*/  IABS R206, R212 ;  /* 0x000000d400ce7213 */ /* 0x000fe20000000000 */
[----:B------:R-:W-:Y:S01]  /*9da0*/  @!P3 IMAD.IADD R199, R199, 0x1, -R5 ;  /* 0x00000001c7c7b824 */ /* 0x000fe200078e0a05 */
[----:B------:R-:W-:Y:S01]  /*9db0*/  ISETP.GT.U32.AND P3, PT, R5, R204, PT ;  /* 0x000000cc0500720c */ /* 0x000fe20003f64070 */
[----:B------:R-:W-:-:S02]  /*9dc0*/  VIADD R213, R0, 0xd3 ;  /* 0x000000d300d57836 */ /* 0x000fc40000000000 */
[----:B------:R-:W-:-:S04]  /*9dd0*/  IMAD.HI.U32 R3, R8, R206, RZ ;  /* 0x000000ce08037227 */ /* 0x000fc800078e00ff */
[--C-:B------:R-:W-:Y:S01]  /*9de0*/  @!P6 IMAD.IADD R200, R200, 0x1, -R5.reuse ;  /* 0x00000001c8c8e824 */ /* 0x100fe200078e0a05 */
[----:B------:R-:W-:Y:S01]  /*9df0*/  ISETP.GE.AND P6, PT, R207, RZ, PT ;  /* 0x000000ffcf00720c */ /* 0x000fe20003fc6270 */
[--C-:B------:R-:W-:Y:S01]  /*9e00*/  @!P0 IMAD.IADD R202, R202, 0x1, -R5.reuse ;  /* 0x00000001caca8824 */ /* 0x100fe200078e0a05 */
[----:B------:R-:W-:Y:S01]  /*9e10*/  ISETP.GE.AND P0, PT, R209, RZ, PT ;  /* 0x000000ffd100720c */ /* 0x000fe20003f06270 */
[----:B------:R-:W-:Y:S01]  /*9e20*/  @!P5 IMAD.IADD R205, R205, 0x1, -R5 ;  /* 0x00000001cdcdd824 */ /* 0x000fe200078e0a05 */
[----:B------:R-:W-:Y:S01]  /*9e30*/  IABS R207, R9 ;  /* 0x0000000900cf7213 */ /* 0x000fe20000000000 */
[----:B------:R-:W-:Y:S02]  /*9e40*/  IMAD.MOV R3, RZ, RZ, -R3 ;  /* 0x000000ffff037224 */ /* 0x000fe400078e0a03 */
[----:B------:R-:W-:Y:S01]  /*9e50*/  @!P1 IMAD.MOV R200, RZ, RZ, -R200 ;  /* 0x000000ffffc89224 */ /* 0x000fe200078e0ac8 */
[C---:B------:R-:W-:Y:S01]  /*9e60*/  ISETP.GT.U32.AND P1, PT, R5.reuse, R205, PT ;  /* 0x000000cd0500720c */ /* 0x040fe20003f24070 */
[----:B------:R-:W-:-:S02]  /*9e70*/  IMAD R206, R5, R3, R206 ;  /* 0x0000000305ce7224 */ /* 0x000fc400078e02ce */
[----:B------:R-:W-:-:S04]  /*9e80*/  IMAD.HI.U32 R3, R8, R207, RZ ;  /* 0x000000cf08037227 */ /* 0x000fc800078e00ff */
[----:B------:R-:W-:Y:S01]  /*9e90*/  @!P2 IMAD.IADD R203, R203, 0x1, -R5 ;  /* 0x00000001cbcba824 */ /* 0x000fe200078e0a05 */
[----:B------:R-:W-:Y:S01]  /*9ea0*/  ISETP.GE.AND P2, PT, R208, RZ, PT ;  /* 0x000000ffd000720c */ /* 0x000fe20003f46270 */
[----:B------:R-:W-:Y:S02]  /*9eb0*/  IMAD.MOV R6, RZ, RZ, -R3 ;  /* 0x000000ffff067224 */ /* 0x000fe400078e0a03 */
[----:B------:R-:W-:Y:S01]  /*9ec0*/  @!P4 IMAD.MOV R199, RZ, RZ, -R199 ;  /* 0x000000ffffc7c224 */ /* 0x000fe200078e0ac7 */
[C---:B------:R-:W-:Y:S01]  /*9ed0*/  ISETP.GT.U32.AND P4, PT, R5.reuse, R203, PT ;  /* 0x000000cb0500720c */ /* 0x040fe20003f84070 */
[----:B------:R-:W-:Y:S01]  /*9ee0*/  @!P0 IMAD.MOV R202, RZ, RZ, -R202 ;  /* 0x000000ffffca8224 */ /* 0x000fe200078e0aca */
[C---:B------:R-:W-:Y:S01]  /*9ef0*/  ISETP.GT.U32.AND P0, PT, R5.reuse, R206, PT ;  /* 0x000000ce0500720c */ /* 0x040fe20003f04070 */
[----:B------:R-:W-:Y:S02]  /*9f00*/  IMAD R207, R5, R6, R207 ;  /* 0x0000000605cf7224 */ /* 0x000fe400078e02cf */
[----:B------:R-:W-:-:S02]  /*9f10*/  @!P1 IMAD.IADD R205, R205, 0x1, -R5 ;  /* 0x00000001cdcd9824 */ /* 0x000fc400078e0a05 */
[----:B------:R-:W-:Y:S01]  /*9f20*/  VIADD R209, R0, 0xd2 ;  /* 0x000000d200d17836 */ /* 0x000fe20000000000 */
[----:B------:R-:W-:Y:S01]  /*9f30*/  ISETP.GT.U32.AND P1, PT, R5, R207, PT ;  /* 0x000000cf0500720c */ /* 0x000fe20003f24070 */
[--C-:B------:R-:W-:Y:S01]  /*9f40*/  @!P3 IMAD.IADD R204, R204, 0x1, -R5.reuse ;  /* 0x00000001ccccb824 */ /* 0x100fe200078e0a05 */
[----:B------:R-:W-:Y:S01]  /*9f50*/  ISETP.GE.AND P3, PT, R210, RZ, PT ;  /* 0x000000ffd200720c */ /* 0x000fe20003f66270 */
[----:B------:R-:W-:Y:S01]  /*9f60*/  VIADD R215, R0, 0xd6 ;  /* 0x000000d600d77836 */ /* 0x000fe20000000000 */
[----:B------:R-:W-:Y:S01]  /*9f70*/  IABS R208, R209 ;  /* 0x000000d100d07213 */ /* 0x000fe20000000000 */
[--C-:B------:R-:W-:Y:S01]  /*9f80*/  @!P4 IMAD.IADD R203, R203, 0x1, -R5.reuse ;  /* 0x00000001cbcbc824 */ /* 0x100fe200078e0a05 */
[----:B------:R-:W-:Y:S01]  /*9f90*/  ISETP.GT.U32.AND P5, PT, R5, R204, PT ;  /* 0x000000cc0500720c */ /* 0x000fe20003fa4070 */
[----:B------:R-:W-:Y:S01]  /*9fa0*/  @!P0 IMAD.IADD R206, R206, 0x1, -R5 ;  /* 0x00000001cece8824 */ /* 0x000fe200078e0a05 */
[----:B------:R-:W-:Y:S01]  /*9fb0*/  ISETP.GE.AND P0, PT, R209, RZ, PT ;  /* 0x000000ffd100720c */ /* 0x000fe20003f06270 */
[----:B------:R-:W-:Y:S01]  /*9fc0*/  IMAD.HI.U32 R3, R8, R208, RZ ;  /* 0x000000d008037227 */ /* 0x000fe200078e00ff */
[----:B------:R-:W-:-:S02]  /*9fd0*/  IABS R209, R213 ;  /* 0x000000d500d17213 */ /* 0x000fc40000000000 */
[----:B------:R-:W-:Y:S01]  /*9fe0*/  ISETP.GE.AND P4, PT, R212, RZ, PT ;  /* 0x000000ffd400720c */ /* 0x000fe20003f86270 */
[----:B------:R-:W-:Y:S01]  /*9ff0*/  @!P2 IMAD.MOV R203, RZ, RZ, -R203 ;  /* 0x000000ffffcba224 */ /* 0x000fe200078e0acb */
[----:B------:R-:W-:Y:S01]  /*a000*/  ISETP.GT.U32.AND P2, PT, R5, R206, PT ;  /* 0x000000ce0500720c */ /* 0x000fe20003f44070 */
[----:B------:R-:W-:Y:S01]  /*a010*/  @!P1 IMAD.IADD R207, R207, 0x1, -R5 ;  /* 0x00000001cfcf9824 */ /* 0x000fe200078e0a05 */
[----:B------:R-:W-:Y:S01]  /*a020*/  IABS R212, R215 ;  /* 0x000000d700d47213 */ /* 0x000fe20000000000 */
[----:B------:R-:W-:Y:S02]  /*a030*/  IMAD.MOV R3, RZ, RZ, -R3 ;  /* 0x000000ffff037224 */ /* 0x000fe400078e0a03 */
[----:B------:R-:W-:Y:S01]  /*a040*/  @!P5 IMAD.IADD R204, R204, 0x1, -R5 ;  /* 0x00000001ccccd824 */ /* 0x000fe200078e0a05 */
[C---:B------:R-:W-:Y:S01]  /*a050*/  ISETP.GT.U32.AND P1, PT, R5.reuse, R207, PT ;  /* 0x000000cf0500720c */ /* 0x040fe20003f24070 */
[----:B------:R-:W-:Y:S01]  /*a060*/  IMAD R208, R5, R3, R208 ;  /* 0x0000000305d07224 */ /* 0x000fe200078e02d0 */
[----:B------:R-:W-:Y:S01]  /*a070*/  ISETP.GE.AND P5, PT, R9, RZ, PT ;  /* 0x000000ff0900720c */ /* 0x000fe20003fa6270 */
[----:B------:R-:W-:-:S04]  /*a080*/  IMAD.HI.U32 R3, R8, R209, RZ ;  /* 0x000000d108037227 */ /* 0x000fc800078e00ff */
[----:B------:R-:W-:Y:S02]  /*a090*/  IMAD.MOV R6, RZ, RZ, -R3 ;  /* 0x000000ffff067224 */ /* 0x000fe400078e0a03 */
[----:B------:R-:W-:Y:S01]  /*a0a0*/  @!P2 IMAD.IADD R206, R206, 0x1, -R5 ;  /* 0x00000001cecea824 */ /* 0x000fe200078e0a05 */
[C---:B------:R-:W-:Y:S01]  /*a0b0*/  ISETP.GT.U32.AND P2, PT, R5.reuse, R208, PT ;  /* 0x000000d00500720c */ /* 0x040fe20003f44070 */
[----:B------:R-:W-:Y:S02]  /*a0c0*/  IMAD R209, R5, R6, R209 ;  /* 0x0000000605d17224 */ /* 0x000fe400078e02d1 */
[----:B------:R-:W-:Y:S02]  /*a0d0*/  @!P1 IMAD.IADD R207, R207, 0x1, -R5 ;  /* 0x00000001cfcf9824 */ /* 0x000fe400078e0a05 */
[----:B------:R-:W-:Y:S01]  /*a0e0*/  VIADD R217, R0, 0xd5 ;  /* 0x000000d500d97836 */ /* 0x000fe20000000000 */
[----:B------:R-:W-:Y:S01]  /*a0f0*/  ISETP.GT.U32.AND P1, PT, R5, R209, PT ;  /* 0x000000d10500720c */ /* 0x000fe20003f24070 */
[----:B------:R-:W-:-:S04]  /*a100*/  IMAD.HI.U32 R9, R8, R212, RZ ;  /* 0x000000d408097227 */ /* 0x000fc800078e00ff */
[----:B------:R-:W-:Y:S01]  /*a110*/  @!P6 IMAD.MOV R201, RZ, RZ, -R201 ;  /* 0x000000ffffc9e224 */ /* 0x000fe200078e0ac9 */
[----:B------:R-:W-:Y:S01]  /*a120*/  ISETP.GE.AND P6, PT, R211, RZ, PT ;  /* 0x000000ffd300720c */ /* 0x000fe20003fc6270 */
[----:B------:R-:W-:Y:S01]  /*a130*/  @!P2 IMAD.IADD R208, R208, 0x1, -R5 ;  /* 0x00000001d0d0a824 */ /* 0x000fe200078e0a05 */
[----:B------:R-:W-:Y:S01]  /*a140*/  IABS R211, R217 ;  /* 0x000000d900d37213 */ /* 0x000fe20000000000 */
[----:B------:R-:W-:Y:S01]  /*a150*/  VIADD R214, R0, 0xd4 ;  /* 0x000000d400d67836 */ /* 0x000fe20000000000 */
[----:B------:R-:W-:Y:S01]  /*a160*/  ISETP.GE.AND P2, PT, R213, RZ, PT ;  /* 0x000000ffd500720c */ /* 0x000fe20003f46270 */
[----:B------:R-:W-:Y:S02]  /*a170*/  IMAD.MOV R9, RZ, RZ, -R9 ;  /* 0x000000ffff097224 */ /* 0x000fe400078e0a09 */
[----:B------:R-:W-:Y:S01]  /*a180*/  @!P1 IMAD.IADD R209, R209, 0x1, -R5 ;  /* 0x00000001d1d19824 */ /* 0x000fe200078e0a05 */
[C---:B------:R-:W-:Y:S01]  /*a190*/  ISETP.GT.U32.AND P1, PT, R5.reuse, R208, PT ;  /* 0x000000d00500720c */ /* 0x040fe20003f24070 */
[----:B------:R-:W-:Y:S01]  /*a1a0*/  IMAD R212, R5, R9, R212 ;  /* 0x0000000905d47224 */ /* 0x000fe200078e02d4 */
[----:B------:R-:W-:Y:S01]  /*a1b0*/  IABS R210, R214 ;  /* 0x000000d600d27213 */ /* 0x000fe20000000000 */
[----:B------:R-:W-:-:S04]  /*a1c0*/  IMAD.HI.U32 R6, R8, R211, RZ ;  /* 0x000000d308067227 */ /* 0x000fc800078e00ff */
[----:B------:R-:W-:-:S04]  /*a1d0*/  IMAD.HI.U32 R3, R8, R210, RZ ;  /* 0x000000d208037227 */ /* 0x000fc800078e00ff */
[----:B------:R-:W-:Y:S02]  /*a1e0*/  IMAD.MOV R6, RZ, RZ, -R6 ;  /* 0x000000ffff067224 */ /* 0x000fe400078e0a06 */
[----:B------:R-:W-:Y:S01]  /*a1f0*/  @!P1 IMAD.IADD R208, R208, 0x1, -R5 ;  /* 0x00000001d0d09824 */ /* 0x000fe200078e0a05 */
[C---:B------:R-:W-:Y:S01]  /*a200*/  ISETP.GT.U32.AND P1, PT, R5.reuse, R212, PT ;  /* 0x000000d40500720c */ /* 0x040fe20003f24070 */
[----:B------:R-:W-:Y:S02]  /*a210*/  VIADD R216, R0, 0xd7 ;  /* 0x000000d700d87836 */ /* 0x000fe40000000000 */
[----:B------:R-:W-:Y:S02]  /*a220*/  IMAD.MOV R3, RZ, RZ, -R3 ;  /* 0x000000ffff037224 */ /* 0x000fe400078e0a03 */
[C---:B------:R-:W-:Y:S01]  /*a230*/  IMAD R211, R5.reuse, R6, R211 ;  /* 0x0000000605d37224 */ /* 0x040fe200078e02d3 */
[----:B------:R-:W-:Y:S01]  /*a240*/  IABS R213, R216 ;  /* 0x000000d800d57213 */ /* 0x000fe20000000000 */
[----:B------:R-:W-:Y:S01]  /*a250*/  @!P3 IMAD.MOV R204, RZ, RZ, -R204 ;  /* 0x000000ffffccb224 */ /* 0x000fe200078e0acc */
[C---:B------:R-:W-:Y:S01]  /*a260*/  ISETP.GT.U32.AND P3, PT, R5.reuse, R209, PT ;  /* 0x000000d10500720c */ /* 0x040fe20003f64070 */
[----:B------:R-:W-:-:S02]  /*a270*/  IMAD R210, R5, R3, R210 ;  /* 0x0000000305d27224 */ /* 0x000fc400078e02d2 */
[----:B------:R-:W-:Y:S01]  /*a280*/  @!P4 IMAD.MOV R206, RZ, RZ, -R206 ;  /* 0x000000ffffcec224 */ /* 0x000fe200078e0ace */
[C---:B------:R-:W-:Y:S01]  /*a290*/  ISETP.GT.U32.AND P4, PT, R5.reuse, R211, PT ;  /* 0x000000d30500720c */ /* 0x040fe20003f84070 */
[----:B------:R-:W-:Y:S02]  /*a2a0*/  VIADD R9, R0, 0xd8 ;  /* 0x000000d800097836 */ /* 0x000fe40000000000 */
[----:B------:R-:W-:Y:S01]  /*a2b0*/  @!P6 IMAD.MOV R205, RZ, RZ, -R205 ;  /* 0x000000ffffcde224 */ /* 0x000fe200078e0acd */
[----:B------:R-:W-:Y:S01]  /*a2c0*/  ISETP.GT.U32.AND P6, PT, R5, R210, PT ;  /* 0x000000d20500720c */ /* 0x000fe20003fc4070 */
[----:B------:R-:W-:Y:S01]  /*a2d0*/  @!P5 IMAD.MOV R207, RZ, RZ, -R207 ;  /* 0x000000ffffcfd224 */ /* 0x000fe200078e0acf */
[----:B------:R-:W-:Y:S01]  /*a2e0*/  ISETP.GE.AND P5, PT, R214, RZ, PT ;  /* 0x000000ffd600720c */ /* 0x000fe20003fa6270 */
[----:B------:R-:W-:Y:S01]  /*a2f0*/  @!P1 IMAD.IADD R212, R212, 0x1, -R5 ;  /* 0x00000001d4d49824 */ /* 0x000fe200078e0a05 */
[----:B------:R-:W-:Y:S01]  /*a300*/  IABS R214, R9 ;  /* 0x0000000900d67213 */ /* 0x000fe20000000000 */
[----:B------:R-:W-:-:S04]  /*a310*/  IMAD.HI.U32 R3, R8, R213, RZ ;  /* 0x000000d508037227 */ /* 0x000fc800078e00ff */
[----:B------:R-:W-:Y:S01]  /*a320*/  @!P0 IMAD.MOV R208, RZ, RZ, -R208 ;  /* 0x000000ffffd08224 */ /* 0x000fe200078e0ad0 */
[----:B------:R-:W-:Y:S01]  /*a330*/  ISETP.GT.U32.AND P0, PT, R5, R212, PT ;  /* 0x000000d40500720c */ /* 0x000fe20003f04070 */
[----:B------:R-:W-:Y:S02]  /*a340*/  IMAD.MOV R6, RZ, RZ, -R3 ;  /* 0x000000ffff067224 */ /* 0x000fe400078e0a03 */
[----:B------:R-:W-:-:S04]  /*a350*/  IMAD.HI.U32 R3, R8, R214, RZ ;  /* 0x000000d608037227 */ /* 0x000fc800078e00ff */
[----:B------:R-:W-:Y:S01]  /*a360*/  @!P3 IMAD.IADD R209, R209, 0x1, -R5 ;  /* 0x00000001d1d1b824 */ /* 0x000fe200078e0a05 */
[----:B------:R-:W-:Y:S01]  /*a370*/  ISETP.GE.AND P3, PT, R217, RZ, PT ;  /* 0x000000ffd900720c */ /* 0x000fe20003f66270 */
[----:B------:R-:W-:Y:S02]  /*a380*/  IMAD R213, R5, R6, R213 ;  /* 0x0000000605d57224 */ /* 0x000fe400078e02d5 */
[----:B------:R-:W-:Y:S02]  /*a390*/  @!P4 IMAD.IADD R211, R211, 0x1, -R5 ;  /* 0x00000001d3d3c824 */ /* 0x000fe400078e0a05 */
[----:B------:R-:W-:Y:S02]  /*a3a0*/  VIADD R217, R0, 0xd9 ;  /* 0x000000d900d97836 */ /* 0x000fe40000000000 */
[----:B------:R-:W-:Y:S01]  /*a3b0*/  IMAD.MOV R3, RZ, RZ, -R3 ;  /* 0x000000ffff037224 */ /* 0x000fe200078e0a03 */
[----:B------:R-:W-:Y:S01]  /*a3c0*/  ISETP.GT.U32.AND P1, PT, R5, R211, PT ;  /* 0x000000d30500720c */ /* 0x000fe20003f24070 */
[----:B------:R-:W-:Y:S01]  /*a3d0*/  @!P6 IMAD.IADD R210, R210, 0x1, -R5 ;  /* 0x00000001d2d2e824 */ /* 0x000fe200078e0a05 */
[----:B------:R-:W-:Y:S01]  /*a3e0*/  ISETP.GE.AND P6, PT, R215, RZ, PT ;  /* 0x000000ffd700720c */ /* 0x000fe20003fc6270 */
[----:B------:R-:W-:Y:S01]  /*a3f0*/  @!P2 IMAD.MOV R209, RZ, RZ, -R209 ;  /* 0x000000ffffd1a224 */ /* 0x000fe200078e0ad1 */
[----:B------:R-:W-:Y:S01]  /*a400*/  IABS R215, R217 ;  /* 0x000000d900d77213 */ /* 0x000fe20000000000 */
[C---:B------:R-:W-:Y:S01]  /*a410*/  IMAD R214, R5.reuse, R3, R214 ;  /* 0x0000000305d67224 */ /* 0x040fe200078e02d6 */
[C---:B------:R-:W-:Y:S01]  /*a420*/  ISETP.GT.U32.AND P2, PT, R5.reuse, R213, PT ;  /* 0x000000d50500720c */ /* 0x040fe20003f44070 */
[----:B------:R-:W-:Y:S01]  /*a430*/  @!P0 IMAD.IADD R212, R212, 0x1, -R5 ;  /* 0x00000001d4d48824 */ /* 0x000fe200078e0a05 */
[C---:B------:R-:W-:Y:S01]  /*a440*/  ISETP.GT.U32.AND P4, PT, R5.reuse, R210, PT ;  /* 0x000000d20500720c */ /* 0x040fe20003f84070 */
[----:B------:R-:W-:Y:S01]  /*a450*/  IMAD.HI.U32 R3, R8, R215, RZ ;  /* 0x000000d708037227 */ /* 0x000fe200078e00ff */
[----:B------:R-:W-:-:S03]  /*a460*/  ISETP.GT.U32.AND P0, PT, R5, R214, PT ;  /* 0x000000d60500720c */ /* 0x000fc60003f04070 */
[----:B------:R-:W-:Y:S02]  /*a470*/  IMAD.MOV R6, RZ, RZ, -R3 ;  /* 0x000000ffff067224 */ /* 0x000fe400078e0a03 */
[----:B------:R-:W-:Y:S01]  /*a480*/  @!P1 IMAD.IADD R211, R211, 0x1, -R5 ;  /* 0x00000001d3d39824 */ /* 0x000fe200078e0a05 */
[----:B------:R-:W-:Y:S01]  /*a490*/  ISETP.GE.AND P1, PT, R9, RZ, PT ;  /* 0x000000ff0900720c */ /* 0x000fe20003f26270 */
[----:B------:R-:W-:Y:S02]  /*a4a0*/  IMAD R215, R5, R6, R215 ;  /* 0x0000000605d77224 */ /* 0x000fe400078e02d7 */
[--C-:B------:R-:W-:Y:S01]  /*a4b0*/  @!P2 IMAD.IADD R213, R213, 0x1, -R5.reuse ;  /* 0x00000001d5d5a824 */ /* 0x100fe200078e0a05 */
[----:B------:R-:W-:Y:S01]  /*a4c0*/  ISETP.GE.AND P2, PT, R217, RZ, PT ;  /* 0x000000ffd900720c */ /* 0x000fe20003f46270 */
[----:B------:R-:W-:Y:S02]  /*a4d0*/  VIADD R218, R0, 0xda ;  /* 0x000000da00da7836 */ /* 0x000fe40000000000 */
[----:B------:R-:W-:Y:S01]  /*a4e0*/  @!P0 IMAD.IADD R214, R214, 0x1, -R5 ;  /* 0x00000001d6d68824 */ /* 0x000fe200078e0a05 */
[C---:B------:R-:W-:Y:S01]  /*a4f0*/  ISETP.GT.U32.AND P0, PT, R5.reuse, R213, PT ;  /* 0x000000d50500720c */ /* 0x040fe20003f04070 */
[----:B------:R-:W-:Y:S01]  /*a500*/  @!P3 IMAD.MOV R211, RZ, RZ, -R211 ;  /* 0x000000ffffd3b224 */ /* 0x000fe200078e0ad3 */
[----:B------:R-:W-:Y:S01]  /*a510*/  ISETP.GT.U32.AND P3, PT, R5, R215, PT ;  /* 0x000000d70500720c */ /* 0x000fe20003f64070 */
[----:B------:R-:W-:Y:S01]  /*a520*/  @!P4 IMAD.IADD R210, R210, 0x1, -R5 ;  /* 0x00000001d2d2c824 */ /* 0x000fe200078e0a05 */
[----:B------:R-:W-:Y:S01]  /*a530*/  ISETP.GE.AND P4, PT, R216, RZ, PT ;  /* 0x000000ffd800720c */ /* 0x000fe20003f86270 */
[C---:B------:R-:W-:Y:S01]  /*a540*/  VIADD R219, R0.reuse, 0xdb ;  /* 0x000000db00db7836 */ /* 0x040fe20000000000 */
[----:B------:R-:W-:Y:S01]  /*a550*/  IABS R216, R218 ;  /* 0x000000da00d87213 */ /* 0x000fe20000000000 */
[----:B------:R-:W-:-:S02]  /*a560*/  VIADD R220, R0, 0xdc ;  /* 0x000000dc00dc7836 */ /* 0x000fc40000000000 */
[----:B------:R-:W-:Y:S01]  /*a570*/  @!P5 IMAD.MOV R210, RZ, RZ, -R210 ;  /* 0x000000ffffd2d224 */ /* 0x000fe200078e0ad2 */
[----:B------:R-:W-:Y:S01]  /*a580*/  IABS R217, R219 ;  /* 0x000000db00d97213 */ /* 0x000fe20000000000 */
[----:B------:R-:W-:Y:S01]  /*a590*/  IMAD.HI.U32 R3, R8, R216, RZ ;  /* 0x000000d808037227 */ /* 0x000fe200078e00ff */
[----:B------:R-:W-:Y:S02]  /*a5a0*/  ISETP.GT.U32.AND P5, PT, R5, R214, PT ;  /* 0x000000d60500720c */ /* 0x000fe40003fa4070 */
[----:B------:R-:W-:Y:S01]  /*a5b0*/  IABS R9, R220 ;  /* 0x000000dc00097213 */ /* 0x000fe20000000000 */
[----:B------:R-:W-:Y:S02]  /*a5c0*/  IMAD.MOV R3, RZ, RZ, -R3 ;  /* 0x000000ffff037224 */ /* 0x000fe400078e0a03 */
[--C-:B------:R-:W-:Y:S02]  /*a5d0*/  @!P0 IMAD.IADD R213, R213, 0x1, -R5.reuse ;  /* 0x00000001d5d58824 */ /* 0x100fe400078e0a05 */
[----:B------:R-:W-:Y:S01]  /*a5e0*/  @!P3 IMAD.IADD R215, R215, 0x1, -R5 ;  /* 0x00000001d7d7b824 */ /* 0x000fe200078e0a05 */
[----:B------:R-:W-:Y:S01]  /*a5f0*/  ISETP.GE.AND P3, PT, R220, RZ, PT ;  /* 0x000000ffdc00720c */ /* 0x000fe20003f66270 */
[----:B------:R-:W-:-:S02]  /*a600*/  IMAD R216, R5, R3, R216 ;  /* 0x0000000305d87224 */ /* 0x000fc400078e02d8 */
[----:B------:R-:W-:Y:S01]  /*a610*/  @!P4 IMAD.MOV R213, RZ, RZ, -R213 ;  /* 0x000000ffffd5c224 */ /* 0x000fe200078e0ad5 */
[C---:B------:R-:W-:Y:S01]  /*a620*/  ISETP.GT.U32.AND P4, PT, R5.reuse, R215, PT ;  /* 0x000000d70500720c */ /* 0x040fe20003f84070 */
[----:B------:R-:W-:Y:S01]  /*a630*/  IMAD.HI.U32 R3, R8, R217, RZ ;  /* 0x000000d908037227 */ /* 0x000fe200078e00ff */
[----:B------:R-:W-:-:S03]  /*a640*/  ISETP.GT.U32.AND P0, PT, R5, R216, PT ;  /* 0x000000d80500720c */ /* 0x000fc60003f04070 */
[----:B------:R-:W-:-:S04]  /*a650*/  IMAD.HI.U32 R6, R8, R9, RZ ;  /* 0x0000000908067227 */ /* 0x000fc800078e00ff */
[----:B------:R-:W-:Y:S01]  /*a660*/  @!P6 IMAD.MOV R212, RZ, RZ, -R212 ;  /* 0x000000ffffd4e224 */ /* 0x000fe200078e0ad4 */
[----:B------:R-:W-:Y:S01]  /*a670*/  ISETP.GE.AND P6, PT, R218, RZ, PT ;  /* 0x000000ffda00720c */ /* 0x000fe20003fc6270 */
[----:B------:R-:W-:Y:S02]  /*a680*/  IMAD.MOV R218, RZ, RZ, -R3 ;  /* 0x000000ffffda7224 */ /* 0x000fe400078e0a03 */
[----:B------:R-:W-:Y:S02]  /*a690*/  IMAD.MOV R6, RZ, RZ, -R6 ;  /* 0x000000ffff067224 */ /* 0x000fe400078e0a06 */
[----:B------:R-:W-:Y:S02]  /*a6a0*/  VIADD R225, R0, 0xdd ;  /* 0x000000dd00e17836 */ /* 0x000fe40000000000 */
[----:B------:R-:W-:Y:S01]  /*a6b0*/  @!P5 IMAD.IADD R214, R214, 0x1, -R5 ;  /* 0x00000001d6d6d824 */ /* 0x000fe200078e0a05 */
[----:B------:R-:W-:Y:S01]  /*a6c0*/  ISETP.GE.AND P5, PT, R219, RZ, PT ;  /* 0x000000ffdb00720c */ /* 0x000fe20003fa6270 */
[C---:B------:R-:W-:Y:S01]  /*a6d0*/  IMAD R217, R5.reuse, R218, R217 ;  /* 0x000000da05d97224 */ /* 0x040fe200078e02d9 */
[----:B------:R-:W-:Y:S01]  /*a6e0*/  IABS R219, R225 ;  /* 0x000000e100db7213 */ /* 0x000fe20000000000 */
[----:B------:R-:W-:-:S02]  /*a6f0*/  IMAD R218, R5, R6, R9 ;  /* 0x0000000605da7224 */ /* 0x000fc400078e0209 */
[----:B------:R-:W-:Y:S01]  /*a700*/  @!P1 IMAD.MOV R214, RZ, RZ, -R214 ;  /* 0x000000ffffd69224 */ /* 0x000fe200078e0ad6 */
[----:B------:R-:W-:Y:S01]  /*a710*/  ISETP.GT.U32.AND P1, PT, R5, R217, PT ;  /* 0x000000d90500720c */ /* 0x000fe20003f24070 */
[----:B------:R-:W-:Y:S01]  /*a720*/  @!P4 IMAD.IADD R215, R215, 0x1, -R5 ;  /* 0x00000001d7d7c824 */ /* 0x000fe200078e0a05 */
[----:B------:R-:W-:Y:S01]  /*a730*/  ISETP.GT.U32.AND P4, PT, R5, R218, PT ;  /* 0x000000da0500720c */ /* 0x000fe20003f84070 */
[----:B------:R-:W-:-:S04]  /*a740*/  IMAD.HI.U32 R3, R8, R219, RZ ;  /* 0x000000db08037227 */ /* 0x000fc800078e00ff */
[----:B------:R-:W-:Y:S02]  /*a750*/  @!P0 IMAD.IADD R216, R216, 0x1, -R5 ;  /* 0x00000001d8d88824 */ /* 0x000fe400078e0a05 */
[----:B------:R-:W-:Y:S02]  /*a760*/  IMAD.MOV R6, RZ, RZ, -R3 ;  /* 0x000000ffff067224 */ /* 0x000fe400078e0a03 */
[----:B------:R-:W-:Y:S01]  /*a770*/  VIADD R224, R0, 0xdf ;  /* 0x000000df00e07836 */ /* 0x000fe20000000000 */
[C---:B------:R-:W-:Y:S01]  /*a780*/  ISETP.GT.U32.AND P0, PT, R5.reuse, R216, PT ;  /* 0x000000d80500720c */ /* 0x040fe20003f04070 */
[----:B------:R-:W-:Y:S02]  /*a790*/  IMAD R219, R5, R6, R219 ;  /* 0x0000000605db7224 */ /* 0x000fe400078e02db */
[--C-:B------:R-:W-:Y:S01]  /*a7a0*/  @!P1 IMAD.IADD R217, R217, 0x1, -R5.reuse ;  /* 0x00000001d9d99824 */ /* 0x100fe200078e0a05 */
[----:B------:R-:W-:Y:S01]  /*a7b0*/  IABS R221, R224 ;  /* 0x000000e000dd7213 */ /* 0x000fe20000000000 */
[----:B------:R-:W-:Y:S01]  /*a7c0*/  @!P4 IMAD.IADD R218, R218, 0x1, -R5 ;  /* 0x00000001dadac824 */ /* 0x000fe200078e0a05 */
[----:B------:R-:W-:Y:S01]  /*a7d0*/  ISETP.GT.U32.AND P1, PT, R5, R219, PT ;  /* 0x000000db0500720c */ /* 0x000fe20003f24070 */
[----:B------:R-:W-:-:S02]  /*a7e0*/  VIADD R226, R0, 0xde ;  /* 0x000000de00e27836 */ /* 0x000fc40000000000 */
[----:B------:R-:W-:Y:S01]  /*a7f0*/  IMAD.HI.U32 R6, R8, R221, RZ ;  /* 0x000000dd08067227 */ /* 0x000fe200078e00ff */
[----:B------:R-:W-:Y:S02]  /*a800*/  ISETP.GT.U32.AND P4, PT, R5, R218, PT ;  /* 0x000000da0500720c */ /* 0x000fe40003f84070 */
[----:B------:R-:W-:Y:S01]  /*a810*/  IABS R220, R226 ;  /* 0x000000e200dc7213 */ /* 0x000fe20000000000 */
[----:B------:R-:W-:Y:S02]  /*a820*/  VIADD R223, R0, 0xe0 ;  /* 0x000000e000df7836 */ /* 0x000fe40000000000 */
[----:B------:R-:W-:Y:S01]  /*a830*/  @!P0 IMAD.IADD R216, R216, 0x1, -R5 ;  /* 0x00000001d8d88824 */ /* 0x000fe200078e0a05 */
[----:B------:R-:W-:Y:S01]  /*a840*/  ISETP.GE.AND P0, PT, R225, RZ, PT ;  /* 0x000000ffe100720c */ /* 0x000fe20003f06270 */
[----:B------:R-:W-:Y:S01]  /*a850*/  IMAD.MOV R6, RZ, RZ, -R6 ;  /* 0x000000ffff067224 */ /* 0x000fe200078e0a06 */
[----:B------:R-:W-:Y:S01]  /*a860*/  IABS R222, R223 ;  /* 0x000000df00de7213 */ /* 0x000fe20000000000 */
[----:B------:R-:W-:Y:S01]  /*a870*/  @!P2 IMAD.MOV R215, RZ, RZ, -R215 ;  /* 0x000000ffffd7a224 */ /* 0x000fe200078e0ad7 */
[----:B------:R-:W-:Y:S01]  /*a880*/  ISETP.GT.U32.AND P2, PT, R5, R217, PT ;  /* 0x000000d90500720c */ /* 0x000fe20003f44070 */
[----:B------:R-:W-:-:S04]  /*a890*/  IMAD.HI.U32 R3, R8, R220, RZ ;  /* 0x000000dc08037227 */ /* 0x000fc800078e00ff */
[----:B------:R-:W-:Y:S01]  /*a8a0*/  @!P6 IMAD.MOV R216, RZ, RZ, -R216 ;  /* 0x000000ffffd8e224 */ /* 0x000fe200078e0ad8 */
[----:B------:R-:W-:Y:S01]  /*a8b0*/  ISETP.GE.AND P6, PT, R226, RZ, PT ;  /* 0x000000ffe200720c */ /* 0x000fe20003fc6270 */
[----:B------:R-:W-:Y:S02]  /*a8c0*/  @!P1 IMAD.IADD R219, R219, 0x1, -R5 ;  /* 0x00000001dbdb9824 */ /* 0x000fe400078e0a05 */
[C---:B------:R-:W-:Y:S02]  /*a8d0*/  IMAD R221, R5.reuse, R6, R221 ;  /* 0x0000000605dd7224 */ /* 0x040fe400078e02dd */
[----:B------:R-:W-:Y:S01]  /*a8e0*/  VIADD R226, R0, 0xe1 ;  /* 0x000000e100e27836 */ /* 0x000fe20000000000 */
[----:B------:R-:W-:Y:S01]  /*a8f0*/  ISETP.GT.U32.AND P1, PT, R5, R219, PT ;  /* 0x000000db0500720c */ /* 0x000fe20003f24070 */
[----:B------:R-:W-:-:S03]  /*a900*/  IMAD.HI.U32 R9, R8, R222, RZ ;  /* 0x000000de08097227 */ /* 0x000fc600078e00ff */
[----:B------:R-:W-:Y:S01]  /*a910*/  IABS R6, R226 ;  /* 0x000000e200067213 */ /* 0x000fe20000000000 */
[----:B------:R-:W-:Y:S02]  /*a920*/  IMAD.MOV R3, RZ, RZ, -R3 ;  /* 0x000000ffff037224 */ /* 0x000fe400078e0a03 */
[----:B------:R-:W-:Y:S01]  /*a930*/  @!P4 IMAD.IADD R218, R218, 0x1, -R5 ;  /* 0x00000001dadac824 */ /* 0x000fe200078e0a05 */
[C---:B------:R-:W-:Y:S01]  /*a940*/  ISETP.GT.U32.AND P4, PT, R5.reuse, R221, PT ;  /* 0x000000dd0500720c */ /* 0x040fe20003f84070 */
[----:B------:R-:W-:Y:S02]  /*a950*/  IMAD.MOV R9, RZ, RZ, -R9 ;  /* 0x000000ffff097224 */ /* 0x000fe400078e0a09 */
[C---:B------:R-:W-:Y:S02]  /*a960*/  IMAD R220, R5.reuse, R3, R220 ;  /* 0x0000000305dc7224 */ /* 0x040fe400078e02dc */
[----:B------:R-:W-:Y:S02]  /*a970*/  IMAD R222, R5, R9, R222 ;  /* 0x0000000905de7224 */ /* 0x000fe400078e02de */
[----:B------:R-:W-:Y:S01]  /*a980*/  @!P2 IMAD.IADD R217, R217, 0x1, -R5 ;  /* 0x00000001d9d9a824 */ /* 0x000fe200078e0a05 */
[----:B------:R-:W-:Y:S01]  /*a990*/  ISETP.GT.U32.AND P2, PT, R5, R220, PT ;  /* 0x000000dc0500720c */ /* 0x000fe20003f44070 */
[----:B------:R-:W-:-:S04]  /*a9a0*/  IMAD.HI.U32 R3, R8, R6, RZ ;  /* 0x0000000608037227 */ /* 0x000fc800078e00ff */
[----:B------:R-:W-:Y:S02]  /*a9b0*/  VIADD R9, R0, 0xe2 ;  /* 0x000000e200097836 */ /* 0x000fe40000000000 */
[----:B------:R-:W-:Y:S01]  /*a9c0*/  @!P5 IMAD.MOV R217, RZ, RZ, -R217 ;  /* 0x000000ffffd9d224 */ /* 0x000fe200078e0ad9 */
[----:B------:R-:W-:Y:S01]  /*a9d0*/  ISETP.GE.AND P5, PT, R224, RZ, PT ;  /* 0x000000ffe000720c */ /* 0x000fe20003fa6270 */
[----:B------:R-:W-:Y:S01]  /*a9e0*/  @!P3 IMAD.MOV R218, RZ, RZ, -R218 ;  /* 0x000000ffffdab224 */ /* 0x000fe200078e0ada */
[----:B------:R-:W-:Y:S01]  /*a9f0*/  ISETP.GT.U32.AND P3, PT, R5, R222, PT ;  /* 0x000000de0500720c */ /* 0x000fe20003f64070 */
[----:B------:R-:W-:Y:S01]  /*aa00*/  IMAD.MOV R3, RZ, RZ, -R3 ;  /* 0x000000ffff037224 */ /* 0x000fe200078e0a03 */
[----:B------:R-:W-:Y:S01]  /*aa10*/  IABS R224, R9 ;  /* 0x0000000900e07213 */ /* 0x000fe20000000000 */
[----:B------:R-:W-:Y:S01]  /*aa20*/  @!P1 IMAD.IADD R219, R219, 0x1, -R5 ;  /* 0x00000001dbdb9824 */ /* 0x000fe200078e0a05 */
[----:B------:R-:W-:Y:S01]  /*aa30*/  ISETP.GE.AND P1, PT, R223, RZ, PT ;  /* 0x000000ffdf00720c */ /* 0x000fe20003f26270 */
[----:B------:R-:W-:-:S02]  /*aa40*/  VIADD R227, R0, 0xe3 ;  /* 0x000000e300e37836 */ /* 0x000fc40000000000 */
[----:B------:R-:W-:Y:S02]  /*aa50*/  @!P4 IMAD.IADD R221, R221, 0x1, -R5 ;  /* 0x00000001ddddc824 */ /* 0x000fe400078e0a05 */
[C---:B------:R-:W-:Y:S01]  /*aa60*/  IMAD R223, R5.reuse, R3, R6 ;  /* 0x0000000305df7224 */ /* 0x040fe200078e0206 */
[----:B------:R-:W-:Y:S01]  /*aa70*/  IABS R225, R227 ;  /* 0x000000e300e17213 */ /* 0x000fe20000000000 */
[----:B------:R-:W-:Y:S01]  /*aa80*/  IMAD.HI.U32 R3, R8, R224, RZ ;  /* 0x000000e008037227 */ /* 0x000fe200078e00ff */
[----:B------:R-:W-:-:S03]  /*aa90*/  ISETP.GT.U32.AND P4, PT, R5, R221, PT ;  /* 0x000000dd0500720c */ /* 0x000fc60003f84070 */
[----:B------:R-:W-:Y:S01]  /*aaa0*/  @!P0 IMAD.MOV R219, RZ, RZ, -R219 ;  /* 0x000000ffffdb8224 */ /* 0x000fe200078e0adb */
[C---:B------:R-:W-:Y:S01]  /*aab0*/  ISETP.GT.U32.AND P0, PT, R5.reuse, R223, PT ;  /* 0x000000df0500720c */ /* 0x040fe20003f04070 */
[----:B------:R-:W-:Y:S02]  /*aac0*/  @!P2 IMAD.IADD R220, R220, 0x1, -R5 ;  /* 0x00000001dcdca824 */ /* 0x000fe400078e0a05 */
[----:B------:R-:W-:Y:S02]  /*aad0*/  IMAD.MOV R6, RZ, RZ, -R3 ;  /* 0x000000ffff067224 */ /* 0x000fe400078e0a03 */
[----:B------:R-:W-:Y:S01]  /*aae0*/  IMAD.HI.U32 R3, R8, R225, RZ ;  /* 0x000000e108037227 */ /* 0x000fe200078e00ff */
[----:B------:R-:W-:-:S03]  /*aaf0*/  ISETP.GT.U32.AND P2, PT, R5, R220, PT ;  /* 0x000000dc0500720c */ /* 0x000fc60003f44070 */
[----:B------:R-:W-:Y:S02]  /*ab00*/  @!P3 IMAD.IADD R222, R222, 0x1, -R5 ;  /* 0x00000001dedeb824 */ /* 0x000fe400078e0a05 */
[C---:B------:R-:W-:Y:S02]  /*ab10*/  IMAD R224, R5.reuse, R6, R224 ;  /* 0x0000000605e07224 */ /* 0x040fe400078e02e0 */
[----:B------:R-:W-:Y:S01]  /*ab20*/  IMAD.MOV R6, RZ, RZ, -R3 ;  /* 0x000000ffff067224 */ /* 0x000fe200078e0a03 */
[----:B------:R-:W-:Y:S01]  /*ab30*/  ISETP.GT.U32.AND P3, PT, R5, R222, PT ;  /* 0x000000de0500720c */ /* 0x000fe20003f64070 */
[----:B------:R-:W-:Y:S01]  /*ab40*/  @!P4 IMAD.IADD R221, R221, 0x1, -R5 ;  /* 0x00000001ddddc824 */ /* 0x000fe200078e0a05 */
[----:B------:R-:W-:Y:S01]  /*ab50*/  ISETP.GE.AND P4, PT, R9, RZ, PT ;  /* 0x000000ff0900720c */ /* 0x000fe20003f86270 */
[----:B------:R-:W-:Y:S02]  /*ab60*/  IMAD R225, R5, R6, R225 ;  /* 0x0000000605e17224 */ /* 0x000fe400078e02e1 */
[----:B------:R-:W-:-:S02]  /*ab70*/  @!P0 IMAD.IADD R223, R223, 0x1, -R5 ;  /* 0x00000001dfdf8824 */ /* 0x000fc400078e0a05 */
[----:B------:R-:W-:Y:S01]  /*ab80*/  @!P5 IMAD.MOV R221, RZ, RZ, -R221 ;  /* 0x000000ffffddd224 */ /* 0x000fe200078e0add */
[C---:B------:R-:W-:Y:S01]  /*ab90*/  ISETP.GT.U32.AND P5, PT, R5.reuse, R225, PT ;  /* 0x000000e10500720c */ /* 0x040fe20003fa4070 */
[----:B------:R-:W-:Y:S01]  /*aba0*/  VIADD R228, R0, 0xe4 ;  /* 0x000000e400e47836 */ /* 0x000fe20000000000 */
[C---:B------:R-:W-:Y:S01]  /*abb0*/  ISETP.GT.U32.AND P0, PT, R5.reuse, R223, PT ;  /* 0x000000df0500720c */ /* 0x040fe20003f04070 */
[--C-:B------:R-:W-:Y:S01]  /*abc0*/  @!P2 IMAD.IADD R220, R220, 0x1, -R5.reuse ;  /* 0x00000001dcdca824 */ /* 0x100fe200078e0a05 */
[----:B------:R-:W-:Y:S01]  /*abd0*/  ISETP.GE.AND P2, PT, R226, RZ, PT ;  /* 0x000000ffe200720c */ /* 0x000fe20003f46270 */
[----:B------:R-:W-:Y:S01]  /*abe0*/  @!P3 IMAD.IADD R222, R222, 0x1, -R5 ;  /* 0x00000001dedeb824 */ /* 0x000fe200078e0a05 */
[----:B------:R-:W-:Y:S01]  /*abf0*/  IABS R226, R228 ;  /* 0x000000e400e27213 */ /* 0x000fe20000000000 */
[----:B------:R-:W-:Y:S01]  /*ac00*/  VIADD R6, R0, 0xe5 ;  /* 0x000000e500067836 */ /* 0x000fe20000000000 */
[----:B------:R-:W-:Y:S01]  /*ac10*/  ISETP.GT.U32.AND P3, PT, R5, R224, PT ;  /* 0x000000e00500720c */ /* 0x000fe20003f64070 */
[----:B------:R-:W-:Y:S01]  /*ac20*/  @!P6 IMAD.MOV R220, RZ, RZ, -R220 ;  /* 0x000000ffffdce224 */ /* 0x000fe200078e0adc */
[----:B------:R-:W-:Y:S01]  /*ac30*/  ISETP.GE.AND P6, PT, R227, RZ, PT ;  /* 0x000000ffe300720c */ /* 0x000fe20003fc6270 */
[----:B------:R-:W-:Y:S01]  /*ac40*/  IMAD.HI.U32 R3, R8, R226, RZ ;  /* 0x000000e208037227 */ /* 0x000fe200078e00ff */
[----:B------:R-:W-:-:S03]  /*ac50*/  IABS R227, R6 ;  /* 0x0000000600e37213 */ /* 0x000fc60000000000 */
[----:B------:R-:W-:Y:S02]  /*ac60*/  @!P5 IMAD.IADD R225, R225, 0x1, -R5 ;  /* 0x00000001e1e1d824 */ /* 0x000fe400078e0a05 */
[----:B------:R-:W-:Y:S02]  /*ac70*/  IMAD.MOV R3, RZ, RZ, -R3 ;  /* 0x000000ffff037224 */ /* 0x000fe400078e0a03 */
[----:B------:R-:W-:Y:S01]  /*ac80*/  @!P0 IMAD.IADD R223, R223, 0x1, -R5 ;  /* 0x00000001dfdf8824 */ /* 0x000fe200078e0a05 */
[----:B------:R-:W-:Y:S01]  /*ac90*/  ISETP.GE.AND P0, PT, R6, RZ, PT ;  /* 0x000000ff0600720c */ /* 0x000fe20003f06270 */
[----:B------:R-:W-:Y:S01]  /*aca0*/  VIADD R6, R0, 0xe6 ;  /* 0x000000e600067836 */ /* 0x000fe20000000000 */
[C---:B------:R-:W-:Y:S01]  /*acb0*/  ISETP.GT.U32.AND P5, PT, R5.reuse, R225, PT ;  /* 0x000000e10500720c */ /* 0x040fe20003fa4070 */
[----:B------:R-:W-:Y:S02]  /*acc0*/  IMAD R226, R5, R3, R226 ;  /* 0x0000000305e27224 */ /* 0x000fe400078e02e2 */
[----:B------:R-:W-:-:S04]  /*acd0*/  IMAD.HI.U32 R3, R8, R227, RZ ;  /* 0x000000e308037227 */ /* 0x000fc800078e00ff */
[----:B------:R-:W-:Y:S01]  /*ace0*/  @!P1 IMAD.MOV R222, RZ, RZ, -R222 ;  /* 0x000000ffffde9224 */ /* 0x000fe200078e0ade */
[----:B------:R-:W-:Y:S01]  /*acf0*/  ISETP.GE.AND P1, PT, R228, RZ, PT ;  /* 0x000000ffe400720c */ /* 0x000fe20003f26270 */
[----:B------:R-:W-:Y:S01]  /*ad00*/  @!P3 IMAD.IADD R224, R224, 0x1, -R5 ;  /* 0x00000001e0e0b824 */ /* 0x000fe200078e0a05 */
[----:B------:R-:W-:Y:S01]  /*ad10*/  IABS R228, R6 ;  /* 0x0000000600e47213 */ /* 0x000fe20000000000 */
[----:B------:R-:W-:Y:S01]  /*ad20*/  @!P2 IMAD.MOV R223, RZ, RZ, -R223 ;  /* 0x000000ffffdfa224 */ /* 0x000fe200078e0adf */
[----:B------:R-:W-:Y:S01]  /*ad30*/  ISETP.GE.AND P2, PT, R6, RZ, PT ;  /* 0x000000ff0600720c */ /* 0x000fe20003f46270 */
[----:B------:R-:W-:Y:S01]  /*ad40*/  IMAD.MOV R6, RZ, RZ, -R3 ;  /* 0x000000ffff067224 */ /* 0x000fe200078e0a03 */
[----:B------:R-:W-:Y:S01]  /*ad50*/  ISETP.GT.U32.AND P3, PT, R5, R224, PT ;  /* 0x000000e00500720c */ /* 0x000fe20003f64070 */
[----:B------:R-:W-:Y:S02]  /*ad60*/  @!P5 IMAD.IADD R225, R225, 0x1, -R5 ;  /* 0x00000001e1e1d824 */ /* 0x000fe400078e0a05 */
[----:B------:R-:W-:-:S02]  /*ad70*/  IMAD R227, R5, R6, R227 ;  /* 0x0000000605e37224 */ /* 0x000fc400078e02e3 */
[----:B------:R-:W-:-:S03]  /*ad80*/  IMAD.HI.U32 R3, R8, R228, RZ ;  /* 0x000000e408037227 */ /* 0x000fc600078e00ff */
[C---:B------:R-:W-:Y:S01]  /*ad90*/  ISETP.GT.U32.AND P5, PT, R5.reuse, R227, PT ;  /* 0x000000e30500720c */ /* 0x040fe20003fa4070 */
[----:B------:R-:W-:Y:S02]  /*ada0*/  VIADD R6, R0, 0xe7 ;  /* 0x000000e700067836 */ /* 0x000fe40000000000 */
[----:B------:R-:W-:Y:S02]  /*adb0*/  IMAD.MOV R3, RZ, RZ, -R3 ;  /* 0x000000ffff037224 */ /* 0x000fe400078e0a03 */
[----:B------:R-:W-:Y:S01]  /*adc0*/  @!P3 IMAD.IADD R224, R224, 0x1, -R5 ;  /* 0x00000001e0e0b824 */ /* 0x000fe200078e0a05 */
[C---:B------:R-:W-:Y:S01]  /*add0*/  ISETP.GT.U32.AND P3, PT, R5.reuse, R226, PT ;  /* 0x000000e20500720c */ /* 0x040fe20003f64070 */
[C---:B------:R-:W-:Y:S01]  /*ade0*/  IMAD R228, R5.reuse, R3, R228 ;  /* 0x0000000305e47224 */ /* 0x040fe200078e02e4 */
[----:B------:R-:W-:Y:S01]  /*adf0*/  IABS R229, R6 ;  /* 0x0000000600e57213 */ /* 0x000fe20000000000 */
[----:B------:R-:W-:Y:S02]  /*ae00*/  @!P6 IMAD.MOV R225, RZ, RZ, -R225 ;  /* 0x000000ffffe1e224 */ /* 0x000fe400078e0ae1 */
[----:B------:R-:W-:Y:S01]  /*ae10*/  VIADD R231, R0, 0xe8 ;  /* 0x000000e800e77836 */ /* 0x000fe20000000000 */
[----:B------:R-:W-:Y:S01]  /*ae20*/  ISETP.GT.U32.AND P6, PT, R5, R228, PT ;  /* 0x000000e40500720c */ /* 0x000fe20003fc4070 */
[----:B------:R-:W-:-:S02]  /*ae30*/  @!P5 IMAD.IADD R227, R227, 0x1, -R5 ;  /* 0x00000001e3e3d824 */ /* 0x000fc400078e0a05 */
[----:B------:R-:W-:Y:S01]  /*ae40*/  IMAD.HI.U32 R3, R8, R229, RZ ;  /* 0x000000e508037227 */ /* 0x000fe200078e00ff */
[----:B------:R-:W-:Y:S02]  /*ae50*/  IABS R9, R231 ;  /* 0x000000e700097213 */ /* 0x000fe40000000000 */
[C---:B------:R-:W-:Y:S01]  /*ae60*/  ISETP.GT.U32.AND P5, PT, R5.reuse, R227, PT ;  /* 0x000000e30500720c */ /* 0x040fe20003fa4070 */
[----:B------:R-:W-:Y:S02]  /*ae70*/  @!P3 IMAD.IADD R226, R226, 0x1, -R5 ;  /* 0x00000001e2e2b824 */ /* 0x000fe400078e0a05 */
[----:B------:R-:W-:Y:S02]  /*ae80*/  IMAD.MOV R230, RZ, RZ, -R3 ;  /* 0x000000ffffe67224 */ /* 0x000fe400078e0a03 */
[----:B------:R-:W-:Y:S01]  /*ae90*/  @!P4 IMAD.MOV R224, RZ, RZ, -R224 ;  /* 0x000000ffffe0c224 */ /* 0x000fe200078e0ae0 */
[C---:B------:R-:W-:Y:S01]  /*aea0*/  ISETP.GT.U32.AND P3, PT, R5.reuse, R226, PT ;  /* 0x000000e20500720c */ /* 0x040fe20003f64070 */
[----:B------:R-:W-:Y:S01]  /*aeb0*/  IMAD R229, R5, R230, R229 ;  /* 0x000000e605e57224 */ /* 0x000fe200078e02e5 */
[----:B------:R-:W-:Y:S01]  /*aec0*/  ISETP.GE.AND P4, PT, R6, RZ, PT ;  /* 0x000000ff0600720c */ /* 0x000fe20003f86270 */
[----:B------:R-:W-:-:S02]  /*aed0*/  @!P6 IMAD.IADD R228, R228, 0x1, -R5 ;  /* 0x00000001e4e4e824 */ /* 0x000fc400078e0a05 */
[----:B------:R-:W-:-:S03]  /*aee0*/  IMAD.HI.U32 R6, R8, R9, RZ ;  /* 0x0000000908067227 */ /* 0x000fc600078e00ff */
[----:B------:R-:W-:Y:S01]  /*aef0*/  ISETP.GT.U32.AND P6, PT, R5, R228, PT ;  /* 0x000000e40500720c */ /* 0x000fe20003fc4070 */
[--C-:B------:R-:W-:Y:S01]  /*af00*/  @!P5 IMAD.IADD R227, R227, 0x1, -R5.reuse ;  /* 0x00000001e3e3d824 */ /* 0x100fe200078e0a05 */
[----:B------:R-:W-:Y:S01]  /*af10*/  ISETP.GT.U32.AND P5, PT, R5, R229, PT ;  /* 0x000000e50500720c */ /* 0x000fe20003fa4070 */
[----:B------:R-:W-:Y:S02]  /*af20*/  VIADD R3, R0, 0xe9 ;  /* 0x000000e900037836 */ /* 0x000fe40000000000 */
[----:B------:R-:W-:Y:S01]  /*af30*/  @!P3 IMAD.IADD R226, R226, 0x1, -R5 ;  /* 0x00000001e2e2b824 */ /* 0x000fe200078e0a05 */
[----:B------:R-:W-:Y:S01]  /*af40*/  ISETP.GE.AND P3, PT, R231, RZ, PT ;  /* 0x000000ffe700720c */ /* 0x000fe20003f66270 */
[----:B------:R-:W-:Y:S01]  /*af50*/  IMAD.MOV R6, RZ, RZ, -R6 ;  /* 0x000000ffff067224 */ /* 0x000fe200078e0a06 */
[----:B------:R-:W-:Y:S01]  /*af60*/  IABS R231, R3 ;  /* 0x0000000300e77213 */ /* 0x000fe20000000000 */
[----:B------:R-:W-:Y:S01]  /*af70*/  @!P1 IMAD.MOV R226, RZ, RZ, -R226 ;  /* 0x000000ffffe29224 */ /* 0x000fe200078e0ae2 */
[----:B------:R-:W-:Y:S01]  /*af80*/  ISETP.GE.AND P1, PT, R3, RZ, PT ;  /* 0x000000ff0300720c */ /* 0x000fe20003f26270 */
[----:B------:R-:W-:-:S02]  /*af90*/  VIADD R3, R0, 0xea ;  /* 0x000000ea00037836 */ /* 0x000fc40000000000 */
[----:B------:R-:W-:Y:S02]  /*afa0*/  IMAD R230, R5, R6, R9 ;  /* 0x0000000605e67224 */ /* 0x000fe400078e0209 */
[----:B------:R-:W-:Y:S01]  /*afb0*/  @!P5 IMAD.IADD R229, R229, 0x1, -R5 ;  /* 0x00000001e5e5d824 */ /* 0x000fe200078e0a05 */
[----:B------:R-:W-:Y:S01]  /*afc0*/  IABS R232, R3 ;  /* 0x0000000300e87213 */ /* 0x000fe20000000000 */
[----:B------:R-:W-:Y:S01]  /*afd0*/  @!P0 IMAD.MOV R227, RZ, RZ, -R227 ;  /* 0x000000ffffe38224 */ /* 0x000fe200078e0ae3 */
[----:B------:R-:W-:Y:S01]  /*afe0*/  ISETP.GE.AND P0, PT, R3, RZ, PT ;  /* 0x000000ff0300720c */ /* 0x000fe20003f06270 */
[----:B------:R-:W-:Y:S01]  /*aff0*/  IMAD.HI.U32 R3, R8, R231, RZ ;  /* 0x000000e708037227 */ /* 0x000fe200078e00ff */
[----:B------:R-:W-:-:S03]  /*b000*/  ISETP.GT.U32.AND P5, PT, R5, R229, PT ;  /* 0x000000e50500720c */ /* 0x000fc60003fa4070 */
[----:B------:R-:W-:Y:S01]  /*b010*/  @!P6 IMAD.IADD R228, R228, 0x1, -R5 ;  /* 0x00000001e4e4e824 */ /* 0x000fe200078e0a05 */
[C---:B------:R-:W-:Y:S01]  /*b020*/  ISETP.GT.U32.AND P6, PT, R5.reuse, R230, PT ;  /* 0x000000e60500720c */ /* 0x040fe20003fc4070 */
[----:B------:R-:W-:Y:S02]  /*b030*/  IMAD.MOV R6, RZ, RZ, -R3 ;  /* 0x000000ffff067224 */ /* 0x000fe400078e0a03 */
[----:B------:R-:W-:Y:S02]  /*b040*/  VIADD R9, R0, 0xeb ;  /* 0x000000eb00097836 */ /* 0x000fe40000000000 */
[----:B------:R-:W-:Y:S02]  /*b050*/  IMAD R231, R5, R6, R231 ;  /* 0x0000000605e77224 */ /* 0x000fe400078e02e7 */
[----:B------:R-:W-:Y:S01]  /*b060*/  IMAD.HI.U32 R3, R8, R232, RZ ;  /* 0x000000e808037227 */ /* 0x000fe200078e00ff */
[----:B------:R-:W-:-:S03]  /*b070*/  IABS R233, R9 ;  /* 0x0000000900e97213 */ /* 0x000fc60000000000 */
[--C-:B------:R-:W-:Y:S01]  /*b080*/  @!P5 IMAD.IADD R229, R229, 0x1, -R5.reuse ;  /* 0x00000001e5e5d824 */ /* 0x100fe200078e0a05 */
[----:B------:R-:W-:Y:S01]  /*b090*/  ISETP.GT.U32.AND P5, PT, R5, R231, PT ;  /* 0x000000e70500720c */ /* 0x000fe20003fa4070 */
[----:B------:R-:W-:Y:S02]  /*b0a0*/  @!P6 IMAD.IADD R230, R230, 0x1, -R5 ;  /* 0x00000001e6e6e824 */ /* 0x000fe400078e0a05 */
[----:B------:R-:W-:-:S03]  /*b0b0*/  IMAD.HI.U32 R6, R8, R233, RZ ;  /* 0x000000e908067227 */ /* 0x000fc600078e00ff */
[----:B------:R-:W-:Y:S01]  /*b0c0*/  ISETP.GT.U32.AND P6, PT, R5, R230, PT ;  /* 0x000000e60500720c */ /* 0x000fe20003fc4070 */
[----:B------:R-:W-:Y:S02]  /*b0d0*/  IMAD.MOV R3, RZ, RZ, -R3 ;  /* 0x000000ffff037224 */ /* 0x000fe400078e0a03 */
[----:B------:R-:W-:Y:S02]  /*b0e0*/  IMAD.MOV R234, RZ, RZ, -R6 ;  /* 0x000000ffffea7224 */ /* 0x000fe400078e0a06 */
[----:B------:R-:W-:Y:S02]  /*b0f0*/  VIADD R6, R0, 0xec ;  /* 0x000000ec00067836 */ /* 0x000fe40000000000 */
[----:B------:R-:W-:Y:S02]  /*b100*/  @!P5 IMAD.IADD R231, R231, 0x1, -R5 ;  /* 0x00000001e7e7d824 */ /* 0x000fe400078e0a05 */
[C---:B------:R-:W-:Y:S02]  /*b110*/  IMAD R232, R5.reuse, R3, R232 ;  /* 0x0000000305e87224 */ /* 0x040fe400078e02e8 */
[C---:B------:R-:W-:Y:S01]  /*b120*/  IMAD R233, R5.reuse, R234, R233 ;  /* 0x000000ea05e97224 */ /* 0x040fe200078e02e9 */
[----:B------:R-:W-:Y:S01]  /*b130*/  IABS R234, R6 ;  /* 0x0000000600ea7213 */ /* 0x000fe20000000000 */
[----:B------:R-:W-:Y:S01]  /*b140*/  @!P6 IMAD.IADD R230, R230, 0x1, -R5 ;  /* 0x00000001e6e6e824 */ /* 0x000fe200078e0a05 */
[C---:B------:R-:W-:Y:S01]  /*b150*/  ISETP.GT.U32.AND P5, PT, R5.reuse, R231, PT ;  /* 0x000000e70500720c */ /* 0x040fe20003fa4070 */
[----:B------:R-:W-:Y:S01]  /*b160*/  @!P4 IMAD.MOV R229, RZ, RZ, -R229 ;  /* 0x000000ffffe5c224 */ /* 0x000fe200078e0ae5 */
[C---:B------:R-:W-:Y:S01]  /*b170*/  ISETP.GT.U32.AND P6, PT, R5.reuse, R232, PT ;  /* 0x000000e80500720c */ /* 0x040fe20003fc4070 */
[----:B------:R-:W-:Y:S01]  /*b180*/  IMAD.HI.U32 R3, R8, R234, RZ ;  /* 0x000000ea08037227 */ /* 0x000fe200078e00ff */
[----:B------:R-:W-:-:S03]  /*b190*/  ISETP.GT.U32.AND P4, PT, R5, R233, PT ;  /* 0x000000e90500720c */ /* 0x000fc60003f84070 */
[----:B------:R-:W-:Y:S02]  /*b1a0*/  IMAD.MOV R3, RZ, RZ, -R3 ;  /* 0x000000ffff037224 */ /* 0x000fe400078e0a03 */
[----:B------:R-:W-:Y:S01]  /*b1b0*/  @!P2 IMAD.MOV R228, RZ, RZ, -R228 ;  /* 0x000000ffffe4a224 */ /* 0x000fe200078e0ae4 */
[----:B------:R-:W-:Y:S01]  /*b1c0*/  ISETP.GE.AND P2, PT, R9, RZ, PT ;  /* 0x000000ff0900720c */ /* 0x000fe20003f46270 */
[----:B------:R-:W-:Y:S02]  /*b1d0*/  VIADD R9, R0, 0xed ;  /* 0x000000ed00097836 */ /* 0x000fe40000000000 */
[--C-:B------:R-:W-:Y:S02]  /*b1e0*/  @!P5 IMAD.IADD R231, R231, 0x1, -R5.reuse ;  /* 0x00000001e7e7d824 */ /* 0x100fe400078e0a05 */
[----:B------:R-:W-:Y:S01]  /*b1f0*/  IMAD R234, R5, R3, R234 ;  /* 0x0000000305ea7224 */ /* 0x000fe200078e02ea */
[----:B------:R-:W-:Y:S01]  /*b200*/  IABS R235, R9 ;  /* 0x0000000900eb7213 */ /* 0x000fe20000000000 */
[--C-:B------:R-:W-:Y:S01]  /*b210*/  @!P6 IMAD.IADD R232, R232, 0x1, -R5.reuse ;  /* 0x00000001e8e8e824 */ /* 0x100fe200078e0a05 */
[----:B------:R-:W-:Y:S01]  /*b220*/  ISETP.GE.AND P5, PT, R9, RZ, PT ;  /* 0x000000ff0900720c */ /* 0x000fe20003fa6270 */
[----:B------:R-:W-:-:S02]  /*b230*/  @!P4 IMAD.IADD R233, R233, 0x1, -R5 ;  /* 0x00000001e9e9c824 */ /* 0x000fc400078e0a05 */
[----:B------:R-:W-:Y:S01]  /*b240*/  @!P1 IMAD.MOV R231, RZ, RZ, -R231 ;  /* 0x000000ffffe79224 */ /* 0x000fe200078e0ae7 */
[C---:B------:R-:W-:Y:S01]  /*b250*/  ISETP.GT.U32.AND P1, PT, R5.reuse, R234, PT ;  /* 0x000000ea0500720c */ /* 0x040fe20003f24070 */
[----:B------:R-:W-:Y:S01]  /*b260*/  IMAD.HI.U32 R236, R8, R235, RZ ;  /* 0x000000eb08ec7227 */ /* 0x000fe200078e00ff */
[C---:B------:R-:W-:Y:S02]  /*b270*/  ISETP.GT.U32.AND P6, PT, R5.reuse, R232, PT ;  /* 0x000000e80500720c */ /* 0x040fe40003fc4070 */
[----:B------:R-:W-:Y:S01]  /*b280*/  ISETP.GT.U32.AND P4, PT, R5, R233, PT ;  /* 0x000000e90500720c */ /* 0x000fe20003f84070 */
[----:B------:R-:W-:Y:S02]  /*b290*/  IMAD.MOV R236, RZ, RZ, -R236 ;  /* 0x000000ffffec7224 */ /* 0x000fe400078e0aec */
[----:B------:R-:W-:Y:S01]  /*b2a0*/  @!P3 IMAD.MOV R230, RZ, RZ, -R230 ;  /* 0x000000ffffe6b224 */ /* 0x000fe200078e0ae6 */
[----:B------:R-:W-:Y:S01]  /*b2b0*/  ISETP.GE.AND P3, PT, R6, RZ, PT ;  /* 0x000000ff0600720c */ /* 0x000fe20003f66270 */
[----:B------:R-:W-:-:S02]  /*b2c0*/  VIADD R3, R0, 0xee ;  /* 0x000000ee00037836 */ /* 0x000fc40000000000 */
[----:B------:R-:W-:Y:S02]  /*b2d0*/  IMAD R235, R5, R236, R235 ;  /* 0x000000ec05eb7224 */ /* 0x000fe400078e02eb */
[----:B------:R-:W-:Y:S01]  /*b2e0*/  VIADD R6, R0, 0xef ;  /* 0x000000ef00067836 */ /* 0x000fe20000000000 */
[----:B------:R-:W-:Y:S01]  /*b2f0*/  IABS R236, R3 ;  /* 0x0000000300ec7213 */ /* 0x000fe20000000000 */
[--C-:B------:R-:W-:Y:S02]  /*b300*/  @!P1 IMAD.IADD R234, R234, 0x1, -R5.reuse ;  /* 0x00000001eaea9824 */ /* 0x100fe400078e0a05 */
[--C-:B------:R-:W-:Y:S01]  /*b310*/  @!P6 IMAD.IADD R232, R232, 0x1, -R5.reuse ;  /* 0x00000001e8e8e824 */ /* 0x100fe200078e0a05 */
[----:B------:R-:W-:Y:S01]  /*b320*/  ISETP.GE.AND P6, PT, R3, RZ, PT ;  /* 0x000000ff0300720c */ /* 0x000fe20003fc6270 */
[----:B------:R-:W-:Y:S01]  /*b330*/  @!P4 IMAD.IADD R233, R233, 0x1, -R5 ;  /* 0x00000001e9e9c824 */ /* 0x000fe200078e0a05 */
[C---:B------:R-:W-:Y:S01]  /*b340*/  ISETP.GT.U32.AND P4, PT, R5.reuse, R235, PT ;  /* 0x000000eb0500720c */ /* 0x040fe20003f84070 */
[----:B------:R-:W-:Y:S01]  /*b350*/  VIADD R3, R0, 0xf0 ;  /* 0x000000f000037836 */ /* 0x000fe20000000000 */
[----:B------:R-:W-:Y:S01]  /*b360*/  IABS R237, R6 ;  /* 0x0000000600ed7213 */ /* 0x000fe20000000000 */
[----:B------:R-:W-:Y:S01]  /*b370*/  @!P2 IMAD.MOV R233, RZ, RZ, -R233 ;  /* 0x000000ffffe9a224 */ /* 0x000fe200078e0ae9 */
[----:B------:R-:W-:Y:S01]  /*b380*/  ISETP.GT.U32.AND P1, PT, R5, R234, PT ;  /* 0x000000ea0500720c */ /* 0x000fe20003f24070 */
[----:B------:R-:W-:Y:S01]  /*b390*/  IMAD.HI.U32 R9, R8, R236, RZ ;  /* 0x000000ec08097227 */ /* 0x000fe200078e00ff */
[----:B------:R-:W-:-:S02]  /*b3a0*/  IABS R238, R3 ;  /* 0x0000000300ee7213 */ /* 0x000fc40000000000 */
[----:B------:R-:W-:Y:S01]  /*b3b0*/  ISETP.GE.AND P2, PT, R3, RZ, PT ;  /* 0x000000ff0300720c */ /* 0x000fe20003f46270 */
[----:B------:R-:W-:-:S04]  /*b3c0*/  IMAD.HI.U32 R3, R8, R237, RZ ;  /* 0x000000ed08037227 */ /* 0x000fc800078e00ff */
[----:B------:R-:W-:Y:S02]  /*b3d0*/  IMAD.MOV R240, RZ, RZ, -R3 ;  /* 0x000000fffff07224 */ /* 0x000fe400078e0a03 */
[--C-:B------:R-:W-:Y:S02]  /*b3e0*/  @!P4 IMAD.IADD R235, R235, 0x1, -R5.reuse ;  /* 0x00000001ebebc824 */ /* 0x100fe400078e0a05 */
[----:B------:R-:W-:Y:S02]  /*b3f0*/  @!P1 IMAD.IADD R234, R234, 0x1, -R5 ;  /* 0x00000001eaea9824 */ /* 0x000fe400078e0a05 */
[C---:B------:R-:W-:Y:S01]  /*b400*/  IMAD R237, R5.reuse, R240, R237 ;  /* 0x000000f005ed7224 */ /* 0x040fe200078e02ed */
[C---:B------:R-:W-:Y:S01]  /*b410*/  ISETP.GT.U32.AND P4, PT, R5.reuse, R235, PT ;  /* 0x000000eb0500720c */ /* 0x040fe20003f84070 */
[----:B------:R-:W-:Y:S02]  /*b420*/  @!P3 IMAD.MOV R234, RZ, RZ, -R234 ;  /* 0x000000ffffeab224 */ /* 0x000fe400078e0aea */
[----:B------:R-:W-:Y:S01]  /*b430*/  @!P0 IMAD.MOV R232, RZ, RZ, -R232 ;  /* 0x000000ffffe88224 */ /* 0x000fe200078e0ae8 */
[----:B------:R-:W-:Y:S01]  /*b440*/  ISETP.GT.U32.AND P3, PT, R5, R237, PT ;  /* 0x000000ed0500720c */ /* 0x000fe20003f64070 */
[----:B------:R-:W-:Y:S01]  /*b450*/  IMAD.MOV R9, RZ, RZ, -R9 ;  /* 0x000000ffff097224 */ /* 0x000fe200078e0a09 */
[----:B------:R-:W-:Y:S01]  /*b460*/  ISETP.GE.AND P0, PT, R6, RZ, PT ;  /* 0x000000ff0600720c */ /* 0x000fe20003f06270 */
[----:B------:R-:W-:-:S04]  /*b470*/  IMAD.HI.U32 R6, R8, R238, RZ ;  /* 0x000000ee08067227 */ /* 0x000fc800078e00ff */
[C---:B------:R-:W-:Y:S02]  /*b480*/  IMAD R236, R5.reuse, R9, R236 ;  /* 0x0000000905ec7224 */ /* 0x040fe400078e02ec */
[----:B------:R-:W-:Y:S02]  /*b490*/  IMAD.MOV R6, RZ, RZ, -R6 ;  /* 0x000000ffff067224 */ /* 0x000fe400078e0a06 */
[C---:B------:R-:W-:Y:S01]  /*b4a0*/  VIADD R239, R0.reuse, 0xf1 ;  /* 0x000000f100ef7836 */ /* 0x040fe20000000000 */
[C---:B------:R-:W-:Y:S01]  /*b4b0*/  ISETP.GT.U32.AND P1, PT, R5.reuse, R236, PT ;  /* 0x000000ec0500720c */ /* 0x040fe20003f24070 */
[----:B------:R-:W-:Y:S02]  /*b4c0*/  IMAD R238, R5, R6, R238 ;  /* 0x0000000605ee7224 */ /* 0x000fe400078e02ee */
[--C-:B------:R-:W-:Y:S01]  /*b4d0*/  @!P4 IMAD.IADD R235, R235, 0x1, -R5.reuse ;  /* 0x00000001ebebc824 */ /* 0x100fe200078e0a05 */
[----:B------:R-:W-:Y:S01]  /*b4e0*/  ISETP.GE.AND P4, PT, R239, RZ, PT ;  /* 0x000000ffef00720c */ /* 0x000fe20003f86270 */
[----:B------:R-:W-:Y:S01]  /*b4f0*/  VIADD R6, R0, 0xf2 ;  /* 0x000000f200067836 */ /* 0x000fe20000000000 */
[----:B------:R-:W-:Y:S01]  /*b500*/  IABS R239, R239 ;  /* 0x000000ef00ef7213 */ /* 0x000fe20000000000 */
[----:B------:R-:W-:-:S02]  /*b510*/  @!P3 IMAD.IADD R237, R237, 0x1, -R5 ;  /* 0x00000001ededb824 */ /* 0x000fc400078e0a05 */
[----:B------:R-:W-:Y:S01]  /*b520*/  @!P5 IMAD.MOV R235, RZ, RZ, -R235 ;  /* 0x000000ffffebd224 */ /* 0x000fe200078e0aeb */
[----:B------:R-:W-:Y:S01]  /*b530*/  IABS R240, R6 ;  /* 0x0000000600f07213 */ /* 0x000fe20000000000 */
[C---:B------:R-:W-:Y:S01]  /*b540*/  IMAD.HI.U32 R9, R8.reuse, R239, RZ ;  /* 0x000000ef08097227 */ /* 0x040fe200078e00ff */
[C---:B------:R-:W-:Y:S02]  /*b550*/  ISETP.GT.U32.AND P3, PT, R5.reuse, R237, PT ;  /* 0x000000ed0500720c */ /* 0x040fe40003f64070 */
[----:B------:R-:W-:Y:S01]  /*b560*/  ISETP.GT.U32.AND P5, PT, R5, R238, PT ;  /* 0x000000ee0500720c */ /* 0x000fe20003fa4070 */
        /* <DEDUP_REMOVED lines=12> */
[----:B------:R-:W-:Y:S02]  /*b630*/  VIADD R9, R0, 0xf4 ;  /* 0x000000f400097836 */ /* 0x000fe40000000000 */
[----:B------:R-:W-:Y:S01]  /*b640*/  @!P0 IMAD.MOV R237, RZ, RZ, -R237 ;  /* 0x000000ffffed8224 */ /* 0x000fe200078e0aed */
[----:B------:R-:W-:Y:S01]  /*b650*/  IABS R241, R3 ;  /* 0x0000000300f17213 */ /* 0x000fe20000000000 */
[--C-:B------:R-:W-:Y:S01]  /*b660*/  @!P1 IMAD.IADD R236, R236, 0x1, -R5.reuse ;  /* 0x00000001ecec9824 */ /* 0x100fe200078e0a05 */
[----:B------:R-:W-:Y:S01]  /*b670*/  ISETP.GE.AND P1, PT, R6, RZ, PT ;  /* 0x000000ff0600720c */ /* 0x000fe20003f26270 */
[----:B-1----:R-:W-:Y:S01]  /*b680*/  VIADD R14, R0, 0xfa ;  /* 0x000000fa000e7836 */ /* 0x002fe20000000000 */
[----:B------:R-:W-:Y:S01]  /*b690*/  IABS R242, R9 ;  /* 0x0000000900f27213 */ /* 0x000fe20000000000 */
[----:B------:R-:W-:Y:S01]  /*b6a0*/  @!P3 IMAD.IADD R239, R239, 0x1, -R5 ;  /* 0x00000001efefb824 */ /* 0x000fe200078e0a05 */
[----:B------:R-:W-:Y:S01]  /*b6b0*/  ISETP.GT.U32.AND P3, PT, R5, R238, PT ;  /* 0x000000ee0500720c */ /* 0x000fe20003f64070 */
[----:B------:R-:W-:-:S04]  /*b6c0*/  IMAD.HI.U32 R6, R8, R241, RZ ;  /* 0x000000f108067227 */ /* 0x000fc800078e00ff */
[----:B------:R-:W-:Y:S02]  /*b6d0*/  @!P5 IMAD.IADD R240, R240, 0x1, -R5 ;  /* 0x00000001f0f0d824 */ /* 0x000fe400078e0a05 */
[----:B------:R-:W-:Y:S01]  /*b6e0*/  @!P6 IMAD.MOV R236, RZ, RZ, -R236 ;  /* 0x000000ffffece224 */ /* 0x000fe200078e0aec */
[C---:B------:R-:W-:Y:S01]  /*b6f0*/  ISETP.GT.U32.AND P6, PT, R5.reuse, R239, PT ;  /* 0x000000ef0500720c */ /* 0x040fe20003fc4070 */
[----:B------:R-:W-:Y:S01]  /*b700*/  IMAD.MOV R6, RZ, RZ, -R6 ;  /* 0x000000ffff067224 */ /* 0x000fe200078e0a06 */
[----:B------:R-:W-:Y:S01]  /*b710*/  ISETP.GT.U32.AND P5, PT, R5, R240, PT ;  /* 0x000000f00500720c */ /* 0x000fe20003fa4070 */
[----:B------:R-:W-:-:S04]  /*b720*/  IMAD.HI.U32 R244, R8, R242, RZ ;  /* 0x000000f208f47227 */ /* 0x000fc800078e00ff */
[C---:B------:R-:W-:Y:S02]  /*b730*/  IMAD R241, R5.reuse, R6, R241 ;  /* 0x0000000605f17224 */ /* 0x040fe400078e02f1 */
[----:B------:R-:W-:Y:S02]  /*b740*/  VIADD R6, R0, 0xf5 ;  /* 0x000000f500067836 */ /* 0x000fe40000000000 */
[----:B------:R-:W-:Y:S01]  /*b750*/  IMAD.MOV R244, RZ, RZ, -R244 ;  /* 0x000000fffff47224 */ /* 0x000fe200078e0af4 */
[----:B------:R-:W-:Y:S01]  /*b760*/  ISETP.GT.U32.AND P0, PT, R5, R241, PT ;  /* 0x000000f10500720c */ /* 0x000fe20003f04070 */
[--C-:B------:R-:W-:Y:S01]  /*b770*/  @!P6 IMAD.IADD R239, R239, 0x1, -R5.reuse ;  /* 0x00000001efefe824 */ /* 0x100fe200078e0a05 */
[----:B------:R-:W-:Y:S01]  /*b780*/  IABS R243, R6 ;  /* 0x0000000600f37213 */ /* 0x000fe20000000000 */
[----:B------:R-:W-:Y:S02]  /*b790*/  IMAD R242, R5, R244, R242 ;  /* 0x000000f405f27224 */ /* 0x000fe400078e02f2 */
[----:B------:R-:W-:Y:S01]  /*b7a0*/  @!P5 IMAD.IADD R240, R240, 0x1, -R5 ;  /* 0x00000001f0f0d824 */ /* 0x000fe200078e0a05 */
[----:B------:R-:W-:Y:S01]  /*b7b0*/  ISETP.GE.AND P5, PT, R9, RZ, PT ;  /* 0x000000ff0900720c */ /* 0x000fe20003fa6270 */
[----:B------:R-:W-:Y:S01]  /*b7c0*/  IMAD.HI.U32 R244, R8, R243, RZ ;  /* 0x000000f308f47227 */ /* 0x000fe200078e00ff */
[----:B------:R-:W-:-:S03]  /*b7d0*/  ISETP.GT.U32.AND P6, PT, R5, R242, PT ;  /* 0x000000f20500720c */ /* 0x000fc60003fc4070 */
[----:B------:R-:W-:Y:S02]  /*b7e0*/  IMAD.MOV R9, RZ, RZ, -R244 ;  /* 0x000000ffff097224 */ /* 0x000fe400078e0af4 */
[----:B------:R-:W-:Y:S01]  /*b7f0*/  @!P0 IMAD.IADD R241, R241, 0x1, -R5 ;  /* 0x00000001f1f18824 */ /* 0x000fe200078e0a05 */
[----:B------:R-:W-:Y:S01]  /*b800*/  ISETP.GE.AND P0, PT, R6, RZ, PT ;  /* 0x000000ff0600720c */ /* 0x000fe20003f06270 */
[----:B------:R-:W-:Y:S02]  /*b810*/  IMAD R243, R5, R9, R243 ;  /* 0x0000000905f37224 */ /* 0x000fe400078e02f3 */
[----:B------:R-:W-:Y:S01]  /*b820*/  @!P3 IMAD.IADD R238, R238, 0x1, -R5 ;  /* 0x00000001eeeeb824 */ /* 0x000fe200078e0a05 */
[----:B------:R-:W-:Y:S01]  /*b830*/  ISETP.GE.AND P3, PT, R3, RZ, PT ;  /* 0x000000ff0300720c */ /* 0x000fe20003f66270 */
[----:B------:R-:W-:-:S04]  /*b840*/  IMAD.HI.U32 R3, R8, R251, RZ ;  /* 0x000000fb08037227 */ /* 0x000fc800078e00ff */
[----:B------:R-:W-:Y:S01]  /*b850*/  @!P6 IMAD.IADD R242, R242, 0x1, -R5 ;  /* 0x00000001f2f2e824 */ /* 0x000fe200078e0a05 */
[C---:B------:R-:W-:Y:S01]  /*b860*/  ISETP.GT.U32.AND P6, PT, R5.reuse, R241, PT ;  /* 0x000000f10500720c */ /* 0x040fe20003fc4070 */
[----:B------:R-:W-:Y:S01]  /*b870*/  @!P1 IMAD.MOV R240, RZ, RZ, -R240 ;  /* 0x000000fffff09224 */ /* 0x000fe200078e0af0 */
[C---:B------:R-:W-:Y:S01]  /*b880*/  ISETP.GT.U32.AND P1, PT, R5.reuse, R243, PT ;  /* 0x000000f30500720c */ /* 0x040fe20003f24070 */
[----:B------:R-:W-:Y:S02]  /*b890*/  IMAD.MOV R3, RZ, RZ, -R3 ;  /* 0x000000ffff037224 */ /* 0x000fe400078e0a03 */
[----:B------:R-:W-:Y:S02]  /*b8a0*/  @!P4 IMAD.MOV R239, RZ, RZ, -R239 ;  /* 0x000000ffffefc224 */ /* 0x000fe400078e0aef */
[----:B------:R-:W-:Y:S02]  /*b8b0*/  IMAD R251, R5, R3, R251 ;  /* 0x0000000305fb7224 */ /* 0x000fe400078e02fb */
[----:B------:R-:W-:-:S02]  /*b8c0*/  VIADD R3, R0, 0xf6 ;  /* 0x000000f600037836 */ /* 0x000fc40000000000 */
[C---:B------:R-:W-:Y:S02]  /*b8d0*/  VIADD R6, R0.reuse, 0xf9 ;  /* 0x000000f900067836 */ /* 0x040fe40000000000 */
[--C-:B------:R-:W-:Y:S01]  /*b8e0*/  @!P6 IMAD.IADD R241, R241, 0x1, -R5.reuse ;  /* 0x00000001f1f1e824 */ /* 0x100fe200078e0a05 */
[----:B------:R-:W-:Y:S01]  /*b8f0*/  ISETP.GE.AND P4, PT, R3, RZ, PT ;  /* 0x000000ff0300720c */ /* 0x000fe20003f86270 */
[----:B------:R-:W-:Y:S01]  /*b900*/  @!P1 IMAD.IADD R243, R243, 0x1, -R5 ;  /* 0x00000001f3f39824 */ /* 0x000fe200078e0a05 */
[----:B------:R-:W-:Y:S01]  /*b910*/  IABS R244, R3 ;  /* 0x0000000300f47213 */ /* 0x000fe20000000000 */
[C---:B------:R-:W-:Y:S01]  /*b920*/  VIADD R3, R0.reuse, 0xf7 ;  /* 0x000000f700037836 */ /* 0x040fe20000000000 */
[----:B------:R-:W-:Y:S01]  /*b930*/  IABS R247, R6 ;  /* 0x0000000600f77213 */ /* 0x000fe20000000000 */
[----:B------:R-:W-:Y:S01]  /*b940*/  @!P3 IMAD.MOV R241, RZ, RZ, -R241 ;  /* 0x000000fffff1b224 */ /* 0x000fe200078e0af1 */
[----:B------:R-:W-:Y:S01]  /*b950*/  ISETP.GT.U32.AND P3, PT, R5, R243, PT ;  /* 0x000000f30500720c */ /* 0x000fe20003f64070 */
[----:B------:R-:W-:Y:S01]  /*b960*/  @!P2 IMAD.MOV R238, RZ, RZ, -R238 ;  /* 0x000000ffffeea224 */ /* 0x000fe200078e0aee */
[----:B------:R-:W-:Y:S01]  /*b970*/  ISETP.GE.AND P6, PT, R3, RZ, PT ;  /* 0x000000ff0300720c */ /* 0x000fe20003fc6270 */
[----:B------:R-:W-:Y:S01]  /*b980*/  VIADD R9, R0, 0xf8 ;  /* 0x000000f800097836 */ /* 0x000fe20000000000 */
[----:B------:R-:W-:Y:S01]  /*b990*/  IABS R245, R3 ;  /* 0x0000000300f57213 */ /* 0x000fe20000000000 */
[----:B------:R-:W-:Y:S01]  /*b9a0*/  IMAD.HI.U32 R3, R8, R244, RZ ;  /* 0x000000f408037227 */ /* 0x000fe200078e00ff */
[----:B------:R-:W-:-:S02]  /*b9b0*/  ISETP.GE.AND P1, PT, R6, RZ, PT ;  /* 0x000000ff0600720c */ /* 0x000fc40003f26270 */
[----:B------:R-:W-:Y:S01]  /*b9c0*/  ISETP.GT.U32.AND P2, PT, R5, R242, PT ;  /* 0x000000f20500720c */ /* 0x000fe20003f44070 */
[----:B------:R-:W-:Y:S01]  /*b9d0*/  IMAD.MOV R3, RZ, RZ, -R3 ;  /* 0x000000ffff037224 */ /* 0x000fe200078e0a03 */
[----:B------:R-:W-:Y:S01]  /*b9e0*/  IABS R246, R9 ;  /* 0x0000000900f67213 */ /* 0x000fe20000000000 */
[----:B------:R-:W-:-:S04]  /*b9f0*/  IMAD.HI.U32 R6, R8, R247, RZ ;  /* 0x000000f708067227 */ /* 0x000fc800078e00ff */
[----:B------:R-:W-:Y:S02]  /*ba00*/  IMAD R244, R5, R3, R244 ;  /* 0x0000000305f47224 */ /* 0x000fe400078e02f4 */
[----:B------:R-:W-:Y:S02]  /*ba10*/  @!P3 IMAD.IADD R243, R243, 0x1, -R5 ;  /* 0x00000001f3f3b824 */ /* 0x000fe400078e0a05 */
[----:B------:R-:W-:Y:S01]  /*ba20*/  IMAD.HI.U32 R3, R8, R245, RZ ;  /* 0x000000f508037227 */ /* 0x000fe200078e00ff */
[----:B------:R-:W-:-:S03]  /*ba30*/  ISETP.GT.U32.AND P3, PT, R5, R244, PT ;  /* 0x000000f40500720c */ /* 0x000fc60003f64070 */
[----:B------:R-:W-:Y:S02]  /*ba40*/  IMAD.MOV R3, RZ, RZ, -R3 ;  /* 0x000000ffff037224 */ /* 0x000fe400078e0a03 */
[----:B------:R-:W-:Y:S02]  /*ba50*/  IMAD.MOV R6, RZ, RZ, -R6 ;  /* 0x000000ffff067224 */ /* 0x000fe400078e0a06 */
[C---:B------:R-:W-:Y:S01]  /*ba60*/  IMAD R245, R5.reuse, R3, R245 ;  /* 0x0000000305f57224 */ /* 0x040fe200078e02f5 */
[----:B------:R-:W-:Y:S01]  /*ba70*/  SGXT.U32 R3, R248, 0x1 ;  /* 0x00000001f803781a */ /* 0x000fe20000000000 */
[C---:B------:R-:W-:Y:S01]  /*ba80*/  IMAD R247, R5.reuse, R6, R247 ;  /* 0x0000000605f77224 */ /* 0x040fe200078e02f7 */
[----:B------:R-:W-:Y:S01]  /*ba90*/  IABS R248, R14 ;  /* 0x0000000e00f87213 */ /* 0x000fe20000000000 */
[----:B----4-:R-:W-:Y:S02]  /*baa0*/  IMAD.U32 R6, RZ, RZ, UR12 ;  /* 0x0000000cff067e24 */ /* 0x010fe4000f8e00ff */
[----:B------:R-:W-:Y:S01]  /*bab0*/  @!P3 IMAD.IADD R244, R244, 0x1, -R5 ;  /* 0x00000001f4f4b824 */ /* 0x000fe200078e0a05 */
[----:B------:R-:W-:Y:S01]  /*bac0*/  ISETP.GT.U32.AND P3, PT, R5, R245, PT ;  /* 0x000000f50500720c */ /* 0x000fe20003f64070 */
[----:B------:R-:W-:-:S02]  /*bad0*/  IMAD R2, R3, UR12, RZ ;  /* 0x0000000c03027c24 */ /* 0x000fc4000f8e02ff */
[----:B------:R-:W-:Y:S01]  /*bae0*/  @!P2 IMAD.IADD R242, R242, 0x1, -R5 ;  /* 0x00000001f2f2a824 */ /* 0x000fe200078e0a05 */
[----:B------:R-:W-:Y:S01]  /*baf0*/  ISETP.GE.AND P2, PT, R9, RZ, PT ;  /* 0x000000ff0900720c */ /* 0x000fe20003f46270 */
[----:B------:R-:W-:Y:S02]  /*bb00*/  IMAD R2, R6, 0x2, R2 ;  /* 0x0000000206027824 */ /* 0x000fe400078e0202 */
[----:B------:R-:W-:-:S04]  /*bb10*/  IMAD.HI.U32 R9, R8, R246, RZ ;  /* 0x000000f608097227 */ /* 0x000fc800078e00ff */
[----:B------:R-:W-:Y:S02]  /*bb20*/  IMAD R2, R6, 0x2, R2 ;  /* 0x0000000206027824 */ /* 0x000fe400078e0202 */
[----:B------:R-:W-:Y:S01]  /*bb30*/  @!P3 IMAD.IADD R245, R245, 0x1, -R5 ;  /* 0x00000001f5f5b824 */ /* 0x000fe200078e0a05 */
[C---:B------:R-:W-:Y:S01]  /*bb40*/  ISETP.GT.U32.AND P3, PT, R5.reuse, R244, PT ;  /* 0x000000f40500720c */ /* 0x040fe20003f64070 */
[----:B------:R-:W-:Y:S01]  /*bb50*/  IMAD.MOV R9, RZ, RZ, -R9 ;  /* 0x000000ffff097224 */ /* 0x000fe200078e0a09 */
[----:B------:R1:W-:Y:S01]  /*bb60*/  STL [R1+0x4b4], R2 ;  /* 0x0004b40201007387 */ /* 0x0003e20000100800 */
[----:B------:R-:W-:Y:S01]  /*bb70*/  @!P5 IMAD.MOV R242, RZ, RZ, -R242 ;  /* 0x000000fffff2d224 */ /* 0x000fe200078e0af2 */
[C---:B------:R-:W-:Y:S01]  /*bb80*/  ISETP.GT.U32.AND P5, PT, R5.reuse, R245, PT ;  /* 0x000000f50500720c */ /* 0x040fe20003fa4070 */
[----:B------:R-:W-:Y:S02]  /*bb90*/  IMAD R246, R5, R9, R246 ;  /* 0x0000000905f67224 */ /* 0x000fe400078e02f6 */
[----:B------:R-:W-:-:S04]  /*bba0*/  IMAD.HI.U32 R9, R8, R248, RZ ;  /* 0x000000f808097227 */ /* 0x000fc800078e00ff */
[----:B------:R-:W-:Y:S02]  /*bbb0*/  VIADD R11, R0, 0xfc ;  /* 0x000000fc000b7836 */ /* 0x000fe40000000000 */
[----:B-1----:R-:W-:Y:S02]  /*bbc0*/  IMAD R2, R6, 0x2, R2 ;  /* 0x0000000206027824 */ /* 0x002fe400078e0202 */
[----:B------:R-:W-:Y:S01]  /*bbd0*/  @!P3 IMAD.IADD R244, R244, 0x1, -R5 ;  /* 0x00000001f4f4b824 */ /* 0x000fe200078e0a05 */
[C---:B------:R-:W-:Y:S01]  /*bbe0*/  ISETP.GT.U32.AND P3, PT, R5.reuse, R246, PT ;  /* 0x000000f60500720c */ /* 0x040fe20003f64070 */
[C---:B------:R-:W-:Y:S01]  /*bbf0*/  VIADD R13, R0.reuse, 0xfb ;  /* 0x000000fb000d7836 */ /* 0x040fe20000000000 */
[----:B------:R1:W-:Y:S01]  /*bc00*/  STL [R1+0x4bc], R2 ;  /* 0x0004bc0201007387 */ /* 0x0003e20000100800 */
[----:B------:R-:W-:Y:S01]  /*bc10*/  IMAD.MOV R9, RZ, RZ, -R9 ;  /* 0x000000ffff097224 */ /* 0x000fe200078e0a09 */
[----:B------:R-:W-:Y:S01]  /*bc20*/  IABS R252, R11 ;  /* 0x0000000b00fc7213 */ /* 0x000fe20000000000 */
[----:B------:R-:W-:Y:S01]  /*bc30*/  VIADD R3, R0, 0xfd ;  /* 0x000000fd00037836 */ /* 0x000fe20000000000 */
[----:B------:R-:W-:Y:S01]  /*bc40*/  IABS R249, R13 ;  /* 0x0000000d00f97213 */ /* 0x000fe20000000000 */
[----:B------:R-:W-:-:S02]  /*bc50*/  IMAD R248, R5, R9, R248 ;  /* 0x0000000905f87224 */ /* 0x000fc400078e02f8 */
[----:B------:R-:W-:Y:S01]  /*bc60*/  @!P5 IMAD.IADD R245, R245, 0x1, -R5 ;  /* 0x00000001f5f5d824 */ /* 0x000fe200078e0a05 */
[----:B------:R-:W-:Y:S01]  /*bc70*/  IABS R9, R3 ;  /* 0x0000000300097213 */ /* 0x000fe20000000000 */
[----:B------:R-:W-:Y:S01]  /*bc80*/  IMAD.HI.U32 R4, R8, R252, RZ ;  /* 0x000000fc08047227 */ /* 0x000fe200078e00ff */
[----:B------:R-:W-:-:S03]  /*bc90*/  ISETP.GT.U32.AND P5, PT, R5, R247, PT ;  /* 0x000000f70500720c */ /* 0x000fc60003fa4070 */
[----:B-1----:R-:W-:Y:S02]  /*bca0*/  IMAD R2, R6, 0x2, R2 ;  /* 0x0000000206027824 */ /* 0x002fe400078e0202 */
[----:B------:R-:W-:-:S03]  /*bcb0*/  IMAD.HI.U32 R250, R8, R249, RZ ;  /* 0x000000f908fa7227 */ /* 0x000fc600078e00ff */
[----:B------:R1:W-:Y:S01]  /*bcc0*/  STL [R1+0x42c], R2 ;  /* 0x00042c0201007387 */ /* 0x0003e20000100800 */
[----:B------:R-:W-:-:S04]  /*bcd0*/  IMAD.HI.U32 R12, R8, R9, RZ ;  /* 0x00000009080c7227 */ /* 0x000fc800078e00ff */
[----:B------:R-:W-:Y:S01]  /*bce0*/  @!P3 IMAD.IADD R246, R246, 0x1, -R5 ;  /* 0x00000001f6f6b824 */ /* 0x000fe200078e0a05 */
[C---:B------:R-:W-:Y:S01]  /*bcf0*/  ISETP.GT.U32.AND P3, PT, R5.reuse, R248, PT ;  /* 0x000000f80500720c */ /* 0x040fe20003f64070 */
[----:B------:R-:W-:Y:S02]  /*bd00*/  IMAD.MOV R4, RZ, RZ, -R4 ;  /* 0x000000ffff047224 */ /* 0x000fe400078e0a04 */
[----:B------:R-:W-:Y:S02]  /*bd10*/  IMAD.MOV R250, RZ, RZ, -R250 ;  /* 0x000000fffffa7224 */ /* 0x000fe400078e0afa */
[----:B-1----:R-:W-:Y:S02]  /*bd20*/  IMAD R2, R6, 0x2, R2 ;  /* 0x0000000206027824 */ /* 0x002fe400078e0202 */
[----:B------:R-:W-:Y:S02]  /*bd30*/  IMAD.MOV R16, RZ, RZ, -R12 ;  /* 0x000000ffff107224 */ /* 0x000fe400078e0a0c */
[C---:B------:R-:W-:Y:S01]  /*bd40*/  IMAD R249, R5.reuse, R250, R249 ;  /* 0x000000fa05f97224 */ /* 0x040fe200078e02f9 */
[----:B------:R1:W-:Y:S01]  /*bd50*/  STL [R1+0x480], R2 ;  /* 0x0004800201007387 */ /* 0x0003e20000100800 */
[----:B------:R-:W-:-:S02]  /*bd60*/  IMAD R252, R5, R4, R252 ;  /* 0x0000000405fc7224 */ /* 0x000fc400078e02fc */
[----:B------:R-:W-:Y:S01]  /*bd70*/  VIADD R10, R0, 0xfe ;  /* 0x000000fe000a7836 */ /* 0x000fe20000000000 */
[----:B------:R-:W2:Y:S01]  /*bd80*/  LDL.LU R4, [R1+0xd94] ;  /* 0x000d940001047983 */ /* 0x000ea20000300800 */
[--C-:B------:R-:W-:Y:S01]  /*bd90*/  @!P5 IMAD.IADD R247, R247, 0x1, -R5.reuse ;  /* 0x00000001f7f7d824 */ /* 0x100fe200078e0a05 */
[----:B------:R-:W-:Y:S01]  /*bda0*/  ISETP.GT.U32.AND P5, PT, R5, R249, PT ;  /* 0x000000f90500720c */ /* 0x000fe20003fa4070 */
[----:B------:R-:W-:Y:S01]  /*bdb0*/  @!P3 IMAD.IADD R248, R248, 0x1, -R5 ;  /* 0x00000001f8f8b824 */ /* 0x000fe200078e0a05 */
[----:B------:R-:W-:Y:S01]  /*bdc0*/  IABS R250, R10 ;  /* 0x0000000a00fa7213 */ /* 0x000fe20000000000 */
[C---:B-1----:R-:W-:Y:S02]  /*bdd0*/  IMAD R2, R6.reuse, 0x2, R2 ;  /* 0x0000000206027824 */ /* 0x042fe400078e0202 */
[----:B------:R-:W-:Y:S02]  /*bde0*/  @!P0 IMAD.MOV R243, RZ, RZ, -R243 ;  /* 0x000000fffff38224 */ /* 0x000fe400078e0af3 */
[----:B------:R-:W-:-:S02]  /*bdf0*/  IMAD R12, R6, 0x2, R2 ;  /* 0x00000002060c7824 */ /* 0x000fc400078e0202 */
[----:B------:R-:W-:Y:S02]  /*be00*/  @!P4 IMAD.MOV R244, RZ, RZ, -R244 ;  /* 0x000000fffff4c224 */ /* 0x000fe400078e0af4 */
[----:B------:R-:W-:Y:S01]  /*be10*/  IMAD.HI.U32 R15, R8, R250, RZ ;  /* 0x000000fa080f7227 */ /* 0x000fe200078e00ff */
[----:B------:R1:W-:Y:S01]  /*be20*/  STL [R1+0x478], R12 ;  /* 0x0004780c01007387 */ /* 0x0003e20000100800 */
[----:B------:R-:W-:Y:S02]  /*be30*/  ISETP.GT.U32.AND P0, PT, R5, R247, PT ;  /* 0x000000f70500720c */ /* 0x000fe40003f04070 */
[----:B-1----:R-:W-:-:S04]  /*be40*/  IMAD R12, R6, 0x2, R12 ;  /* 0x00000002060c7824 */ /* 0x002fc800078e020c */
[----:B------:R-:W-:Y:S01]  /*be50*/  IMAD R12, R6, 0x2, R12 ;  /* 0x00000002060c7824 */ /* 0x000fe200078e020c */
[----:B------:R-:W-:-:S03]  /*be60*/  ISETP.GT.U32.AND P4, PT, R5, R248, PT ;  /* 0x000000f80500720c */ /* 0x000fc60003f84070 */
[----:B------:R-:W-:Y:S02]  /*be70*/  IMAD R12, R6, 0x2, R12 ;  /* 0x00000002060c7824 */ /* 0x000fe400078e020c */
[----:B------:R-:W-:Y:S02]  /*be80*/  IMAD R8, R5, R16, R9 ;  /* 0x0000001005087224 */ /* 0x000fe400078e0209 */
[----:B------:R-:W-:Y:S01]  /*be90*/  IMAD.MOV R9, RZ, RZ, -R15 ;  /* 0x000000ffff097224 */ /* 0x000fe200078e0a0f */
[----:B------:R1:W-:Y:S01]  /*bea0*/  STL [R1+0x470], R12 ;  /* 0x0004700c01007387 */ /* 0x0003e20000100800 */
[--C-:B------:R-:W-:Y:S02]  /*beb0*/  @!P5 IMAD.IADD R249, R249, 0x1, -R5.reuse ;  /* 0x00000001f9f9d824 */ /* 0x100fe400078e0a05 */
[----:B------:R-:W-:Y:S02]  /*bec0*/  IMAD R9, R5, R9, R250 ;  /* 0x0000000905097224 */ /* 0x000fe400078e02fa */
[----:B------:R-:W-:-:S02]  /*bed0*/  @!P0 IMAD.IADD R247, R247, 0x1, -R5 ;  /* 0x00000001f7f78824 */ /* 0x000fc400078e0a05 */
[----:B-1----:R-:W-:Y:S01]  /*bee0*/  IMAD R12, R6, 0x2, R12 ;  /* 0x00000002060c7824 */ /* 0x002fe200078e020c */
[C---:B------:R-:W-:Y:S02]  /*bef0*/  ISETP.GT.U32.AND P0, PT, R5.reuse, R8, PT ;  /* 0x000000080500720c */ /* 0x040fe40003f04070 */
[C---:B------:R-:W-:Y:S02]  /*bf00*/  ISETP.GT.U32.AND P3, PT, R5.reuse, R246, PT ;  /* 0x000000f60500720c */ /* 0x040fe40003f64070 */
[----:B------:R1:W-:Y:S01]  /*bf10*/  STL [R1+0x47c], R12 ;  /* 0x00047c0c01007387 */ /* 0x0003e20000100800 */
[C---:B------:R-:W-:Y:S01]  /*bf20*/  ISETP.GT.U32.AND P5, PT, R5.reuse, R249, PT ;  /* 0x000000f90500720c */ /* 0x040fe20003fa4070 */
[----:B------:R-:W-:Y:S01]  /*bf30*/  @!P4 IMAD.IADD R248, R248, 0x1, -R5 ;  /* 0x00000001f8f8c824 */ /* 0x000fe200078e0a05 */
[----:B------:R-:W-:Y:S01]  /*bf40*/  ISETP.GT.U32.AND P4, PT, R5, R9, PT ;  /* 0x000000090500720c */ /* 0x000fe20003f84070 */
[----:B-1----:R-:W-:-:S05]  /*bf50*/  IMAD R12, R6, 0x2, R12 ;  /* 0x00000002060c7824 */ /* 0x002fca00078e020c */
[----:B------:R1:W-:Y:S01]  /*bf60*/  STL [R1+0x484], R12 ;  /* 0x0004840c01007387 */ /* 0x0003e20000100800 */
[--C-:B------:R-:W-:Y:S02]  /*bf70*/  @!P0 IMAD.IADD R8, R8, 0x1, -R5.reuse ;  /* 0x0000000108088824 */ /* 0x100fe400078e0a05 */
[--C-:B------:R-:W-:Y:S02]  /*bf80*/  @!P3 IMAD.IADD R246, R246, 0x1, -R5.reuse ;  /* 0x00000001f6f6b824 */ /* 0x100fe400078e0a05 */
[----:B-1----:R-:W-:Y:S01]  /*bf90*/  IMAD R12, R6, 0x2, R12 ;  /* 0x00000002060c7824 */ /* 0x002fe200078e020c */
[----:B------:R-:W-:Y:S01]  /*bfa0*/  ISETP.GT.U32.AND P3, PT, R5, R252, PT ;  /* 0x000000fc0500720c */ /* 0x000fe20003f64070 */
[----:B------:R-:W-:-:S03]  /*bfb0*/  @!P5 IMAD.IADD R249, R249, 0x1, -R5 ;  /* 0x00000001f9f9d824 */ /* 0x000fc600078e0a05 */
[----:B------:R1:W-:Y:S01]  /*bfc0*/  STL [R1+0x498], R12 ;  /* 0x0004980c01007387 */ /* 0x0003e20000100800 */
[----:B------:R-:W-:Y:S01]  /*bfd0*/  ISETP.GT.U32.AND P5, PT, R5, R251, PT ;  /* 0x000000fb0500720c */ /* 0x000fe20003fa4070 */
[----:B------:R-:W-:Y:S02]  /*bfe0*/  @!P4 IMAD.IADD R9, R9, 0x1, -R5 ;  /* 0x000000010909c824 */ /* 0x000fe400078e0a05 */
[----:B------:R3:W-:Y:S01]  /*bff0*/  STL [R1+0xcfc], R2 ;  /* 0x000cfc0201007387 */ /* 0x0007e20000100800 */
[----:B------:R-:W-:Y:S01]  /*c000*/  ISETP.GT.U32.AND P4, PT, R5, R8, PT ;  /* 0x000000080500720c */ /* 0x000fe20003f84070 */
[----:B-1----:R-:W-:-:S04]  /*c010*/  IMAD R12, R6, 0x2, R12 ;  /* 0x00000002060c7824 */ /* 0x002fc800078e020c */
[----:B---3--:R-:W-:Y:S01]  /*c020*/  IMAD R2, R6, 0x2, R12 ;  /* 0x0000000206027824 */ /* 0x008fe200078e020c */
[----:B------:R-:W-:Y:S04]  /*c030*/  STL [R1+0x4a0], R12 ;  /* 0x0004a00c01007387 */ /* 0x000fe80000100800 */
[----:B------:R1:W-:Y:S01]  /*c040*/  STL [R1+0x49c], R2 ;  /* 0x00049c0201007387 */ /* 0x0003e20000100800 */
[--C-:B------:R-:W-:Y:S02]  /*c050*/  @!P3 IMAD.IADD R252, R252, 0x1, -R5.reuse ;  /* 0x00000001fcfcb824 */ /* 0x100fe400078e0a05 */
[----:B------:R-:W-:Y:S02]  /*c060*/  @!P5 IMAD.IADD R251, R251, 0x1, -R5 ;  /* 0x00000001fbfbd824 */ /* 0x000fe400078e0a05 */
[----:B-1----:R-:W-:-:S02]  /*c070*/  IMAD R2, R6, 0x2, R2 ;  /* 0x0000000206027824 */ /* 0x002fc400078e0202 */
[----:B------:R-:W-:-:S03]  /*c080*/  @!P4 IMAD.IADD R8, R8, 0x1, -R5 ;  /* 0x000000010808c824 */ /* 0x000fc600078e0a05 */
[----:B------:R1:W-:Y:S01]  /*c090*/  STL [R1+0x4a4], R2 ;  /* 0x0004a40201007387 */ /* 0x0003e20000100800 */
[----:B------:R-:W-:Y:S01]  /*c0a0*/  @!P6 IMAD.MOV R245, RZ, RZ, -R245 ;  /* 0x000000fffff5e224 */ /* 0x000fe200078e0af5 */
[----:B------:R-:W-:Y:S02]  /*c0b0*/  ISETP.GE.AND P4, PT, R3, RZ, PT ;  /* 0x000000ff0300720c */ /* 0x000fe40003f86270 */
[C---:B------:R-:W-:Y:S01]  /*c0c0*/  ISETP.GT.U32.AND P0, PT, R5.reuse, R252, PT ;  /* 0x000000fc0500720c */ /* 0x040fe20003f04070 */
[----:B------:R-:W3:Y:S01]  /*c0d0*/  LDL R3, [R1+0xb9c] ;  /* 0x000b9c0001037983 */ /* 0x000ee20000100800 */
[C---:B------:R-:W-:Y:S01]  /*c0e0*/  ISETP.GT.U32.AND P5, PT, R5.reuse, R9, PT ;  /* 0x000000090500720c */ /* 0x040fe20003fa4070 */
[----:B-1----:R-:W-:Y:S01]  /*c0f0*/  IMAD R2, R6, 0x2, R2 ;  /* 0x0000000206027824 */ /* 0x002fe200078e0202 */
[----:B------:R-:W-:-:S04]  /*c100*/  ISETP.GT.U32.AND P6, PT, R5, R251, PT ;  /* 0x000000fb0500720c */ /* 0x000fc80003fc4070 */
[----:B------:R1:W-:Y:S02]  /*c110*/  STL [R1+0x4a8], R2 ;  /* 0x0004a80201007387 */ /* 0x0003e40000100800 */
[----:B-1----:R-:W-:-:S05]  /*c120*/  IMAD R2, R6, 0x2, R2 ;  /* 0x0000000206027824 */ /* 0x002fca00078e0202 */
[----:B------:R1:W-:Y:S01]  /*c130*/  STL [R1+0x4ac], R2 ;  /* 0x0004ac0201007387 */ /* 0x0003e20000100800 */
[--C-:B------:R-:W-:Y:S02]  /*c140*/  @!P0 IMAD.IADD R252, R252, 0x1, -R5.reuse ;  /* 0x00000001fcfc8824 */ /* 0x100fe400078e0a05 */
[--C-:B------:R-:W-:Y:S02]  /*c150*/  @!P5 IMAD.IADD R9, R9, 0x1, -R5.reuse ;  /* 0x000000010909d824 */ /* 0x100fe400078e0a05 */
[----:B------:R-:W-:Y:S02]  /*c160*/  @!P6 IMAD.IADD R251, R251, 0x1, -R5 ;  /* 0x00000001fbfbe824 */ /* 0x000fe400078e0a05 */
[----:B-1----:R-:W-:Y:S01]  /*c170*/  IMAD R2, R6, 0x2, R2 ;  /* 0x0000000206027824 */ /* 0x002fe200078e0202 */
[----:B------:R-:W-:-:S03]  /*c180*/  ISETP.GE.AND P3, PT, R14, RZ, PT ;  /* 0x000000ff0e00720c */ /* 0x000fc60003f66270 */
[----:B------:R-:W-:Y:S01]  /*c190*/  IMAD R5, R6, 0x2, R2 ;  /* 0x0000000206057824 */ /* 0x000fe200078e0202 */
[----:B------:R-:W-:Y:S04]  /*c1a0*/  STL [R1+0x4c0], R2 ;  /* 0x0004c00201007387 */ /* 0x000fe80000100800 */
[----:B------:R-:W4:Y:S01]  /*c1b0*/  LDL.LU R16, [R1+0x2c] ;  /* 0x00002c0001107983 */ /* 0x000f220000300800 */
[----:B------:R-:W-:-:S03]  /*c1c0*/  @!P2 IMAD.MOV R246, RZ, RZ, -R246 ;  /* 0x000000fffff6a224 */ /* 0x000fc600078e0af6 */
[----:B------:R-:W2:Y:S01]  /*c1d0*/  LDL.LU R15, [R1+0x28] ;  /* 0x00002800010f7983 */ /* 0x000ea20000300800 */
[----:B------:R-:W-:-:S03]  /*c1e0*/  ISETP.GE.AND P2, PT, R13, RZ, PT ;  /* 0x000000ff0d00720c */ /* 0x000fc60003f46270 */
[----:B------:R-:W2:Y:S04]  /*c1f0*/  LDL.LU R14, [R1+0x24] ;  /* 0x00002400010e7983 */ /* 0x000ea80000300800 */
[----:B------:R1:W-:Y:S01]  /*c200*/  STL [R1+0x4c4], R5 ;  /* 0x0004c40501007387 */ /* 0x0003e20000100800 */
[----:B------:R-:W-:-:S03]  /*c210*/  ISETP.GE.AND P0, PT, R11, RZ, PT ;  /* 0x000000ff0b00720c */ /* 0x000fc60003f06270 */
[----:B------:R-:W2:Y:S01]  /*c220*/  LDL.LU R13, [R1+0x20] ;  /* 0x00002000010d7983 */ /* 0x000ea20000300800 */
[----:B------:R-:W-:-:S03]  /*c230*/  ISETP.GE.AND P5, PT, R10, RZ, PT ;  /* 0x000000ff0a00720c */ /* 0x000fc60003fa6270 */
[----:B------:R-:W2:Y:S04]  /*c240*/  LDL.LU R12, [R1+0x1c] ;  /* 0x00001c00010c7983 */ /* 0x000ea80000300800 */
[----:B------:R-:W2:Y:S04]  /*c250*/  LDL.LU R11, [R1+0x18] ;  /* 0x00001800010b7983 */ /* 0x000ea80000300800 */
[----:B------:R-:W2:Y:S01]  /*c260*/  LDL.LU R10, [R1+0x14] ;  /* 0x00001400010a7983 */ /* 0x000ea20000300800 */
[----:B------:R-:W-:Y:S01]  /*c270*/  @!P1 IMAD.MOV R247, RZ, RZ, -R247 ;  /* 0x000000fffff79224 */ /* 0x000fe200078e0af7 */
[----:B------:R-:W-:Y:S01]  /*c280*/  ISETP.GE.AND P1, PT, R0, RZ, PT ;  /* 0x000000ff0000720c */ /* 0x000fe20003f26270 */
[----:B-1----:R-:W-:Y:S01]  /*c290*/  IMAD R5, R6, 0x2, R5 ;  /* 0x0000000206057824 */ /* 0x002fe200078e0205 */
[----:B------:R-:W2:Y:S01]  /*c2a0*/  LDL.LU R2, [R1+0x4] ;  /* 0x0000040001027983 */ /* 0x000ea20000300800 */
[----:B------:R-:W-:Y:S01]  /*c2b0*/  @!P3 IMAD.MOV R248, RZ, RZ, -R248 ;  /* 0x000000fffff8b224 */ /* 0x000fe200078e0af8 */
[----:B------:R-:W-:-:S02]  /*c2c0*/  ISETP.NE.AND P3, PT, RZ, UR9, PT ;  /* 0x00000009ff007c0c */ /* 0x000fc4000bf65270 */
[----:B------:R1:W-:Y:S01]  /*c2d0*/  STL [R1+0xcd4], R0 ;  /* 0x000cd40001007387 */ /* 0x0003e20000100800 */
[----:B------:R-:W-:Y:S02]  /*c2e0*/  LOP3.LUT R250, RZ, UR9, RZ, 0x33, !PT ;  /* 0x00000009fffa7c12 */ /* 0x000fe4000f8e33ff */
[----:B---3--:R-:W-:-:S04]  /*c2f0*/  ISETP.GE.AND P6, PT, R3, RZ, PT ;  /* 0x000000ff0300720c */ /* 0x008fc80003fc6270 */
[----:B------:R-:W-:Y:S01]  /*c300*/  @!P1 IMAD.MOV R251, RZ, RZ, -R251 ;  /* 0x000000fffffb9224 */ /* 0x000fe200078e0afb */
[----:B-1----:R-:W3:Y:S01]  /*c310*/  LDL.LU R0, [R1+0x8] ;  /* 0x0000080001007983 */ /* 0x002ee20000300800 */
[----:B------:R-:W-:Y:S01]  /*c320*/  @!P2 IMAD.MOV R249, RZ, RZ, -R249 ;  /* 0x000000fffff9a224 */ /* 0x000fe200078e0af9 */
[----:B------:R-:W1:Y:S02]  /*c330*/  LDCU UR9, c[0x0][0x3b0] ;  /* 0x00007600ff0977ac */ /* 0x000e640008000800 */
[----:B------:R1:W-:Y:S01]  /*c340*/  STL [R1+0x4d0], R5 ;  /* 0x0004d00501007387 */ /* 0x0003e20000100800 */
[----:B------:R-:W-:Y:S01]  /*c350*/  SEL R3, R250, R251, !P3 ;  /* 0x000000fbfa037207 */ /* 0x000fe20005800000 */
[----:B-1----:R-:W-:-:S05]  /*c360*/  IMAD R5, R6, 0x2, R5 ;  /* 0x0000000206057824 */ /* 0x002fca00078e0205 */
[----:B------:R-:W-:Y:S04]  /*c370*/  STL [R1+0x4d4], R5 ;  /* 0x0004d40501007387 */ /* 0x000fe80000100800 */
[----:B------:R-:W3:Y:S04]  /*c380*/  LDL.LU R251, [R1+0xc] ;  /* 0x00000c0001fb7983 */ /* 0x000ee80000300800 */
[----:B------:R1:W-:Y:S02]  /*c390*/  STL [R1+0xe0], R3 ;  /* 0x0000e00301007387 */ /* 0x0003e40000100800 */
[----:B-1----:R-:W-:-:S02]  /*c3a0*/  IMAD.MOV.U32 R3, RZ, RZ, R7 ;  /* 0x000000ffff037224 */ /* 0x002fc400078e0007 */
[----:B------:R-:W3:Y:S01]  /*c3b0*/  LDL.LU R7, [R1+0x10] ;  /* 0x0000100001077983 */ /* 0x000ee20000300800 */
[C---:B----4-:R-:W-:Y:S02]  /*c3c0*/  SEL R16, R250.reuse, R16, !P3 ;  /* 0x00000010fa107207 */ /* 0x050fe40005800000 */
[----:B--2---:R-:W-:-:S03]  /*c3d0*/  SEL R15, R250, R15, !P3 ;  /* 0x0000000ffa0f7207 */ /* 0x004fc60005800000 */
[----:B------:R1:W-:Y:S01]  /*c3e0*/  STL [R1+0xdc], R16 ;  /* 0x0000dc1001007387 */ /* 0x0003e20000100800 */
[----:B------:R-:W-:-:S03]  /*c3f0*/  SEL R14, R250, R14, !P3 ;  /* 0x0000000efa0e7207 */ /* 0x000fc60005800000 */
[----:B-1----:R-:W2:Y:S01]  /*c400*/  LDL.LU R16, [R1+0xd90] ;  /* 0x000d900001107983 */ /* 0x002ea20000300800 */
[----:B------:R-:W-:-:S03]  /*c410*/  SEL R13, R250, R13, !P3 ;  /* 0x0000000dfa0d7207 */ /* 0x000fc60005800000 */
[----:B------:R1:W-:Y:S01]  /*c420*/  STL [R1+0xd8], R15 ;  /* 0x0000d80f01007387 */ /* 0x0003e20000100800 */
[C---:B------:R-:W-:Y:S02]  /*c430*/  SEL R12, R250.reuse, R12, !P3 ;  /* 0x0000000cfa0c7207 */ /* 0x040fe40005800000 */
[C---:B------:R-:W-:Y:S01]  /*c440*/  SEL R11, R250.reuse, R11, !P3 ;  /* 0x0000000bfa0b7207 */ /* 0x040fe20005800000 */
[----:B-1----:R-:W4:Y:S01]  /*c450*/  LDL.LU R15, [R1+0xd8c] ;  /* 0x000d8c00010f7983 */ /* 0x002f220000300800 */
[----:B------:R-:W-:-:S03]  /*c460*/  SEL R10, R250, R10, !P3 ;  /* 0x0000000afa0a7207 */ /* 0x000fc60005800000 */
[----:B------:R1:W-:Y:S04]  /*c470*/  STL [R1+0xd4], R14 ;  /* 0x0000d40e01007387 */ /* 0x0003e80000100800 */
[----:B-1----:R-:W2:Y:S04]  /*c480*/  LDL.LU R14, [R1+0xd88] ;  /* 0x000d8800010e7983 */ /* 0x002ea80000300800 */
[----:B------:R1:W-:Y:S04]  /*c490*/  STL [R1+0xd0], R13 ;  /* 0x0000d00d01007387 */ /* 0x0003e80000100800 */
[----:B-1----:R-:W2:Y:S04]  /*c4a0*/  LDL.LU R13, [R1+0xd84] ;  /* 0x000d8400010d7983 */ /* 0x002ea80000300800 */
[----:B------:R1:W-:Y:S04]  /*c4b0*/  STL [R1+0xcc], R12 ;  /* 0x0000cc0c01007387 */ /* 0x0003e80000100800 */
[----:B-1----:R-:W2:Y:S04]  /*c4c0*/  LDL.LU R12, [R1+0xd80] ;  /* 0x000d8000010c7983 */ /* 0x002ea80000300800 */
[----:B------:R1:W-:Y:S04]  /*c4d0*/  STL [R1+0xc8], R11 ;  /* 0x0000c80b01007387 */ /* 0x0003e80000100800 */
[----:B-1----:R-:W2:Y:S04]  /*c4e0*/  LDL.LU R11, [R1+0xd7c] ;  /* 0x000d7c00010b7983 */ /* 0x002ea80000300800 */
[----:B------:R1:W-:Y:S04]  /*c4f0*/  STL [R1+0xc4], R10 ;  /* 0x0000c40a01007387 */ /* 0x0003e80000100800 */
[----:B-1----:R-:W4:Y:S01]  /*c500*/  LDL.LU R10, [R1+0xd78] ;  /* 0x000d7800010a7983 */ /* 0x002f220000300800 */
[----:B------:R-:W-:-:S02]  /*c510*/  SEL R2, R250, R2, !P3 ;  /* 0x00000002fa027207 */ /* 0x000fc40005800000 */
[C---:B---3--:R-:W-:Y:S02]  /*c520*/  SEL R251, R250.reuse, R251, !P3 ;  /* 0x000000fbfafb7207 */ /* 0x048fe40005800000 */
[----:B------:R-:W-:-:S05]  /*c530*/  SEL R7, R250, R7, !P3 ;  /* 0x00000007fa077207 */ /* 0x000fca0005800000 */
[----:B------:R1:W-:Y:S04]  /*c540*/  STL [R1+0xc0], R7 ;  /* 0x0000c00701007387 */ /* 0x0003e80000100800 */
[----:B------:R-:W-:Y:S01]  /*c550*/  STL [R1+0xbc], R251 ;  /* 0x0000bcfb01007387 */ /* 0x000fe20000100800 */
[----:B-1----:R-:W-:-:S05]  /*c560*/  SEL R7, R250, R0, !P3 ;  /* 0x00000000fa077207 */ /* 0x002fca0005800000 */
[----:B------:R2:W-:Y:S02]  /*c570*/  STL [R1+0xb8], R7 ;  /* 0x0000b80701007387 */ /* 0x0005e40000100800 */
[C---:B--2---:R-:W-:Y:S02]  /*c580*/  SEL R7, R250.reuse, R11, !P3 ;  /* 0x0000000bfa077207 */ /* 0x044fe40005800000 */
[C---:B----4-:R-:W-:Y:S02]  /*c590*/  SEL R0, R250.reuse, R10, !P3 ;  /* 0x0000000afa007207 */ /* 0x050fe40005800000 */
[----:B------:R-:W2:Y:S04]  /*c5a0*/  LDL.LU R10, [R1+0xd74] ;  /* 0x000d7400010a7983 */ /* 0x000ea80000300800 */
[----:B------:R1:W-:Y:S04]  /*c5b0*/  STL [R1+0xb4], R2 ;  /* 0x0000b40201007387 */ /* 0x0003e80000100800 */
[----:B------:R3:W-:Y:S04]  /*c5c0*/  STL [R1+0xb0], R0 ;  /* 0x0000b00001007387 */ /* 0x0007e80000100800 */
[----:B------:R4:W-:Y:S01]  /*c5d0*/  STL [R1+0xac], R7 ;  /* 0x0000ac0701007387 */ /* 0x0009e20000100800 */
[----:B-1----:R-:W-:-:S02]  /*c5e0*/  SEL R2, R250, R12, !P3 ;  /* 0x0000000cfa027207 */ /* 0x002fc40005800000 */
[----:B---3--:R-:W-:-:S03]  /*c5f0*/  SEL R0, R250, R13, !P3 ;  /* 0x0000000dfa007207 */ /* 0x008fc60005800000 */
[----:B------:R1:W-:Y:S01]  /*c600*/  STL [R1+0xa8], R2 ;  /* 0x0000a80201007387 */ /* 0x0003e20000100800 */
[----:B----4-:R-:W-:-:S03]  /*c610*/  SEL R7, R250, R14, !P3 ;  /* 0x0000000efa077207 */ /* 0x010fc60005800000 */
[----:B------:R3:W-:Y:S04]  /*c620*/  STL [R1+0xa4], R0 ;  /* 0x0000a40001007387 */ /* 0x0007e80000100800 */
[----:B------:R4:W-:Y:S01]  /*c630*/  STL [R1+0xa0], R7 ;  /* 0x0000a00701007387 */ /* 0x0009e20000100800 */
[C---:B-1----:R-:W-:Y:S02]  /*c640*/  SEL R2, R250.reuse, R15, !P3 ;  /* 0x0000000ffa027207 */ /* 0x042fe40005800000 */
        /* <DEDUP_REMOVED lines=49> */
[----:B------:R-:W-:Y:S01]  /*c960*/  STL [R1+0x3c], R2 ;  /* 0x00003c0201007387 */ /* 0x000fe20000100800 */
[----:B----4-:R-:W-:-:S03]  /*c970*/  SEL R7, R250, R69, !P3 ;  /* 0x00000045fa077207 */ /* 0x010fc60005800000 */
[----:B------:R-:W-:Y:S01]  /*c980*/  STL [R1+0x38], R0 ;  /* 0x0000380001007387 */ /* 0x000fe20000100800 */
[C---:B------:R-:W-:Y:S02]  /*c990*/  SEL R37, R250.reuse, R39, !P3 ;  /* 0x00000027fa257207 */ /* 0x040fe40005800000 */
[C---:B------:R-:W-:Y:S01]  /*c9a0*/  SEL R39, R250.reuse, R72, !P3 ;  /* 0x00000048fa277207 */ /* 0x040fe20005800000 */
[----:B------:R1:W-:Y:S01]  /*c9b0*/  STL [R1+0x34], R7 ;  /* 0x0000340701007387 */ /* 0x0003e20000100800 */
[C---:B------:R-:W-:Y:S02]  /*c9c0*/  SEL R36, R250.reuse, R40, !P3 ;  /* 0x00000028fa247207 */ /* 0x040fe40005800000 */
[C---:B------:R-:W-:Y:S01]  /*c9d0*/  SEL R40, R250.reuse, R74, !P3 ;  /* 0x0000004afa287207 */ /* 0x040fe20005800000 */
[----:B------:R3:W-:Y:S01]  /*c9e0*/  STL [R1+0x28], R39 ;  /* 0x0000282701007387 */ /* 0x0007e20000100800 */
[C---:B-1----:R-:W-:Y:S02]  /*c9f0*/  SEL R7, R250.reuse, R73, !P3 ;  /* 0x00000049fa077207 */ /* 0x042fe40005800000 */
[----:B---3--:R-:W-:-:S03]  /*ca00*/  SEL R39, R250, R75, !P3 ;  /* 0x0000004bfa277207 */ /* 0x008fc60005800000 */
[----:B------:R1:W-:Y:S04]  /*ca10*/  STL [R1+0x24], R7 ;  /* 0x0000240701007387 */ /* 0x0003e80000100800 */
[----:B------:R3:W-:Y:S01]  /*ca20*/  STL [R1+0x20], R40 ;  /* 0x0000202801007387 */ /* 0x0007e20000100800 */
[----:B-1----:R-:W-:-:S03]  /*ca30*/  SEL R7, R250, R76, !P3 ;  /* 0x0000004cfa077207 */ /* 0x002fc60005800000 */
[----:B------:R1:W-:Y:S01]  /*ca40*/  STL [R1+0x1c], R39 ;  /* 0x00001c2701007387 */ /* 0x0003e20000100800 */
[----:B---3--:R-:W-:-:S03]  /*ca50*/  SEL R40, R250, R77, !P3 ;  /* 0x0000004dfa287207 */ /* 0x008fc60005800000 */
[----:B------:R3:W-:Y:S01]  /*ca60*/  STL [R1+0x18], R7 ;  /* 0x0000180701007387 */ /* 0x0007e20000100800 */
[----:B-1----:R-:W-:-:S03]  /*ca70*/  SEL R39, R250, R78, !P3 ;  /* 0x0000004efa277207 */ /* 0x002fc60005800000 */
[----:B------:R1:W-:Y:S01]  /*ca80*/  STL [R1+0x14], R40 ;  /* 0x0000142801007387 */ /* 0x0003e20000100800 */
[----:B---3--:R-:W-:-:S03]  /*ca90*/  SEL R7, R250, R79, !P3 ;  /* 0x0000004ffa077207 */ /* 0x008fc60005800000 */
[----:B------:R3:W-:Y:S01]  /*caa0*/  STL [R1+0x10], R39 ;  /* 0x0000102701007387 */ /* 0x0007e20000100800 */
[C---:B------:R-:W-:Y:S02]  /*cab0*/  SEL R29, R250.reuse, R47, !P3 ;  /* 0x0000002ffa1d7207 */ /* 0x040fe40005800000 */
[C---:B-1----:R-:W-:Y:S01]  /*cac0*/  SEL R40, R250.reuse, R80, !P3 ;  /* 0x00000050fa287207 */ /* 0x042fe20005800000 */
[----:B------:R1:W-:Y:S01]  /*cad0*/  STL [R1+0xc], R7 ;  /* 0x00000c0701007387 */ /* 0x0003e20000100800 */
[----:B---3--:R-:W-:-:S03]  /*cae0*/  SEL R39, R250, R81, !P3 ;  /* 0x00000051fa277207 */ /* 0x008fc60005800000 */
[----:B------:R3:W-:Y:S01]  /*caf0*/  STL [R1+0x8], R40 ;  /* 0x0000082801007387 */ /* 0x0007e20000100800 */
[----:B------:R-:W-:-:S03]  /*cb00*/  SEL R30, R250, R46, !P3 ;  /* 0x0000002efa1e7207 */ /* 0x000fc60005800000 */
[----:B------:R-:W4:Y:S01]  /*cb10*/  LDL.LU R47, [R1+0xe0] ;  /* 0x0000e000012f7983 */ /* 0x000f220000300800 */
[----:B-1----:R-:W-:-:S03]  /*cb20*/  SEL R7, R250, R82, !P3 ;  /* 0x00000052fa077207 */ /* 0x002fc60005800000 */
[----:B------:R1:W-:Y:S01]  /*cb30*/  STL [R1+0x4], R39 ;  /* 0x0000042701007387 */ /* 0x0003e20000100800 */
[----:B------:R-:W-:-:S03]  /*cb40*/  SEL R31, R250, R45, !P3 ;  /* 0x0000002dfa1f7207 */ /* 0x000fc60005800000 */
[----:B------:R-:W2:Y:S01]  /*cb50*/  LDL.LU R46, [R1+0xdc] ;  /* 0x0000dc00012e7983 */ /* 0x000ea20000300800 */
[----:B------:R-:W-:-:S03]  /*cb60*/  SEL R32, R250, R44, !P3 ;  /* 0x0000002cfa207207 */ /* 0x000fc60005800000 */
[----:B------:R-:W-:Y:S01]  /*cb70*/  STL [R1], R7 ;  /* 0x0000000701007387 */ /* 0x000fe20000100800 */
[----:B------:R-:W-:-:S03]  /*cb80*/  SEL R33, R250, R43, !P3 ;  /* 0x0000002bfa217207 */ /* 0x000fc60005800000 */
[----:B------:R-:W2:Y:S01]  /*cb90*/  LDL.LU R45, [R1+0xd8] ;  /* 0x0000d800012d7983 */ /* 0x000ea20000300800 */
[----:B------:R-:W-:-:S03]  /*cba0*/  SEL R34, R250, R42, !P3 ;  /* 0x0000002afa227207 */ /* 0x000fc60005800000 */
[----:B------:R-:W2:Y:S01]  /*cbb0*/  LDL.LU R44, [R1+0xd4] ;  /* 0x0000d400012c7983 */ /* 0x000ea20000300800 */
[----:B------:R-:W-:-:S03]  /*cbc0*/  SEL R35, R250, R41, !P3 ;  /* 0x00000029fa237207 */ /* 0x000fc60005800000 */
[----:B------:R-:W2:Y:S04]  /*cbd0*/  LDL.LU R43, [R1+0xd0] ;  /* 0x0000d000012b7983 */ /* 0x000ea80000300800 */
[----:B------:R-:W2:Y:S04]  /*cbe0*/  LDL.LU R42, [R1+0xcc] ;  /* 0x0000cc00012a7983 */ /* 0x000ea80000300800 */
[----:B------:R-:W2:Y:S04]  /*cbf0*/  LDL.LU R41, [R1+0xc8] ;  /* 0x0000c80001297983 */ /* 0x000ea80000300800 */
[----:B---3--:R-:W3:Y:S04]  /*cc00*/  LDL.LU R40, [R1+0xc4] ;  /* 0x0000c40001287983 */ /* 0x008ee80000300800 */
[----:B-1----:R-:W3:Y:S01]  /*cc10*/  LDL.LU R39, [R1+0xc0] ;  /* 0x0000c00001277983 */ /* 0x002ee20000300800 */
[----:B------:R-:W-:-:S02]  /*cc20*/  ISETP.NE.AND P2, PT, R4, RZ, PT ;  /* 0x000000ff0400720c */ /* 0x000fc40003f45270 */
[C---:B------:R-:W-:Y:S02]  /*cc30*/  SEL R94, R250.reuse, R94, !P3 ;  /* 0x0000005efa5e7207 */ /* 0x040fe40005800000 */
[C---:B------:R-:W-:Y:S02]  /*cc40*/  SEL R121, R250.reuse, R121, !P3 ;  /* 0x00000079fa797207 */ /* 0x040fe40005800000 */
[C---:B------:R-:W-:Y:S02]  /*cc50*/  SEL R122, R250.reuse, R122, !P3 ;  /* 0x0000007afa7a7207 */ /* 0x040fe40005800000 */
[C---:B------:R-:W-:Y:S01]  /*cc60*/  SEL R123, R250.reuse, R123, !P3 ;  /* 0x0000007bfa7b7207 */ /* 0x040fe20005800000 */
[----:B------:R-:W-:Y:S01]  /*cc70*/  STL [R1+0xd70], R94 ;  /* 0x000d705e01007387 */ /* 0x000fe20000100800 */
[C---:B------:R-:W-:Y:S02]  /*cc80*/  SEL R124, R250.reuse, R124, !P3 ;  /* 0x0000007cfa7c7207 */ /* 0x040fe40005800000 */
[C---:B------:R-:W-:Y:S01]  /*cc90*/  SEL R128, R250.reuse, R128, !P3 ;  /* 0x00000080fa807207 */ /* 0x040fe20005800000 */
[----:B------:R-:W-:Y:S01]  /*cca0*/  STL [R1+0xd6c], R121 ;  /* 0x000d6c7901007387 */ /* 0x000fe20000100800 */
[C---:B------:R-:W-:Y:S01]  /*ccb0*/  SEL R130, R250.reuse, R130, !P3 ;  /* 0x00000082fa827207 */ /* 0x040fe20005800000 */
[----:B------:R-:W-:Y:S01]  /*ccc0*/  @!P6 IMAD.MOV R3, RZ, RZ, -R3 ;  /* 0x000000ffff03e224 */ /* 0x000fe200078e0a03 */
[----:B------:R-:W-:Y:S01]  /*ccd0*/  SEL R79, R250, R245, !P3 ;  /* 0x000000f5fa4f7207 */ /* 0x000fe20005800000 */
[----:B------:R-:W-:Y:S01]  /*cce0*/  STL [R1+0xd68], R122 ;  /* 0x000d687a01007387 */ /* 0x000fe20000100800 */
[----:B------:R-:W-:Y:S01]  /*ccf0*/  IMAD R245, R6, 0x2, R5 ;  /* 0x0000000206f57824 */ /* 0x000fe200078e0205 */
[----:B------:R-:W-:Y:S01]  /*cd00*/  @!P2 LOP3.LUT R3, RZ, R4, RZ, 0x33, !PT ;  /* 0x00000004ff03a212 */ /* 0x000fe200078e33ff */
[----:B------:R-:W1:Y:S01]  /*cd10*/  LDC R5, c[0x0][0x3a0] ;  /* 0x0000e800ff057b82 */ /* 0x000e620000000800 */
[----:B------:R-:W-:Y:S04]  /*cd20*/  STL [R1+0xd64], R123 ;  /* 0x000d647b01007387 */ /* 0x000fe80000100800 */
[----:B------:R-:W-:Y:S04]  /*cd30*/  STL [R1+0xd60], R124 ;  /* 0x000d607c01007387 */ /* 0x000fe80000100800 */
[----:B------:R-:W-:Y:S04]  /*cd40*/  STL [R1+0xd5c], R128 ;  /* 0x000d5c8001007387 */ /* 0x000fe80000100800 */
[----:B------:R-:W-:Y:S04]  /*cd50*/  STL [R1+0xd58], R130 ;  /* 0x000d588201007387 */ /* 0x000fe80000100800 */
[----:B------:R-:W-:Y:S04]  /*cd60*/  STL [R1+0xd00], R245 ;  /* 0x000d00f501007387 */ /* 0x000fe80000100800 */
[----:B------:R1:W-:Y:S02]  /*cd70*/  STL [R1+0x40c], R3 ;  /* 0x00040c0301007387 */ /* 0x0003e40000100800 */
[----:B-1----:R-:W1:Y:S01]  /*cd80*/  S2R R3, SR_TID.X ;  /* 0x0000000000037919 */ /* 0x002e620000002100 */
[----:B------:R-:W-:-:S05]  /*cd90*/  @!P5 IMAD.MOV R9, RZ, RZ, -R9 ;  /* 0x000000ffff09d224 */ /* 0x000fca00078e0a09 */
[----:B------:R-:W-:Y:S01]  /*cda0*/  SEL R81, R250, R9, !P3 ;  /* 0x00000009fa517207 */ /* 0x000fe20005800000 */
[----:B------:R-:W-:Y:S02]  /*cdb0*/  VIADD R9, R5, 0x7f ;  /* 0x0000007f05097836 */ /* 0x000fe40000000000 */
[----:B------:R-:W-:-:S03]  /*cdc0*/  @!P0 IMAD.MOV R252, RZ, RZ, -R252 ;  /* 0x000000fffffc8224 */ /* 0x000fc600078e0afc */
[----:B------:R-:W-:-:S04]  /*cdd0*/  ISETP.GT.AND P0, PT, R9, 0x7f, PT ;  /* 0x0000007f0900780c */ /* 0x000fc80003f04270 */
[----:B------:R-:W-:Y:S02]  /*cde0*/  SEL R4, RZ, 0x4, !P0 ;  /* 0x00000004ff047807 */ /* 0x000fe40004000000 */
[----:B-1----:R-:W-:-:S04]  /*cdf0*/  SHF.R.U32.HI R3, RZ, 0x6, R3 ;  /* 0x00000006ff037819 */ /* 0x002fc80000011603 */
[----:B------:R-:W-:-:S04]  /*ce00*/  SGXT.U32 R3, R3, 0x1 ;  /* 0x000000010303781a */ /* 0x000fc80000000000 */
[----:B------:R-:W-:-:S04]  /*ce10*/  ISETP.GE.AND P1, PT, R3, R5, PT ;  /* 0x000000050300720c */ /* 0x000fc80003f26270 */
[----:B------:R-:W-:-:S05]  /*ce20*/  SEL R5, R4, RZ, !P1 ;  /* 0x000000ff04057207 */ /* 0x000fca0004800000 */
[----:B------:R1:W-:Y:S04]  /*ce30*/  STL [R1+0xd08], R5 ;  /* 0x000d080501007387 */ /* 0x0003e80000100800 */
[----:B------:R1:W-:Y:S04]  /*ce40*/  STL [R1+0xd04], R4 ;  /* 0x000d040401007387 */ /* 0x0003e80000100800 */
[----:B------:R1:W-:Y:S01]  /*ce50*/  STL [R1+0xd0c], R6 ;  /* 0x000d0c0601007387 */ /* 0x0003e20000100800 */
[----:B------:R-:W-:-:S03]  /*ce60*/  SEL R11, R250, R65, !P3 ;  /* 0x00000041fa0b7207 */ /* 0x000fc60005800000 */
[----:B------:R-:W3:Y:S01]  /*ce70*/  LDL.LU R69, [R1+0xbc] ;  /* 0x0000bc0001457983 */ /* 0x000ee20000300800 */
        /* <DEDUP_REMOVED lines=18> */
[----:B------:R-:W-:-:S03]  /*cfa0*/  @!P4 IMAD.MOV R8, RZ, RZ, -R8 ;  /* 0x000000ffff08c224 */ /* 0x000fc600078e0a08 */
        /* <DEDUP_REMOVED lines=13> */
[----:B------:R-:W-:Y:S01]  /*d080*/  SEL R80, R250, R8, !P3 ;  /* 0x00000008fa507207 */ /* 0x000fe20005800000 */
[----:B------:R-:W-:Y:S02]  /*d090*/  IMAD R8, R6, 0x2, R245 ;  /* 0x0000000206087824 */ /* 0x000fe400078e02f5 */
[----:B------:R-:W3:Y:S01]  /*d0a0*/  LDL.LU R52, [R1+0x78] ;  /* 0x0000780001347983 */ /* 0x000ee20000300800 */
[----:B------:R-:W-:-:S03]  /*d0b0*/  SEL R27, R250, R49, !P3 ;  /* 0x00000031fa1b7207 */ /* 0x000fc60005800000 */
[----:B------:R-:W3:Y:S01]  /*d0c0*/  LDL.LU R51, [R1+0x74] ;  /* 0x0000740001337983 */ /* 0x000ee20000300800 */
[----:B------:R-:W-:-:S03]  /*d0d0*/  SEL R28, R250, R48, !P3 ;  /* 0x00000030fa1c7207 */ /* 0x000fc60005800000 */
[----:B------:R-:W3:Y:S01]  /*d0e0*/  LDL.LU R50, [R1+0x70] ;  /* 0x0000700001327983 */ /* 0x000ee20000300800 */
[----:B------:R-:W-:-:S03]  /*d0f0*/  IMAD R8, R6, 0x2, R8 ;  /* 0x0000000206087824 */ /* 0x000fc600078e0208 */
[----:B------:R-:W3:Y:S04]  /*d100*/  LDL.LU R49, [R1+0x6c] ;  /* 0x00006c0001317983 */ /* 0x000ee80000300800 */
[----:B------:R-:W3:Y:S01]  /*d110*/  LDL.LU R48, [R1+0x68] ;  /* 0x0000680001307983 */ /* 0x000ee20000300800 */
[----:B------:R-:W-:Y:S01]  /*d120*/  SEL R0, R250, R71, !P3 ;  /* 0x00000047fa007207 */ /* 0x000fe20005800000 */
[----:B------:R-:W-:Y:S01]  /*d130*/  IMAD R8, R6, 0x2, R8 ;  /* 0x0000000206087824 */ /* 0x000fe200078e0208 */
[C---:B------:R-:W-:Y:S02]  /*d140*/  SEL R2, R250.reuse, R70, !P3 ;  /* 0x00000046fa027207 */ /* 0x040fe40005800000 */
[C---:B------:R-:W-:Y:S02]  /*d150*/  SEL R38, R250.reuse, R38, !P3 ;  /* 0x00000026fa267207 */ /* 0x040fe40005800000 */
[----:B------:R-:W-:-:S02]  /*d160*/  SEL R251, R250, R83, !P3 ;  /* 0x00000053fafb7207 */ /* 0x000fc40005800000 */
[C---:B------:R-:W-:Y:S02]  /*d170*/  SEL R84, R250.reuse, R84, !P3 ;  /* 0x00000054fa547207 */ /* 0x040fe40005800000 */
[C---:B------:R-:W-:Y:S02]  /*d180*/  SEL R85, R250.reuse, R85, !P3 ;  /* 0x00000055fa557207 */ /* 0x040fe40005800000 */
[C---:B------:R-:W-:Y:S02]  /*d190*/  SEL R86, R250.reuse, R86, !P3 ;  /* 0x00000056fa567207 */ /* 0x040fe40005800000 */
        /* <DEDUP_REMOVED lines=20> */
[----:B------:R-:W-:Y:S01]  /*d2e0*/  SEL R108, R250, R108, !P3 ;  /* 0x0000006cfa6c7207 */ /* 0x000fe20005800000 */
[----:B----4-:R-:W-:-:S02]  /*d2f0*/  IMAD R82, R47, UR6, RZ ;  /* 0x000000062f527c24 */ /* 0x010fc4000f8e02ff */
[----:B------:R-:W4:Y:S01]  /*d300*/  LDL.LU R47, [R1+0x64] ;  /* 0x00006400012f7983 */ /* 0x000f220000300800 */
[----:B--2---:R-:W-:-:S03]  /*d310*/  IMAD R77, R46, UR6, RZ ;  /* 0x000000062e4d7c24 */ /* 0x004fc6000f8e02ff */
[----:B------:R-:W2:Y:S01]  /*d320*/  LDL.LU R46, [R1+0x60] ;  /* 0x00006000012e7983 */ /* 0x000ea20000300800 */
[----:B------:R-:W-:-:S03]  /*d330*/  IMAD R76, R45, UR6, RZ ;  /* 0x000000062d4c7c24 */ /* 0x000fc6000f8e02ff */
[----:B------:R-:W2:Y:S01]  /*d340*/  LDL.LU R45, [R1+0x5c] ;  /* 0x00005c00012d7983 */ /* 0x000ea20000300800 */
[----:B------:R-:W-:-:S03]  /*d350*/  IMAD R75, R44, UR6, RZ ;  /* 0x000000062c4b7c24 */ /* 0x000fc6000f8e02ff */
[----:B------:R-:W2:Y:S01]  /*d360*/  LDL.LU R44, [R1+0x58] ;  /* 0x00005800012c7983 */ /* 0x000ea20000300800 */
[----:B------:R-:W-:-:S03]  /*d370*/  IMAD R74, R43, UR6, RZ ;  /* 0x000000062b4a7c24 */ /* 0x000fc6000f8e02ff */
[----:B------:R-:W2:Y:S01]  /*d380*/  LDL.LU R43, [R1+0x54] ;  /* 0x00005400012b7983 */ /* 0x000ea20000300800 */
[----:B------:R-:W-:-:S03]  /*d390*/  IMAD R73, R42, UR6, RZ ;  /* 0x000000062a497c24 */ /* 0x000fc6000f8e02ff */
[----:B------:R-:W2:Y:S01]  /*d3a0*/  LDL.LU R42, [R1+0x50] ;  /* 0x00005000012a7983 */ /* 0x000ea20000300800 */
[----:B------:R-:W-:Y:S01]  /*d3b0*/  IMAD R72, R41, UR6, RZ ;  /* 0x0000000629487c24 */ /* 0x000fe2000f8e02ff */
[C---:B------:R-:W-:Y:S02]  /*d3c0*/  SEL R109, R250.reuse, R109, !P3 ;  /* 0x0000006dfa6d7207 */ /* 0x040fe40005800000 */
[----:B------:R-:W2:Y:S01]  /*d3d0*/  LDL.LU R41, [R1+0x4c] ;  /* 0x00004c0001297983 */ /* 0x000ea20000300800 */
[----:B------:R-:W-:Y:S01]  /*d3e0*/  SEL R110, R250, R110, !P3 ;  /* 0x0000006efa6e7207 */ /* 0x000fe20005800000 */
[----:B---3--:R-:W-:Y:S01]  /*d3f0*/  IMAD R71, R40, UR6, RZ ;  /* 0x0000000628477c24 */ /* 0x008fe2000f8e02ff */
[C---:B------:R-:W-:Y:S01]  /*d400*/  SEL R111, R250.reuse, R111, !P3 ;  /* 0x0000006ffa6f7207 */ /* 0x040fe20005800000 */
[----:B------:R-:W3:Y:S01]  /*d410*/  LDL.LU R40, [R1+0x48] ;  /* 0x0000480001287983 */ /* 0x000ee20000300800 */
[C---:B------:R-:W-:Y:S01]  /*d420*/  SEL R112, R250.reuse, R112, !P3 ;  /* 0x00000070fa707207 */ /* 0x040fe20005800000 */
[----:B------:R-:W-:Y:S01]  /*d430*/  IMAD R70, R39, UR6, RZ ;  /* 0x0000000627467c24 */ /* 0x000fe2000f8e02ff */
[C---:B------:R-:W-:Y:S01]  /*d440*/  SEL R113, R250.reuse, R113, !P3 ;  /* 0x00000071fa717207 */ /* 0x040fe20005800000 */
[----:B------:R-:W2:Y:S01]  /*d450*/  LDL.LU R39, [R1+0x44] ;  /* 0x0000440001277983 */ /* 0x000ea20000300800 */
        /* <DEDUP_REMOVED lines=130> */
[----:B------:R-:W-:Y:S01]  /*dc80*/  SEL R250, R250, R10, !P3 ;  /* 0x0000000afafa7207 */ /* 0x000fe20005800000 */
[----:B------:R-:W-:Y:S01]  /*dc90*/  IMAD R3, R6, 0x2, R8 ;  /* 0x0000000206037824 */ /* 0x000fe200078e0208 */
[----:B------:R-:W2:Y:S04]  /*dca0*/  LDL.LU R10, [R1+0x40] ;  /* 0x00004000010a7983 */ /* 0x000ea80000300800 */
[----:B------:R-:W2:Y:S04]  /*dcb0*/  LDL.LU R9, [R1+0x3c] ;  /* 0x00003c0001097983 */ /* 0x000ea80000300800 */
[----:B------:R-:W2:Y:S04]  /*dcc0*/  LDL.LU R8, [R1+0x38] ;  /* 0x0000380001087983 */ /* 0x000ea80000300800 */
[----:B------:R-:W2:Y:S04]  /*dcd0*/  LDL.LU R83, [R1+0x34] ;  /* 0x0000340001537983 */ /* 0x000ea80000300800 */
[----:B-1----:R-:W2:Y:S04]  /*dce0*/  LDL.LU R5, [R1+0x28] ;  /* 0x0000280001057983 */ /* 0x002ea80000300800 */
[----:B------:R-:W2:Y:S04]  /*dcf0*/  LDL.LU R94, [R1+0x24] ;  /* 0x00002400015e7983 */ /* 0x000ea80000300800 */
[----:B------:R-:W3:Y:S04]  /*dd00*/  LDL.LU R123, [R1+0x20] ;  /* 0x00002000017b7983 */ /* 0x000ee80000300800 */
[----:B------:R-:W3:Y:S04]  /*dd10*/  LDL.LU R4, [R1+0x1c] ;  /* 0x00001c0001047983 */ /* 0x000ee80000300800 */
[----:B------:R-:W4:Y:S04]  /*dd20*/  LDL.LU R3, [R1+0x18] ;  /* 0x0000180001037983 */ /* 0x000f280000300800 */
[----:B------:R-:W4:Y:S04]  /*dd30*/  LDL.LU R128, [R1+0x14] ;  /* 0x0000140001807983 */ /* 0x000f280000300800 */
[----:B------:R-:W4:Y:S04]  /*dd40*/  LDL.LU R122, [R1+0x10] ;  /* 0x00001000017a7983 */ /* 0x000f280000300800 */
[----:B------:R-:W4:Y:S04]  /*dd50*/  LDL.LU R245, [R1+0xc] ;  /* 0x00000c0001f57983 */ /* 0x000f280000300800 */
[----:B------:R-:W4:Y:S01]  /*dd60*/  LDL.LU R121, [R1+0x8] ;  /* 0x0000080001797983 */ /* 0x000f220000300800 */
[----:B------:R-:W-:-:S03]  /*dd70*/  IMAD R116, R116, UR6, RZ ;  /* 0x0000000674747c24 */ /* 0x000fc6000f8e02ff */
[----:B------:R-:W4:Y:S04]  /*dd80*/  LDL.LU R124, [R1+0x4] ;  /* 0x00000400017c7983 */ /* 0x000f280000300800 */
[----:B------:R-:W4:Y:S01]  /*dd90*/  LDL.LU R130, [R1] ;  /* 0x0000000001827983 */ /* 0x000f220000300800 */
[----:B------:R-:W-:Y:S02]  /*dda0*/  IMAD R118, R118, UR6, RZ ;  /* 0x0000000676767c24 */ /* 0x000fe4000f8e02ff */
[----:B------:R-:W-:Y:S02]  /*ddb0*/  IMAD R120, R120, UR6, RZ ;  /* 0x0000000678787c24 */ /* 0x000fe4000f8e02ff */
[----:B--2---:R-:W-:Y:S02]  /*ddc0*/  IMAD R94, R94, UR6, RZ ;  /* 0x000000065e5e7c24 */ /* 0x004fe4000f8e02ff */
[----:B---3--:R-:W-:-:S02]  /*ddd0*/  IMAD R6, R4, UR6, RZ ;  /* 0x0000000604067c24 */ /* 0x008fc4000f8e02ff */
[----:B------:R-:W-:Y:S02]  /*dde0*/  IMAD R4, R251, UR6, RZ ;  /* 0x00000006fb047c24 */ /* 0x000fe4000f8e02ff */
[----:B------:R-:W-:Y:S02]  /*ddf0*/  IMAD.MOV.U32 R251, RZ, RZ, R94 ;  /* 0x000000fffffb7224 */ /* 0x000fe400078e005e */
[----:B------:R-:W2:Y:S04]  /*de00*/  LDL.LU R94, [R1+0xd70] ;  /* 0x000d7000015e7983 */ /* 0x000ea80000300800 */
[----:B------:R1:W-:Y:S01]  /*de10*/  STL [R1+0x208], R116 ;  /* 0x0002087401007387 */ /* 0x0003e20000100800 */
[----:B----4-:R-:W-:-:S04]  /*de20*/  IMAD R121, R121, UR6, RZ ;  /* 0x0000000679797c24 */ /* 0x010fc8000f8e02ff */
[----:B-1----:R-:W-:Y:S02]  /*de30*/  IMAD.MOV.U32 R116, RZ, RZ, R121 ;  /* 0x000000ffff747224 */ /* 0x002fe400078e0079 */
[----:B------:R-:W3:Y:S01]  /*de40*/  LDL.LU R121, [R1+0xd6c] ;  /* 0x000d6c0001797983 */ /* 0x000ee20000300800 */
[----:B------:R-:W-:Y:S02]  /*de50*/  IMAD R122, R122, UR6, RZ ;  /* 0x000000067a7a7c24 */ /* 0x000fe4000f8e02ff */
[----:B------:R-:W-:Y:S01]  /*de60*/  IMAD R123, R123, UR6, RZ ;  /* 0x000000067b7b7c24 */ /* 0x000fe2000f8e02ff */
[----:B------:R1:W-:Y:S02]  /*de70*/  STL [R1+0x20c], R118 ;  /* 0x00020c7601007387 */ /* 0x0003e40000100800 */
[----:B-1----:R-:W-:Y:S02]  /*de80*/  IMAD.MOV.U32 R118, RZ, RZ, R122 ;  /* 0x000000ffff767224 */ /* 0x002fe400078e007a */
[----:B------:R-:W4:Y:S04]  /*de90*/  LDL.LU R122, [R1+0xd68] ;  /* 0x000d6800017a7983 */ /* 0x000f280000300800 */
[----:B------:R1:W-:Y:S02]  /*dea0*/  STL [R1+0x210], R120 ;  /* 0x0002107801007387 */ /* 0x0003e40000100800 */
[----:B-1----:R-:W-:-:S02]  /*deb0*/  IMAD.MOV.U32 R120, RZ, RZ, R123 ;  /* 0x000000ffff787224 */ /* 0x002fc400078e007b */
[----:B------:R-:W2:Y:S01]  /*dec0*/  LDL.LU R123, [R1+0xd64] ;  /* 0x000d6400017b7983 */ /* 0x000ea20000300800 */
[----:B------:R-:W-:Y:S02]  /*ded0*/  IMAD R124, R124, UR6, RZ ;  /* 0x000000067c7c7c24 */ /* 0x000fe4000f8e02ff */
[----:B------:R-:W-:Y:S02]  /*dee0*/  IMAD R128, R128, UR6, RZ ;  /* 0x0000000680807c24 */ /* 0x000fe4000f8e02ff */
[----:B------:R-:W-:Y:S02]  /*def0*/  IMAD R130, R130, UR6, RZ ;  /* 0x0000000682827c24 */ /* 0x000fe4000f8e02ff */
[----:B---3--:R-:W-:-:S05]  /*df00*/  IMAD R121, R121, UR6, RZ ;  /* 0x0000000679797c24 */ /* 0x008fca000f8e02ff */
[----:B------:R1:W-:Y:S02]  /*df10*/  STL [R1+0x214], R121 ;  /* 0x0002147901007387 */ /* 0x0003e40000100800 */
[----:B-1----:R-:W-:Y:S02]  /*df20*/  IMAD.MOV.U32 R121, RZ, RZ, R124 ;  /* 0x000000ffff797224 */ /* 0x002fe400078e007c */
[----:B------:R-:W3:Y:S01]  /*df30*/  LDL.LU R124, [R1+0xd60] ;  /* 0x000d6000017c7983 */ /* 0x000ee20000300800 */
[----:B----4-:R-:W-:-:S05]  /*df40*/  IMAD R122, R122, UR6, RZ ;  /* 0x000000067a7a7c24 */ /* 0x010fca000f8e02ff */
[----:B------:R1:W-:Y:S01]  /*df50*/  STL [R1+0x218], R122 ;  /* 0x0002187a01007387 */ /* 0x0003e20000100800 */
[----:B--2---:R-:W-:Y:S02]  /*df60*/  IMAD R123, R123, UR6, RZ ;  /* 0x000000067b7b7c24 */ /* 0x004fe4000f8e02ff */
[----:B-1----:R-:W-:Y:S02]  /*df70*/  IMAD.MOV.U32 R122, RZ, RZ, R128 ;  /* 0x000000ffff7a7224 */ /* 0x002fe400078e0080 */
[----:B------:R-:W2:Y:S04]  /*df80*/  LDL.LU R128, [R1+0xd5c] ;  /* 0x000d5c0001807983 */ /* 0x000ea80000300800 */
[----:B------:R1:W-:Y:S02]  /*df90*/  STL [R1+0x21c], R123 ;  /* 0x00021c7b01007387 */ /* 0x0003e40000100800 */
[----:B-1----:R-:W-:-:S02]  /*dfa0*/  IMAD.MOV.U32 R123, RZ, RZ, R130 ;  /* 0x000000ffff7b7224 */ /* 0x002fc400078e0082 */
[----:B------:R-:W4:Y:S01]  /*dfb0*/  LDL.LU R130, [R1+0xd58] ;  /* 0x000d580001827983 */ /* 0x000f220000300800 */
[----:B------:R-:W1:Y:S01]  /*dfc0*/  S2R R7, SR_TID.X ;  /* 0x0000000000077919 */ /* 0x000e620000002100 */
[----:B------:R-:W-:Y:S02]  /*dfd0*/  IMAD R5, R5, UR6, RZ ;  /* 0x0000000605057c24 */ /* 0x000fe4000f8e02ff */
[----:B------:R-:W-:Y:S02]  /*dfe0*/  IMAD R245, R245, UR6, RZ ;  /* 0x00000006f5f57c24 */ /* 0x000fe4000f8e02ff */
[----:B------:R-:W-:Y:S01]  /*dff0*/  IMAD R2, R2, UR6, RZ ;  /* 0x0000000602027c24 */ /* 0x000fe2000f8e02ff */
[----:B-1----:R-:W-:-:S05]  /*e000*/  LOP3.LUT R7, R7, 0x7f, RZ, 0xc0, !PT ;  /* 0x0000007f07077812 */ /* 0x002fca00078ec0ff */
[----:B------:R-:W-:-:S05]  /*e010*/  IMAD R7, R7, UR13, RZ ;  /* 0x0000000d07077c24 */ /* 0x000fca000f8e02ff */
[----:B------:R-:W-:Y:S01]  /*e020*/  LEA R244, P2, R7, UR18, 0x2 ;  /* 0x0000001207f47c11 */ /* 0x000fe2000f8410ff */
[----:B------:R-:W1:Y:S01]  /*e030*/  LDCU UR18, c[0x0][0x3b0] ;  /* 0x00007600ff1277ac */ /* 0x000e620008000800 */
[----:B------:R-:W-:Y:S02]  /*e040*/  IMAD R3, R3, UR6, RZ ;  /* 0x0000000603037c24 */ /* 0x000fe4000f8e02ff */
[----:B---3--:R-:W-:-:S05]  /*e050*/  IMAD R124, R124, UR6, RZ ;  /* 0x000000067c7c7c24 */ /* 0x008fca000f8e02ff */
[----:B------:R3:W-:Y:S02]  /*e060*/  STL [R1+0x220], R124 ;  /* 0x0002207c01007387 */ /* 0x0007e40000100800 */
[----:B---3--:R-:W-:Y:S02]  /*e070*/  IMAD R124, R125, UR6, RZ ;  /* 0x000000067d7c7c24 */ /* 0x008fe4000f8e02ff */
[----:B------:R-:W-:-:S03]  /*e080*/  IMAD R125, R126, UR6, RZ ;  /* 0x000000067e7d7c24 */ /* 0x000fc6000f8e02ff */
[----:B------:R3:W-:Y:S01]  /*e090*/  STL [R1+0x224], R124 ;  /* 0x0002247c01007387 */ /* 0x0007e20000100800 */
[----:B--2---:R-:W-:-:S03]  /*e0a0*/  IMAD R126, R128, UR6, RZ ;  /* 0x00000006807e7c24 */ /* 0x004fc6000f8e02ff */
[----:B------:R2:W-:Y:S01]  /*e0b0*/  STL [R1+0x228], R125 ;  /* 0x0002287d01007387 */ /* 0x0005e20000100800 */
[----:B---3--:R-:W-:Y:S02]  /*e0c0*/  IMAD R124, R127, UR6, RZ ;  /* 0x000000067f7c7c24 */ /* 0x008fe4000f8e02ff */
[----:B--2---:R-:W-:-:S03]  /*e0d0*/  IMAD R125, R129, UR6, RZ ;  /* 0x00000006817d7c24 */ /* 0x004fc6000f8e02ff */
[----:B------:R4:W-:Y:S04]  /*e0e0*/  STL [R1+0x22c], R124 ;  /* 0x00022c7c01007387 */ /* 0x0009e80000100800 */
[----:B------:R2:W-:Y:S01]  /*e0f0*/  STL [R1+0x230], R126 ;  /* 0x0002307e01007387 */ /* 0x0005e20000100800 */
[----:B----4-:R-:W-:-:S03]  /*e100*/  IMAD R124, R130, UR6, RZ ;  /* 0x00000006827c7c24 */ /* 0x010fc6000f8e02ff */
[----:B------:R3:W-:Y:S01]  /*e110*/  STL [R1+0x234], R125 ;  /* 0x0002347d01007387 */ /* 0x0007e20000100800 */
[----:B--2---:R-:W-:-:S03]  /*e120*/  IMAD R126, R131, UR6, RZ ;  /* 0x00000006837e7c24 */ /* 0x004fc6000f8e02ff */
[----:B------:R2:W-:Y:S01]  /*e130*/  STL [R1+0x238], R124 ;  /* 0x0002387c01007387 */ /* 0x0005e20000100800 */
[----:B---3--:R-:W-:-:S03]  /*e140*/  IMAD R125, R132, UR6, RZ ;  /* 0x00000006847d7c24 */ /* 0x008fc6000f8e02ff */
[----:B------:R3:W-:Y:S01]  /*e150*/  STL [R1+0x23c], R126 ;  /* 0x00023c7e01007387 */ /* 0x0007e20000100800 */
[----:B--2---:R-:W-:-:S03]  /*e160*/  IMAD R124, R133, UR6, RZ ;  /* 0x00000006857c7c24 */ /* 0x004fc6000f8e02ff */
[----:B------:R2:W-:Y:S04]  /*e170*/  STL [R1+0x240], R125 ;  /* 0x0002407d01007387 */ /* 0x0005e80000100800 */
[----:B------:R4:W-:Y:S01]  /*e180*/  STL [R1+0x244], R124 ;  /* 0x0002447c01007387 */ /* 0x0009e20000100800 */
[----:B---3--:R-:W-:Y:S02]  /*e190*/  IMAD R126, R134, UR6, RZ ;  /* 0x00000006867e7c24 */ /* 0x008fe4000f8e02ff */
[----:B--2---:R-:W-:-:S03]  /*e1a0*/  IMAD R125, R135, UR6, RZ ;  /* 0x00000006877d7c24 */ /* 0x004fc6000f8e02ff */
[----:B------:R2:W-:Y:S01]  /*e1b0*/  STL [R1+0x248], R126 ;  /* 0x0002487e01007387 */ /* 0x0005e20000100800 */
[----:B----4-:R-:W-:-:S03]  /*e1c0*/  IMAD R124, R136, UR6, RZ ;  /* 0x00000006887c7c24 */ /* 0x010fc6000f8e02ff */
[----:B------:R3:W-:Y:S04]  /*e1d0*/  STL [R1+0x24c], R125 ;  /* 0x00024c7d01007387 */ /* 0x0007e80000100800 */
[----:B------:R4:W-:Y:S01]  /*e1e0*/  STL [R1+0x250], R124 ;  /* 0x0002507c01007387 */ /* 0x0009e20000100800 */
[----:B--2---:R-:W-:Y:S02]  /*e1f0*/  IMAD R126, R137, UR6, RZ ;  /* 0x00000006897e7c24 */ /* 0x004fe4000f8e02ff */
[----:B---3--:R-:W-:-:S03]  /*e200*/  IMAD R125, R138, UR6, RZ ;  /* 0x000000068a7d7c24 */ /* 0x008fc6000f8e02ff */
        /* <DEDUP_REMOVED lines=17> */
[----:B---3--:R-:W-:Y:S02]  /*e320*/  IMAD R125, R148, UR6, RZ ;  /* 0x00000006947d7c24 */ /* 0x008fe4000f8e02ff */
[----:B----4-:R-:W-:Y:S01]  /*e330*/  IMAD R124, R147, UR6, RZ ;  /* 0x00000006937c7c24 */ /* 0x010fe2000f8e02ff */
[----:B------:R2:W-:Y:S04]  /*e340*/  STL [R1+0x278], R126 ;  /* 0x0002787e01007387 */ /* 0x0005e80000100800 */
[----:B------:R3:W-:Y:S01]  /*e350*/  STL [R1+0x27c], R124 ;  /* 0x00027c7c01007387 */ /* 0x0007e20000100800 */
[----:B--2---:R-:W-:-:S03]  /*e360*/  IMAD R126, R149, UR6, RZ ;  /* 0x00000006957e7c24 */ /* 0x004fc6000f8e02ff */
[----:B------:R2:W-:Y:S01]  /*e370*/  STL [R1+0x280], R125 ;  /* 0x0002807d01007387 */ /* 0x0005e20000100800 */
[----:B---3--:R-:W-:-:S03]  /*e380*/  IMAD R124, R150, UR6, RZ ;  /* 0x00000006967c7c24 */ /* 0x008fc6000f8e02ff */
        /* <DEDUP_REMOVED lines=39> */
[----:B---3--:R-:W-:Y:S02]  /*e600*/  IMAD.MOV.U32 R126, RZ, RZ, R123 ;  /* 0x000000ffff7e7224 */ /* 0x008fe400078e007b */
[----:B------:R-:W-:Y:S02]  /*e610*/  IMAD R123, R171, UR6, RZ ;  /* 0x00000006ab7b7c24 */ /* 0x000fe4000f8e02ff */
[----:B----4-:R-:W-:-:S02]  /*e620*/  IMAD.MOV.U32 R124, RZ, RZ, R122 ;  /* 0x000000ffff7c7224 */ /* 0x010fc400078e007a */
[----:B------:R-:W-:Y:S01]  /*e630*/  IMAD R122, R170, UR6, RZ ;  /* 0x00000006aa7a7c24 */ /* 0x000fe2000f8e02ff */
[----:B------:R2:W-:Y:S01]  /*e640*/  STL [R1+0x2d4], R125 ;  /* 0x0002d47d01007387 */ /* 0x0005e20000100800 */
[----:B------:R-:W-:-:S03]  /*e650*/  IMAD R127, R177, UR6, RZ ;  /* 0x00000006b17f7c24 */ /* 0x000fc6000f8e02ff */
[----:B------:R3:W-:Y:S04]  /*e660*/  STL [R1+0x2d8], R122 ;  /* 0x0002d87a01007387 */ /* 0x0007e80000100800 */
[----:B------:R4:W-:Y:S01]  /*e670*/  STL [R1+0x2dc], R123 ;  /* 0x0002dc7b01007387 */ /* 0x0009e20000100800 */
[----:B--2---:R-:W-:Y:S02]  /*e680*/  IMAD R125, R172, UR6, RZ ;  /* 0x00000006ac7d7c24 */ /* 0x004fe4000f8e02ff */
[----:B---3--:R-:W-:-:S03]  /*e690*/  IMAD R122, R173, UR6, RZ ;  /* 0x00000006ad7a7c24 */ /* 0x008fc6000f8e02ff */
[----:B------:R-:W-:Y:S01]  /*e6a0*/  STL [R1+0x2e0], R125 ;  /* 0x0002e07d01007387 */ /* 0x000fe20000100800 */
[----:B----4-:R-:W-:-:S03]  /*e6b0*/  IMAD R123, R174, UR6, RZ ;  /* 0x00000006ae7b7c24 */ /* 0x010fc6000f8e02ff */
[----:B------:R-:W-:Y:S04]  /*e6c0*/  STL [R1+0x2e4], R122 ;  /* 0x0002e47a01007387 */ /* 0x000fe80000100800 */
[----:B------:R-:W-:Y:S04]  /*e6d0*/  STL [R1+0x2e8], R123 ;  /* 0x0002e87b01007387 */ /* 0x000fe80000100800 */
[----:B------:R2:W-:Y:S01]  /*e6e0*/  STL [R1+0x2f4], R127 ;  /* 0x0002f47f01007387 */ /* 0x0005e20000100800 */
[----:B------:R-:W-:Y:S02]  /*e6f0*/  IMAD R130, R182, UR6, RZ ;  /* 0x00000006b6827c24 */ /* 0x000fe4000f8e02ff */
[----:B------:R-:W-:-:S02]  /*e700*/  IMAD R128, R183, UR6, RZ ;  /* 0x00000006b7807c24 */ /* 0x000fc4000f8e02ff */
[----:B--2---:R-:W-:-:S05]  /*e710*/  IMAD R127, R180, UR6, RZ ;  /* 0x00000006b47f7c24 */ /* 0x004fca000f8e02ff */
[----:B------:R2:W-:Y:S04]  /*e720*/  STL [R1+0x300], R127 ;  /* 0x0003007f01007387 */ /* 0x0005e80000100800 */
[----:B------:R3:W-:Y:S01]  /*e730*/  STL [R1+0x308], R130 ;  /* 0x0003088201007387 */ /* 0x0007e20000100800 */
[----:B--2---:R-:W-:-:S03]  /*e740*/  IMAD R127, R184, UR6, RZ ;  /* 0x00000006b87f7c24 */ /* 0x004fc6000f8e02ff */
[----:B------:R2:W-:Y:S01]  /*e750*/  STL [R1+0x30c], R128 ;  /* 0x00030c8001007387 */ /* 0x0005e20000100800 */
[----:B---3--:R-:W-:-:S03]  /*e760*/  IMAD R130, R185, UR6, RZ ;  /* 0x00000006b9827c24 */ /* 0x008fc6000f8e02ff */
        /* <DEDUP_REMOVED lines=10> */
[----:B------:R3:W-:Y:S01]  /*e810*/  STL [R1+0x324], R128 ;  /* 0x0003248001007387 */ /* 0x0007e20000100800 */
[----:B------:R-:W-:Y:S02]  /*e820*/  IMAD.MOV.U32 R136, RZ, RZ, R126 ;  /* 0x000000ffff887224 */ /* 0x000fe400078e007e */
[----:B------:R-:W-:Y:S01]  /*e830*/  IMAD.MOV.U32 R126, RZ, RZ, R120 ;  /* 0x000000ffff7e7224 */ /* 0x000fe200078e0078 */
[----:B------:R4:W-:Y:S01]  /*e840*/  STL [R1+0x328], R127 ;  /* 0x0003287f01007387 */ /* 0x0009e20000100800 */
[----:B--2---:R-:W-:Y:S02]  /*e850*/  IMAD R130, R191, UR6, RZ ;  /* 0x00000006bf827c24 */ /* 0x004fe4000f8e02ff */
[----:B------:R-:W-:Y:S02]  /*e860*/  IMAD R120, R194, UR6, RZ ;  /* 0x00000006c2787c24 */ /* 0x000fe4000f8e02ff */
[----:B---3--:R-:W-:Y:S01]  /*e870*/  IMAD R128, R192, UR6, RZ ;  /* 0x00000006c0807c24 */ /* 0x008fe2000f8e02ff */
[----:B------:R2:W-:Y:S01]  /*e880*/  STL [R1+0x32c], R130 ;  /* 0x00032c8201007387 */ /* 0x0005e20000100800 */
[----:B----4-:R-:W-:-:S03]  /*e890*/  IMAD R127, R193, UR6, RZ ;  /* 0x00000006c17f7c24 */ /* 0x010fc6000f8e02ff */
[----:B------:R-:W-:Y:S01]  /*e8a0*/  STL [R1+0x330], R128 ;  /* 0x0003308001007387 */ /* 0x000fe20000100800 */
[----:B------:R-:W-:-:S03]  /*e8b0*/  IMAD R132, R201, UR6, RZ ;  /* 0x00000006c9847c24 */ /* 0x000fc6000f8e02ff */
[----:B------:R-:W-:Y:S01]  /*e8c0*/  STL [R1+0x334], R127 ;  /* 0x0003347f01007387 */ /* 0x000fe20000100800 */
[----:B--2---:R-:W-:-:S03]  /*e8d0*/  IMAD R130, R199, UR6, RZ ;  /* 0x00000006c7827c24 */ /* 0x004fc6000f8e02ff */
[----:B------:R2:W-:Y:S04]  /*e8e0*/  STL [R1+0x338], R120 ;  /* 0x0003387801007387 */ /* 0x0005e80000100800 */
[----:B------:R3:W-:Y:S01]  /*e8f0*/  STL [R1+0x34c], R130 ;  /* 0x00034c8201007387 */ /* 0x0007e20000100800 */
[----:B--2---:R-:W-:Y:S02]  /*e900*/  IMAD R120, R200, UR6, RZ ;  /* 0x00000006c8787c24 */ /* 0x004fe4000f8e02ff */
[----:B---3--:R-:W-:-:S03]  /*e910*/  IMAD R130, R202, UR6, RZ ;  /* 0x00000006ca827c24 */ /* 0x008fc6000f8e02ff */
[----:B------:R2:W-:Y:S04]  /*e920*/  STL [R1+0x350], R120 ;  /* 0x0003507801007387 */ /* 0x0005e80000100800 */
        /* <DEDUP_REMOVED lines=12> */
[----:B------:R3:W-:Y:S01]  /*e9f0*/  STL [R1+0x370], R132 ;  /* 0x0003708401007387 */ /* 0x0007e20000100800 */
[----:B------:R-:W-:-:S03]  /*ea00*/  IMAD R137, R215, UR28, RZ ;  /* 0x0000001cd7897c24 */ /* 0x000fc6000f8e02ff */
[----:B------:R4:W-:Y:S01]  /*ea10*/  STL [R1+0x374], R130 ;  /* 0x0003748201007387 */ /* 0x0009e20000100800 */
[----:B--2---:R-:W-:Y:S02]  /*ea20*/  IMAD R120, R210, UR23, RZ ;  /* 0x00000017d2787c24 */ /* 0x004fe4000f8e02ff */
[----:B---3--:R-:W-:-:S03]  /*ea30*/  IMAD R132, R211, UR24, RZ ;  /* 0x00000018d3847c24 */ /* 0x008fc6000f8e02ff */
[----:B------:R-:W-:Y:S01]  /*ea40*/  STL [R1+0x378], R120 ;  /* 0x0003787801007387 */ /* 0x000fe20000100800 */
[----:B----4-:R-:W-:-:S03]  /*ea50*/  IMAD R130, R212, UR25, RZ ;  /* 0x00000019d4827c24 */ /* 0x010fc6000f8e02ff */
[----:B------:R-:W-:Y:S01]  /*ea60*/  STL [R1+0x37c], R132 ;  /* 0x00037c8401007387 */ /* 0x000fe20000100800 */
[----:B------:R-:W-:-:S03]  /*ea70*/  IMAD.MOV.U32 R127, RZ, RZ, R121 ;  /* 0x000000ffff7f7224 */ /* 0x000fc600078e0079 */
[----:B------:R-:W-:Y:S01]  /*ea80*/  STL [R1+0x380], R130 ;  /* 0x0003808201007387 */ /* 0x000fe20000100800 */
[----:B------:R-:W-:-:S03]  /*ea90*/  IMAD.MOV.U32 R121, RZ, RZ, R118 ;  /* 0x000000ffff797224 */ /* 0x000fc600078e0076 */
[----:B------:R2:W-:Y:S01]  /*eaa0*/  STL [R1+0x38c], R137 ;  /* 0x00038c8901007387 */ /* 0x0005e20000100800 */
[----:B------:R-:W-:Y:S02]  /*eab0*/  IMAD R138, R217, UR30, RZ ;  /* 0x0000001ed98a7c24 */ /* 0x000fe4000f8e02ff */
[----:B------:R-:W-:Y:S02]  /*eac0*/  IMAD.MOV.U32 R140, RZ, RZ, R126 ;  /* 0x000000ffff8c7224 */ /* 0x000fe400078e007e */
[----:B------:R-:W-:Y:S02]  /*ead0*/  IMAD R126, R219, UR32, RZ ;  /* 0x00000020db7e7c24 */ /* 0x000fe4000f8e02ff */
[----:B--2---:R-:W-:Y:S02]  /*eae0*/  IMAD.MOV.U32 R137, RZ, RZ, R136 ;  /* 0x000000ffff897224 */ /* 0x004fe400078e0088 */
[----:B------:R-:W-:Y:S02]  /*eaf0*/  IMAD.MOV.U32 R136, RZ, RZ, R116 ;  /* 0x000000ffff887224 */ /* 0x000fe400078e0074 */
[----:B------:R-:W-:-:S02]  /*eb00*/  IMAD R116, R218, UR31, RZ ;  /* 0x0000001fda747c24 */ /* 0x000fc4000f8e02ff */
[----:B------:R-:W-:Y:S01]  /*eb10*/  IMAD.MOV.U32 R139, RZ, RZ, R121 ;  /* 0x000000ffff8b7224 */ /* 0x000fe200078e0079 */
[----:B------:R2:W-:Y:S01]  /*eb20*/  STL [R1+0x394], R138 ;  /* 0x0003948a01007387 */ /* 0x0005e20000100800 */
[----:B------:R-:W-:-:S03]  /*eb30*/  IMAD R121, R220, UR33, RZ ;  /* 0x00000021dc797c24 */ /* 0x000fc6000f8e02ff */
[----:B------:R-:W-:Y:S04]  /*eb40*/  STL [R1+0x398], R116 ;  /* 0x0003987401007387 */ /* 0x000fe80000100800 */
[----:B------:R3:W-:Y:S01]  /*eb50*/  STL [R1+0x39c], R126 ;  /* 0x00039c7e01007387 */ /* 0x0007e20000100800 */
[----:B--2---:R-:W-:-:S03]  /*eb60*/  IMAD.MOV.U32 R138, RZ, RZ, R127 ;  /* 0x000000ffff8a7224 */ /* 0x004fc600078e007f */
[----:B------:R2:W-:Y:S01]  /*eb70*/  STL [R1+0x3a0], R121 ;  /* 0x0003a07901007387 */ /* 0x0005e20000100800 */
[----:B------:R-:W-:Y:S02]  /*eb80*/  IMAD R127, R223, UR36, RZ ;  /* 0x00000024df7f7c24 */ /* 0x000fe4000f8e02ff */
[----:B---3--:R-:W-:Y:S02]  /*eb90*/  IMAD R126, R222, UR35, RZ ;  /* 0x00000023de7e7c24 */ /* 0x008fe4000f8e02ff */
[----:B--2---:R-:W-:-:S03]  /*eba0*/  IMAD R121, R224, UR37, RZ ;  /* 0x00000025e0797c24 */ /* 0x004fc6000f8e02ff */
[----:B------:R2:W-:Y:S04]  /*ebb0*/  STL [R1+0x3a8], R126 ;  /* 0x0003a87e01007387 */ /* 0x0005e80000100800 */
        /* <DEDUP_REMOVED lines=12> */
[----:B------:R-:W-:Y:S02]  /*ec80*/  IMAD R144, R236, UR49, RZ ;  /* 0x00000031ec907c24 */ /* 0x000fe4000f8e02ff */
[----:B----4-:R-:W-:Y:S01]  /*ec90*/  IMAD R121, R230, UR43, RZ ;  /* 0x0000002be6797c24 */ /* 0x010fe2000f8e02ff */
[----:B------:R-:W-:Y:S01]  /*eca0*/  STL [R1+0x3c4], R127 ;  /* 0x0003c47f01007387 */ /* 0x000fe20000100800 */
[----:B------:R-:W-:-:S03]  /*ecb0*/  IMAD R142, R237, UR50, RZ ;  /* 0x00000032ed8e7c24 */ /* 0x000fc6000f8e02ff */
[----:B------:R-:W-:Y:S01]  /*ecc0*/  STL [R1+0x3c8], R121 ;  /* 0x0003c87901007387 */ /* 0x000fe20000100800 */
[----:B------:R-:W-:-:S03]  /*ecd0*/  IMAD.MOV.U32 R128, RZ, RZ, R124 ;  /* 0x000000ffff807224 */ /* 0x000fc600078e007c */
[----:B------:R2:W-:Y:S04]  /*ece0*/  STL [R1+0x3dc], R143 ;  /* 0x0003dc8f01007387 */ /* 0x0005e80000100800 */
[----:B------:R3:W-:Y:S01]  /*ecf0*/  STL [R1+0x3e4], R144 ;  /* 0x0003e49001007387 */ /* 0x0007e20000100800 */
[----:B------:R-:W-:-:S03]  /*ed00*/  IMAD.MOV.U32 R141, RZ, RZ, R128 ;  /* 0x000000ffff8d7224 */ /* 0x000fc600078e0080 */
[----:B------:R4:W-:Y:S01]  /*ed10*/  STL [R1+0x3ec], R142 ;  /* 0x0003ec8e01007387 */ /* 0x0009e20000100800 */
[----:B--2---:R-:W-:Y:S02]  /*ed20*/  IMAD R143, R238, UR51, RZ ;  /* 0x00000033ee8f7c24 */ /* 0x004fe4000f8e02ff */
[----:B---3--:R-:W-:-:S03]  /*ed30*/  IMAD R144, R239, UR52, RZ ;  /* 0x00000034ef907c24 */ /* 0x008fc6000f8e02ff */
[----:B------:R2:W-:Y:S01]  /*ed40*/  STL [R1+0x3f4], R143 ;  /* 0x0003f48f01007387 */ /* 0x0005e20000100800 */
[----:B----4-:R-:W-:-:S03]  /*ed50*/  IMAD R142, R240, UR53, RZ ;  /* 0x00000035f08e7c24 */ /* 0x010fc6000f8e02ff */
[----:B------:R3:W-:Y:S01]  /*ed60*/  STL [R1+0x3fc], R144 ;  /* 0x0003fc9001007387 */ /* 0x0007e20000100800 */
[----:B------:R-:W-:-:S03]  /*ed70*/  IMAD.MOV.U32 R147, RZ, RZ, R5 ;  /* 0x000000ffff937224 */ /* 0x000fc600078e0005 */
[----:B------:R4:W-:Y:S01]  /*ed80*/  STL [R1+0x404], R142 ;  /* 0x0004048e01007387 */ /* 0x0009e20000100800 */
[----:B--2---:R-:W-:Y:S02]  /*ed90*/  IMAD R143, R241, UR54, RZ ;  /* 0x00000036f18f7c24 */ /* 0x004fe4000f8e02ff */
[----:B------:R-:W-:Y:S02]  /*eda0*/  IMAD R0, R0, UR6, RZ ;  /* 0x0000000600007c24 */ /* 0x000fe4000f8e02ff */
[----:B---3--:R-:W-:Y:S02]  /*edb0*/  IMAD.MOV.U32 R144, RZ, RZ, R6 ;  /* 0x000000ffff907224 */ /* 0x008fe400078e0006 */
[----:B------:R-:W-:Y:S02]  /*edc0*/  IMAD R6, R242, UR55, RZ ;  /* 0x00000037f2067c24 */ /* 0x000fe4000f8e02ff */
[----:B----4-:R-:W-:Y:S02]  /*edd0*/  IMAD.MOV.U32 R142, RZ, RZ, R141 ;  /* 0x000000ffff8e7224 */ /* 0x010fe400078e008d */
[----:B------:R-:W-:-:S02]  /*ede0*/  IMAD.MOV.U32 R141, RZ, RZ, R139 ;  /* 0x000000ffff8d7224 */ /* 0x000fc400078e008b */
[----:B------:R-:W-:Y:S02]  /*edf0*/  IMAD.MOV.U32 R139, RZ, RZ, R136 ;  /* 0x000000ffff8b7224 */ /* 0x000fe400078e0088 */
[----:B------:R-:W-:Y:S02]  /*ee00*/  IMAD.MOV.U32 R145, RZ, RZ, R140 ;  /* 0x000000ffff917224 */ /* 0x000fe400078e008c */
[----:B------:R-:W-:Y:S02]  /*ee10*/  IMAD.MOV.U32 R136, RZ, RZ, R4 ;  /* 0x000000ffff887224 */ /* 0x000fe400078e0004 */
[----:B------:R-:W-:Y:S01]  /*ee20*/  IMAD R5, R243, UR56, RZ ;  /* 0x00000038f3057c24 */ /* 0x000fe2000f8e02ff */
[----:B------:R-:W-:Y:S01]  /*ee30*/  LEA.HI.X.SX32 R7, R7, UR19, 0x2, P2 ;  /* 0x0000001307077c11 */ /* 0x000fe200090f16ff */
[----:B------:R-:W-:Y:S01]  /*ee40*/  IMAD.MOV.U32 R146, RZ, RZ, R251 ;  /* 0x000000ffff927224 */ /* 0x000fe200078e00fb */
[----:B------:R2:W-:Y:S01]  /*ee50*/  STL [R1+0x410], R143 ;  /* 0x0004108f01007387 */ /* 0x0005e20000100800 */
[----:B------:R-:W-:Y:S01]  /*ee60*/  IMAD.MOV.U32 R140, RZ, RZ, R245 ;  /* 0x000000ffff8c7224 */ /* 0x000fe200078e00f5 */
[----:B------:R-:W-:Y:S01]  /*ee70*/  LEA R242, P0, R82, R244, 0x2 ;  /* 0x000000f452f27211 */ /* 0x000fe200078010ff */
[----:B------:R-:W-:-:S02]  /*ee80*/  IMAD R4, R78, UR57, RZ ;  /* 0x000000394e047c24 */ /* 0x000fc4000f8e02ff */
[----:B------:R-:W-:Y:S02]  /*ee90*/  IMAD.MOV.U32 R251, RZ, RZ, R2 ;  /* 0x000000fffffb7224 */ /* 0x000fe400078e0002 */
[----:B------:R-:W-:Y:S02]  /*eea0*/  IMAD R245, R79, UR58, RZ ;  /* 0x0000003a4ff57c24 */ /* 0x000fe4000f8e02ff */
[----:B-1----:R-:W-:Y:S01]  /*eeb0*/  IMAD R250, R250, UR18, RZ ;  /* 0x00000012fafa7c24 */ /* 0x002fe2000f8e02ff */
[----:B------:R-:W-:Y:S01]  /*eec0*/  STL [R1+0xd10], R6 ;  /* 0x000d100601007387 */ /* 0x000fe20000100800 */
[----:B--2---:R-:W-:Y:S02]  /*eed0*/  IMAD.MOV.U32 R143, RZ, RZ, R3 ;  /* 0x000000ffff8f7224 */ /* 0x004fe400078e0003 */
[----:B------:R-:W-:Y:S01]  /*eee0*/  IMAD R2, R246, UR59, RZ ;  /* 0x0000003bf6027c24 */ /* 0x000fe2000f8e02ff */
[----:B------:R-:W-:Y:S01]  /*eef0*/  STL [R1+0xd14], R5 ;  /* 0x000d140501007387 */ /* 0x000fe20000100800 */
[----:B------:R-:W-:-:S02]  /*ef00*/  IMAD.MOV.U32 R148, RZ, RZ, R0 ;  /* 0x000000ffff947224 */ /* 0x000fc400078e0000 */
[----:B------:R-:W-:Y:S01]  /*ef10*/  IMAD R3, R247, UR60, RZ ;  /* 0x0000003cf7037c24 */ /* 0x000fe2000f8e02ff */
[----:B------:R1:W-:Y:S01]  /*ef20*/  STL [R1+0xd18], R4 ;  /* 0x000d180401007387 */ /* 0x0003e20000100800 */
[----:B------:R-:W-:Y:S01]  /*ef30*/  IMAD R0, R248, UR61, RZ ;  /* 0x0000003df8007c24 */ /* 0x000fe2000f8e02ff */
[----:B------:R-:W-:Y:S01]  /*ef40*/  LEA.HI.X.SX32 R243, R82, R7, 0x2, P0 ;  /* 0x0000000752f37211 */ /* 0x000fe200000f16ff */
[----:B------:R-:W-:Y:S01]  /*ef50*/  IMAD R249, R249, UR62, RZ ;  /* 0x0000003ef9f97c24 */ /* 0x000fe2000f8e02ff */
[----:B------:R-:W-:Y:S01]  /*ef60*/  STL [R1+0xd1c], R245 ;  /* 0x000d1cf501007387 */ /* 0x000fe20000100800 */
[----:B------:R-:W-:Y:S01]  /*ef70*/  IMAD R252, R252, UR63, RZ ;  /* 0x0000003ffcfc7c24 */ /* 0x000fe2000f8e02ff */
[-C--:B------:R-:W-:Y:S01]  /*ef80*/  LEA R150, P0, R250, R244.reuse, 0x2 ;  /* 0x000000f4fa967211 */ /* 0x080fe200078010ff */
[----:B------:R-:W-:Y:S01]  /*ef90*/  IMAD R248, R80, UR9, RZ ;  /* 0x0000000950f87c24 */ /* 0x000fe2000f8e02ff */
[----:B------:R2:W-:Y:S01]  /*efa0*/  STL [R1+0xd20], R2 ;  /* 0x000d200201007387 */ /* 0x0005e20000100800 */
[-C--:B------:R-:W-:Y:S01]  /*efb0*/  LEA R240, P1, R77, R244.reuse, 0x2 ;  /* 0x000000f44df07211 */ /* 0x080fe200078210ff */
[----:B------:R-:W-:Y:S01]  /*efc0*/  IMAD R247, R81, UR64, RZ ;  /* 0x0000004051f77c24 */ /* 0x000fe2000f8e02ff */
[-C--:B------:R-:W-:Y:S01]  /*efd0*/  LEA R238, P2, R76, R244.reuse, 0x2 ;  /* 0x000000f44cee7211 */ /* 0x080fe200078410ff */
[----:B------:R-:W-:Y:S01]  /*efe0*/  STL [R1+0xd24], R3 ;  /* 0x000d240301007387 */ /* 0x000fe20000100800 */
[----:B------:R-:W-:Y:S01]  /*eff0*/  IMAD R127, R234, UR47, RZ ;  /* 0x0000002fea7f7c24 */ /* 0x000fe2000f8e02ff */
[----:B------:R-:W-:-:S02]  /*f000*/  LEA R236, P3, R75, R244, 0x2 ;  /* 0x000000f44bec7211 */ /* 0x000fc400078610ff */
[----:B------:R-:W-:Y:S01]  /*f010*/  STL [R1+0xd28], R0 ;  /* 0x000d280001007387 */ /* 0x000fe20000100800 */
[-C--:B------:R-:W-:Y:S01]  /*f020*/  LEA.HI.X.SX32 R151, R250, R7.reuse, 0x2, P0 ;  /* 0x00000007fa977211 */ /* 0x080fe200000f16ff */
[----:B------:R-:W-:Y:S01]  /*f030*/  IMAD R69, R69, UR6, RZ ;  /* 0x0000000645457c24 */ /* 0x000fe2000f8e02ff */
[-C--:B------:R-:W-:Y:S01]  /*f040*/  LEA R234, P4, R74, R244.reuse, 0x2 ;  /* 0x000000f44aea7211 */ /* 0x080fe200078810ff */
[----:B------:R-:W-:Y:S01]  /*f050*/  STL [R1+0xd2c], R249 ;  /* 0x000d2cf901007387 */ /* 0x000fe20000100800 */
[----:B------:R-:W-:Y:S01]  /*f060*/  IMAD R128, R232, UR45, RZ ;  /* 0x0000002de8807c24 */ /* 0x000fe2000f8e02ff */
[-C--:B------:R-:W-:Y:S02]  /*f070*/  LEA.HI.X.SX32 R241, R77, R7.reuse, 0x2, P1 ;  /* 0x000000074df17211 */ /* 0x080fe400008f16ff */
[----:B------:R-:W-:Y:S01]  /*f080*/  STL [R1+0xd30], R252 ;  /* 0x000d30fc01007387 */ /* 0x000fe20000100800 */
[-C--:B------:R-:W-:Y:S01]  /*f090*/  LEA R232, P5, R73, R244.reuse, 0x2 ;  /* 0x000000f449e87211 */ /* 0x080fe200078a10ff */
[----:B------:R-:W-:Y:S01]  /*f0a0*/  IMAD R68, R68, UR6, RZ ;  /* 0x0000000644447c24 */ /* 0x000fe2000f8e02ff */
[-C--:B------:R-:W-:Y:S01]  /*f0b0*/  LEA R230, P0, R72, R244.reuse, 0x2 ;  /* 0x000000f448e67211 */ /* 0x080fe200078010ff */
[----:B------:R-:W-:Y:S01]  /*f0c0*/  STL [R1+0xd4c], R248 ;  /* 0x000d4cf801007387 */ /* 0x000fe20000100800 */
[-C--:B------:R-:W-:Y:S01]  /*f0d0*/  LEA.HI.X.SX32 R239, R76, R7.reuse, 0x2, P2 ;  /* 0x000000074cef7211 */ /* 0x080fe200010f16ff */
[----:B------:R-:W-:Y:S01]  /*f0e0*/  IMAD R121, R233, UR46, RZ ;  /* 0x0000002ee9797c24 */ /* 0x000fe2000f8e02ff */
[-C--:B------:R-:W-:Y:S01]  /*f0f0*/  LEA R78, P1, R71, R244.reuse, 0x2 ;  /* 0x000000f4474e7211 */ /* 0x080fe200078210ff */
[----:B------:R-:W-:Y:S01]  /*f100*/  STL [R1+0xd50], R247 ;  /* 0x000d50f701007387 */ /* 0x000fe20000100800 */
[-C--:B------:R-:W-:Y:S01]  /*f110*/  LEA.HI.X.SX32 R237, R75, R7.reuse, 0x2, P3 ;  /* 0x000000074bed7211 */ /* 0x080fe200018f16ff */
[----:B------:R-:W-:Y:S01]  /*f120*/  IMAD R126, R231, UR44, RZ ;  /* 0x0000002ce77e7c24 */ /* 0x000fe2000f8e02ff */
[-C--:B------:R-:W-:Y:S01]  /*f130*/  LEA R152, P2, R70, R244.reuse, 0x2 ;  /* 0x000000f446987211 */ /* 0x080fe200078410ff */
[----:B------:R-:W-:Y:S01]  /*f140*/  STL.64 [R1+0xca0], R242 ;  /* 0x000ca0f201007387 */ /* 0x000fe20000100a00 */
[-C--:B------:R-:W-:Y:S01]  /*f150*/  LEA.HI.X.SX32 R235, R74, R7.reuse, 0x2, P4 ;  /* 0x000000074aeb7211 */ /* 0x080fe200020f16ff */
[----:B------:R-:W-:Y:S01]  /*f160*/  IMAD R67, R67, UR6, RZ ;  /* 0x0000000643437c24 */ /* 0x000fe2000f8e02ff */
[-C--:B-1----:R-:W-:Y:S01]  /*f170*/  LEA R4, P3, R69, R244.reuse, 0x2 ;  /* 0x000000f445047211 */ /* 0x082fe200078610ff */
[----:B------:R1:W-:Y:S01]  /*f180*/  STL.64 [R1+0x460], R150 ;  /* 0x0004609601007387 */ /* 0x0003e20000100a00 */
[-C--:B------:R-:W-:Y:S01]  /*f190*/  LEA.HI.X.SX32 R233, R73, R7.reuse, 0x2, P5 ;  /* 0x0000000749e97211 */ /* 0x080fe200028f16ff */
[----:B------:R-:W-:Y:S01]  /*f1a0*/  IMAD R66, R66, UR6, RZ ;  /* 0x0000000642427c24 */ /* 0x000fe2000f8e02ff */
[-C--:B------:R-:W-:Y:S01]  /*f1b0*/  LEA.HI.X.SX32 R231, R72, R7.reuse, 0x2, P0 ;  /* 0x0000000748e77211 */ /* 0x080fe200000f16ff */
[----:B------:R-:W-:Y:S01]  /*f1c0*/  STL.64 [R1+0xca8], R240 ;  /* 0x000ca8f001007387 */ /* 0x000fe20000100a00 */
[----:B--2---:R-:W-:Y:S01]  /*f1d0*/  LEA R2, P4, R68, R244, 0x2 ;  /* 0x000000f444027211 */ /* 0x004fe200078810ff */
[----:B------:R-:W-:Y:S01]  /*f1e0*/  IMAD R65, R65, UR6, RZ ;  /* 0x0000000641417c24 */ /* 0x000fe2000f8e02ff */
[-C--:B------:R-:W-:Y:S01]  /*f1f0*/  LEA.HI.X.SX32 R79, R71, R7.reuse, 0x2, P1 ;  /* 0x00000007474f7211 */ /* 0x080fe200008f16ff */
[----:B------:R-:W-:Y:S01]  /*f200*/  STL [R1+0xcb8], R241 ;  /* 0x000cb8f101007387 */ /* 0x000fe20000100800 */
[----:B------:R-:W-:Y:S01]  /*f210*/  LEA.HI.X.SX32 R153, R70, R7, 0x2, P2 ;  /* 0x0000000746997211 */ /* 0x000fe200010f16ff */
[----:B------:R-:W-:-:S02]  /*f220*/  IMAD R64, R64, UR6, RZ ;  /* 0x0000000640407c24 */ /* 0x000fc4000f8e02ff */
[----:B------:R-:W-:Y:S01]  /*f230*/  STL.64 [R1+0xcb0], R238 ;  /* 0x000cb0ee01007387 */ /* 0x000fe20000100a00 */
[----:B------:R-:W-:Y:S01]  /*f240*/  LEA.HI.X.SX32 R5, R69, R7, 0x2, P3 ;  /* 0x0000000745057211 */ /* 0x000fe200018f16ff */
[----:B------:R-:W-:Y:S02]  /*f250*/  IMAD R63, R63, UR6, RZ ;  /* 0x000000063f3f7c24 */ /* 0x000fe4000f8e02ff */
[----:B------:R-:W-:Y:S01]  /*f260*/  STL.64 [R1+0xcc0], R236 ;  /* 0x000cc0ec01007387 */ /* 0x000fe20000100a00 */
[----:B-1----:R-:W-:-:S03]  /*f270*/  LEA R150, P5, R67, R244, 0x2 ;  /* 0x000000f443967211 */ /* 0x002fc600078a10ff */
[----:B------:R-:W-:Y:S01]  /*f280*/  STL.64 [R1+0xcc8], R234 ;  /* 0x000cc8ea01007387 */ /* 0x000fe20000100a00 */
[----:B------:R-:W-:Y:S01]  /*f290*/  LEA.HI.X.SX32 R3, R68, R7, 0x2, P4 ;  /* 0x0000000744037211 */ /* 0x000fe200020f16ff */
[----:B------:R-:W-:Y:S02]  /*f2a0*/  IMAD R62, R62, UR6, RZ ;  /* 0x000000063e3e7c24 */ /* 0x000fe4000f8e02ff */
[----:B------:R-:W-:Y:S01]  /*f2b0*/  STL.64 [R1+0xcd8], R232 ;  /* 0x000cd8e801007387 */ /* 0x000fe20000100a00 */
[----:B------:R-:W-:-:S03]  /*f2c0*/  LEA R80, P0, R66, R244, 0x2 ;  /* 0x000000f442507211 */ /* 0x000fc600078010ff */
[----:B------:R-:W-:Y:S01]  /*f2d0*/  STL.64 [R1+0xce0], R230 ;  /* 0x000ce0e601007387 */ /* 0x000fe20000100a00 */
[----:B------:R-:W-:-:S03]  /*f2e0*/  LEA R76, P2, R64, R244, 0x2 ;  /* 0x000000f4404c7211 */ /* 0x000fc600078410ff */
[----:B------:R1:W-:Y:S01]  /*f2f0*/  STL.64 [R1+0x1c8], R78 ;  /* 0x0001c84e01007387 */ /* 0x0003e20000100a00 */
[----:B------:R-:W-:-:S03]  /*f300*/  LEA.HI.X.SX32 R151, R67, R7, 0x2, P5 ;  /* 0x0000000743977211 */ /* 0x000fc600028f16ff */
[----:B------:R-:W-:Y:S01]  /*f310*/  STL.64 [R1+0x1c0], R152 ;  /* 0x0001c09801007387 */ /* 0x000fe20000100a00 */
[----:B------:R-:W-:-:S03]  /*f320*/  LEA.HI.X.SX32 R81, R66, R7, 0x2, P0 ;  /* 0x0000000742517211 */ /* 0x000fc600000f16ff */
[----:B------:R2:W-:Y:S01]  /*f330*/  STL.64 [R1+0x1b8], R4 ;  /* 0x0001b80401007387 */ /* 0x0005e20000100a00 */
[----:B-1----:R-:W-:-:S03]  /*f340*/  LEA R78, P1, R65, R244, 0x2 ;  /* 0x000000f4414e7211 */ /* 0x002fc600078210ff */
[----:B------:R1:W-:Y:S01]  /*f350*/  STL.64 [R1+0x1b0], R2 ;  /* 0x0001b00201007387 */ /* 0x0003e20000100a00 */
[----:B------:R-:W-:Y:S01]  /*f360*/  IMAD R61, R61, UR6, RZ ;  /* 0x000000063d3d7c24 */ /* 0x000fe2000f8e02ff */
[-C--:B------:R-:W-:Y:S01]  /*f370*/  LEA.HI.X.SX32 R77, R64, R7.reuse, 0x2, P2 ;  /* 0x00000007404d7211 */ /* 0x080fe200010f16ff */
[----:B------:R-:W-:Y:S01]  /*f380*/  IMAD R60, R60, UR6, RZ ;  /* 0x000000063c3c7c24 */ /* 0x000fe2000f8e02ff */
[-C--:B------:R-:W-:Y:S02]  /*f390*/  LEA.HI.X.SX32 R79, R65, R7.reuse, 0x2, P1 ;  /* 0x00000007414f7211 */ /* 0x080fe400008f16ff */
[-C--:B--2---:R-:W-:Y:S01]  /*f3a0*/  LEA R4, P3, R63, R244.reuse, 0x2 ;  /* 0x000000f43f047211 */ /* 0x084fe200078610ff */
[----:B------:R-:W-:Y:S01]  /*f3b0*/  IMAD R59, R59, UR6, RZ ;  /* 0x000000063b3b7c24 */ /* 0x000fe2000f8e02ff */
[----:B------:R-:W-:Y:S01]  /*f3c0*/  STL.64 [R1+0x1a8], R150 ;  /* 0x0001a89601007387 */ /* 0x000fe20000100a00 */
[-C--:B-1----:R-:W-:Y:S01]  /*f3d0*/  LEA R2, P4, R62, R244.reuse, 0x2 ;  /* 0x000000f43e027211 */ /* 0x082fe200078810ff */
[----:B------:R-:W-:Y:S01]  /*f3e0*/  IMAD R57, R57, UR6, RZ ;  /* 0x0000000639397c24 */ /* 0x000fe2000f8e02ff */
[-C--:B------:R-:W-:Y:S01]  /*f3f0*/  LEA.HI.X.SX32 R5, R63, R7.reuse, 0x2, P3 ;  /* 0x000000073f057211 */ /* 0x080fe200018f16ff */
[----:B------:R-:W-:Y:S01]  /*f400*/  IMAD R58, R58, UR6, RZ ;  /* 0x000000063a3a7c24 */ /* 0x000fe2000f8e02ff */
[----:B------:R-:W-:Y:S01]  /*f410*/  STL.64 [R1+0x1a0], R80 ;  /* 0x0001a05001007387 */ /* 0x000fe20000100a00 */
[----:B------:R-:W-:Y:S01]  /*f420*/  LEA.HI.X.SX32 R3, R62, R7, 0x2, P4 ;  /* 0x000000073e037211 */ /* 0x000fe200020f16ff */
[----:B------:R-:W-:Y:S01]  /*f430*/  IMAD R56, R56, UR6, RZ ;  /* 0x0000000638387c24 */ /* 0x000fe2000f8e02ff */
[-C--:B------:R-:W-:Y:S01]  /*f440*/  LEA R74, P5, R61, R244.reuse, 0x2 ;  /* 0x000000f43d4a7211 */ /* 0x080fe200078a10ff */
[----:B------:R-:W-:Y:S01]  /*f450*/  STL.64 [R1+0x198], R78 ;  /* 0x0001984e01007387 */ /* 0x000fe20000100a00 */
[----:B------:R-:W-:-:S02]  /*f460*/  LEA R72, P0, R60, R244, 0x2 ;  /* 0x000000f43c487211 */ /* 0x000fc400078010ff */
[-C--:B------:R-:W-:Y:S01]  /*f470*/  LEA R70, P1, R59, R244.reuse, 0x2 ;  /* 0x000000f43b467211 */ /* 0x080fe200078210ff */
[----:B------:R-:W-:Y:S01]  /*f480*/  STL.64 [R1+0x190], R76 ;  /* 0x0001904c01007387 */ /* 0x000fe20000100a00 */
[----:B------:R-:W-:Y:S01]  /*f490*/  IMAD R55, R55, UR6, RZ ;  /* 0x0000000637377c24 */ /* 0x000fe2000f8e02ff */
[-C--:B------:R-:W-:Y:S02]  /*f4a0*/  LEA R68, P2, R58, R244.reuse, 0x2 ;  /* 0x000000f43a447211 */ /* 0x080fe400078410ff */
[----:B------:R1:W-:Y:S01]  /*f4b0*/  STL.64 [R1+0x188], R4 ;  /* 0x0001880401007387 */ /* 0x0003e20000100a00 */
[-C--:B------:R-:W-:Y:S01]  /*f4c0*/  LEA.HI.X.SX32 R75, R61, R7.reuse, 0x2, P5 ;  /* 0x000000073d4b7211 */ /* 0x080fe200028f16ff */
[----:B------:R-:W-:Y:S01]  /*f4d0*/  IMAD R54, R54, UR6, RZ ;  /* 0x0000000636367c24 */ /* 0x000fe2000f8e02ff */
[-C--:B------:R-:W-:Y:S01]  /*f4e0*/  LEA.HI.X.SX32 R73, R60, R7.reuse, 0x2, P0 ;  /* 0x000000073c497211 */ /* 0x080fe200000f16ff */
[----:B------:R2:W-:Y:S01]  /*f4f0*/  STL.64 [R1+0x180], R2 ;  /* 0x0001800201007387 */ /* 0x0005e20000100a00 */
[----:B------:R-:W-:Y:S01]  /*f500*/  IMAD R53, R53, UR6, RZ ;  /* 0x0000000635357c24 */ /* 0x000fe2000f8e02ff */
[----:B------:R-:W-:Y:S01]  /*f510*/  LEA.HI.X.SX32 R71, R59, R7, 0x2, P1 ;  /* 0x000000073b477211 */ /* 0x000fe200008f16ff */
[----:B------:R-:W-:Y:S01]  /*f520*/  IMAD R52, R52, UR6, RZ ;  /* 0x0000000634347c24 */ /* 0x000fe2000f8e02ff */
[-C--:B-1----:R-:W-:Y:S01]  /*f530*/  LEA R4, P3, R57, R244.reuse, 0x2 ;  /* 0x000000f439047211 */ /* 0x082fe200078610ff */
[----:B------:R-:W-:Y:S01]  /*f540*/  IMAD R51, R51, UR6, RZ ;  /* 0x0000000633337c24 */ /* 0x000fe2000f8e02ff */
[----:B--2---:R-:W-:-:S02]  /*f550*/  LEA R2, P4, R56, R244, 0x2 ;  /* 0x000000f438027211 */ /* 0x004fc400078810ff */
[-C--:B------:R-:W-:Y:S01]  /*f560*/  LEA.HI.X.SX32 R5, R57, R7.reuse, 0x2, P3 ;  /* 0x0000000739057211 */ /* 0x080fe200018f16ff */
[----:B------:R-:W-:Y:S01]  /*f570*/  STL.64 [R1+0x178], R74 ;  /* 0x0001784a01007387 */ /* 0x000fe20000100a00 */
[-C--:B------:R-:W-:Y:S01]  /*f580*/  LEA.HI.X.SX32 R69, R58, R7.reuse, 0x2, P2 ;  /* 0x000000073a457211 */ /* 0x080fe200010f16ff */
[----:B------:R-:W-:Y:S01]  /*f590*/  IMAD R50, R50, UR6, RZ ;  /* 0x0000000632327c24 */ /* 0x000fe2000f8e02ff */
[-C--:B------:R-:W-:Y:S01]  /*f5a0*/  LEA R66, P5, R55, R244.reuse, 0x2 ;  /* 0x000000f437427211 */ /* 0x080fe200078a10ff */
[----:B------:R-:W-:Y:S01]  /*f5b0*/  STL.64 [R1+0x170], R72 ;  /* 0x0001704801007387 */ /* 0x000fe20000100a00 */
[----:B------:R-:W-:Y:S02]  /*f5c0*/  LEA.HI.X.SX32 R3, R56, R7, 0x2, P4 ;  /* 0x0000000738037211 */ /* 0x000fe400020f16ff */
[-C--:B------:R-:W-:Y:S01]  /*f5d0*/  LEA R64, P0, R54, R244.reuse, 0x2 ;  /* 0x000000f436407211 */ /* 0x080fe200078010ff */
[----:B------:R-:W-:Y:S01]  /*f5e0*/  STL.64 [R1+0x168], R70 ;  /* 0x0001684601007387 */ /* 0x000fe20000100a00 */
[----:B------:R-:W-:-:S02]  /*f5f0*/  LEA R60, P1, R53, R244, 0x2 ;  /* 0x000000f4353c7211 */ /* 0x000fc400078210ff */
[-C--:B------:R-:W-:Y:S01]  /*f600*/  LEA R62, P2, R52, R244.reuse, 0x2 ;  /* 0x000000f4343e7211 */ /* 0x080fe200078410ff */
[----:B------:R1:W-:Y:S01]  /*f610*/  STL.64 [R1+0x158], R4 ;  /* 0x0001580401007387 */ /* 0x0003e20000100a00 */
[-C--:B------:R-:W-:Y:S01]  /*f620*/  LEA.HI.X.SX32 R67, R55, R7.reuse, 0x2, P5 ;  /* 0x0000000737437211 */ /* 0x080fe200028f16ff */
[----:B------:R-:W-:Y:S01]  /*f630*/  IMAD R49, R49, UR6, RZ ;  /* 0x0000000631317c24 */ /* 0x000fe2000f8e02ff */
[-C--:B------:R-:W-:Y:S01]  /*f640*/  LEA.HI.X.SX32 R65, R54, R7.reuse, 0x2, P0 ;  /* 0x0000000736417211 */ /* 0x080fe200000f16ff */
[----:B------:R-:W-:Y:S01]  /*f650*/  STL.64 [R1+0x160], R68 ;  /* 0x0001604401007387 */ /* 0x000fe20000100a00 */
[----:B------:R-:W-:Y:S01]  /*f660*/  IMAD R48, R48, UR6, RZ ;  /* 0x0000000630307c24 */ /* 0x000fe2000f8e02ff */
[-C--:B------:R-:W-:Y:S02]  /*f670*/  LEA.HI.X.SX32 R61, R53, R7.reuse, 0x2, P1 ;  /* 0x00000007353d7211 */ /* 0x080fe400008f16ff */
[----:B------:R2:W-:Y:S01]  /*f680*/  STL.64 [R1+0x150], R2 ;  /* 0x0001500201007387 */ /* 0x0005e20000100a00 */
[----:B------:R-:W-:Y:S01]  /*f690*/  IMAD R47, R47, UR6, RZ ;  /* 0x000000062f2f7c24 */ /* 0x000fe2000f8e02ff */
[-C--:B-1----:R-:W-:Y:S01]  /*f6a0*/  LEA R4, P3, R51, R244.reuse, 0x2 ;  /* 0x000000f433047211 */ /* 0x082fe200078610ff */
[----:B------:R-:W-:Y:S01]  /*f6b0*/  IMAD R46, R46, UR6, RZ ;  /* 0x000000062e2e7c24 */ /* 0x000fe2000f8e02ff */
[-C--:B------:R-:W-:Y:S01]  /*f6c0*/  LEA.HI.X.SX32 R63, R52, R7.reuse, 0x2, P2 ;  /* 0x00000007343f7211 */ /* 0x080fe200010f16ff */
[----:B------:R-:W-:Y:S01]  /*f6d0*/  IMAD R45, R45, UR6, RZ ;  /* 0x000000062d2d7c24 */ /* 0x000fe2000f8e02ff */
[----:B------:R-:W-:Y:S01]  /*f6e0*/  LEA.HI.X.SX32 R5, R51, R7, 0x2, P3 ;  /* 0x0000000733057211 */ /* 0x000fe200018f16ff */
[----:B------:R-:W-:Y:S01]  /*f6f0*/  STL.64 [R1+0x148], R66 ;  /* 0x0001484201007387 */ /* 0x000fe20000100a00 */
[----:B--2---:R-:W-:-:S03]  /*f700*/  LEA R2, P4, R50, R244, 0x2 ;  /* 0x000000f432027211 */ /* 0x004fc600078810ff */
[----:B------:R-:W-:Y:S01]  /*f710*/  STL.64 [R1+0x140], R64 ;  /* 0x0001404001007387 */ /* 0x000fe20000100a00 */
[CC--:B------:R-:W-:Y:S01]  /*f720*/  LEA R56, P5, R49.reuse, R244.reuse, 0x2 ;  /* 0x000000f431387211 */ /* 0x0c0fe200078a10ff */
[----:B------:R-:W-:Y:S01]  /*f730*/  IMAD R44, R44, UR6, RZ ;  /* 0x000000062c2c7c24 */ /* 0x000fe2000f8e02ff */
[-C--:B------:R-:W-:Y:S01]  /*f740*/  LEA.HI.X.SX32 R3, R50, R7.reuse, 0x2, P4 ;  /* 0x0000000732037211 */ /* 0x080fe200020f16ff */
[----:B------:R1:W-:Y:S01]  /*f750*/  STL.64 [R1+0x138], R60 ;  /* 0x0001383c01007387 */ /* 0x0003e20000100a00 */
[-C--:B------:R-:W-:Y:S02]  /*f760*/  LEA R54, P0, R48, R244.reuse, 0x2 ;  /* 0x000000f430367211 */ /* 0x080fe400078010ff */
[----:B------:R-:W-:Y:S01]  /*f770*/  LEA R58, P2, R46, R244, 0x2 ;  /* 0x000000f42e3a7211 */ /* 0x000fe200078410ff */
[----:B------:R-:W-:Y:S01]  /*f780*/  STL.64 [R1+0x130], R62 ;  /* 0x0001303e01007387 */ /* 0x000fe20000100a00 */
[----:B------:R-:W-:-:S03]  /*f790*/  LEA.HI.X.SX32 R57, R49, R7, 0x2, P5 ;  /* 0x0000000731397211 */ /* 0x000fc600028f16ff */
[----:B------:R2:W-:Y:S01]  /*f7a0*/  STL.64 [R1+0x128], R4 ;  /* 0x0001280401007387 */ /* 0x0005e20000100a00 */
[-C--:B------:R-:W-:Y:S02]  /*f7b0*/  LEA.HI.X.SX32 R55, R48, R7.reuse, 0x2, P0 ;  /* 0x0000000730377211 */ /* 0x080fe400000f16ff */
[-C--:B-1----:R-:W-:Y:S01]  /*f7c0*/  LEA R60, P1, R47, R244.reuse, 0x2 ;  /* 0x000000f42f3c7211 */ /* 0x082fe200078210ff */
[----:B------:R1:W-:Y:S01]  /*f7d0*/  STL.64 [R1+0x120], R2 ;  /* 0x0001200201007387 */ /* 0x0003e20000100a00 */
[----:B------:R-:W-:Y:S01]  /*f7e0*/  IMAD R43, R43, UR6, RZ ;  /* 0x000000062b2b7c24 */ /* 0x000fe2000f8e02ff */
[-C--:B------:R-:W-:Y:S01]  /*f7f0*/  LEA.HI.X.SX32 R59, R46, R7.reuse, 0x2, P2 ;  /* 0x000000072e3b7211 */ /* 0x080fe200010f16ff */
[----:B------:R-:W-:Y:S01]  /*f800*/  IMAD R42, R42, UR6, RZ ;  /* 0x000000062a2a7c24 */ /* 0x000fe2000f8e02ff */
[-C--:B------:R-:W-:Y:S02]  /*f810*/  LEA.HI.X.SX32 R61, R47, R7.reuse, 0x2, P1 ;  /* 0x000000072f3d7211 */ /* 0x080fe400008f16ff */
[-C--:B--2---:R-:W-:Y:S01]  /*f820*/  LEA R4, P3, R45, R244.reuse, 0x2 ;  /* 0x000000f42d047211 */ /* 0x084fe200078610ff */
[----:B------:R-:W-:Y:S01]  /*f830*/  IMAD R41, R41, UR6, RZ ;  /* 0x0000000629297c24 */ /* 0x000fe2000f8e02ff */
[----:B------:R2:W-:Y:S01]  /*f840*/  STL.64 [R1+0x118], R56 ;  /* 0x0001183801007387 */ /* 0x0005e20000100a00 */
[----:B-1----:R-:W-:Y:S01]  /*f850*/  LEA R2, P4, R44, R244, 0x2 ;  /* 0x000000f42c027211 */ /* 0x002fe200078810ff */
[----:B------:R-:W-:Y:S01]  /*f860*/  IMAD R39, R39, UR6, RZ ;  /* 0x0000000627277c24 */ /* 0x000fe2000f8e02ff */
[-C--:B------:R-:W-:Y:S01]  /*f870*/  LEA.HI.X.SX32 R5, R45, R7.reuse, 0x2, P3 ;  /* 0x000000072d057211 */ /* 0x080fe200018f16ff */
[----:B------:R-:W-:Y:S01]  /*f880*/  IMAD R40, R40, UR6, RZ ;  /* 0x0000000628287c24 */ /* 0x000fe2000f8e02ff */
[----:B------:R1:W-:Y:S01]  /*f890*/  STL.64 [R1+0x110], R54 ;  /* 0x0001103601007387 */ /* 0x0003e20000100a00 */
[----:B------:R-:W-:Y:S01]  /*f8a0*/  LEA.HI.X.SX32 R3, R44, R7, 0x2, P4 ;  /* 0x000000072c037211 */ /* 0x000fe200020f16ff */
[----:B------:R-:W-:-:S02]  /*f8b0*/  IMAD R38, R38, UR6, RZ ;  /* 0x0000000626267c24 */ /* 0x000fc4000f8e02ff */
[----:B------:R-:W-:Y:S01]  /*f8c0*/  STL.64 [R1+0x108], R60 ;  /* 0x0001083c01007387 */ /* 0x000fe20000100a00 */
[-C--:B--2---:R-:W-:Y:S02]  /*f8d0*/  LEA R56, P5, R43, R244.reuse, 0x2 ;  /* 0x000000f42b387211 */ /* 0x084fe400078a10ff */
[-C--:B------:R-:W-:Y:S01]  /*f8e0*/  LEA R52, P1, R41, R244.reuse, 0x2 ;  /* 0x000000f429347211 */ /* 0x080fe200078210ff */
[----:B------:R-:W-:Y:S01]  /*f8f0*/  STL.64 [R1+0x100], R58 ;  /* 0x0001003a01007387 */ /* 0x000fe20000100a00 */
[----:B------:R-:W-:Y:S01]  /*f900*/  IMAD R37, R37, UR6, RZ ;  /* 0x0000000625257c24 */ /* 0x000fe2000f8e02ff */
[-C--:B-1----:R-:W-:Y:S02]  /*f910*/  LEA R54, P0, R42, R244.reuse, 0x2 ;  /* 0x000000f42a367211 */ /* 0x082fe400078010ff */
[----:B------:R1:W-:Y:S01]  /*f920*/  STL.64 [R1+0xf8], R4 ;  /* 0x0000f80401007387 */ /* 0x0003e20000100a00 */
[-C--:B------:R-:W-:Y:S01]  /*f930*/  LEA R50, P2, R40, R244.reuse, 0x2 ;  /* 0x000000f428327211 */ /* 0x080fe200078410ff */
[----:B------:R-:W-:Y:S01]  /*f940*/  IMAD R36, R36, UR6, RZ ;  /* 0x0000000624247c24 */ /* 0x000fe2000f8e02ff */
[-C--:B------:R-:W-:Y:S01]  /*f950*/  LEA.HI.X.SX32 R57, R43, R7.reuse, 0x2, P5 ;  /* 0x000000072b397211 */ /* 0x080fe200028f16ff */
[----:B------:R2:W-:Y:S01]  /*f960*/  STL.64 [R1+0xf0], R2 ;  /* 0x0000f00201007387 */ /* 0x0005e20000100a00 */
[-C--:B------:R-:W-:Y:S01]  /*f970*/  LEA.HI.X.SX32 R55, R42, R7.reuse, 0x2, P0 ;  /* 0x000000072a377211 */ /* 0x080fe200000f16ff */
        /* <DEDUP_REMOVED lines=64> */
[-C--:B------:R-:W-:Y:S02]  /*fd80*/  LEA R32, P2, R22, R244.reuse, 0x2 ;  /* 0x000000f416207211 */ /* 0x080fe400078410ff */
[CC--:B-1----:R-:W-:Y:S01]  /*fd90*/  LEA R36, P0, R24.reuse, R244.reuse, 0x2 ;  /* 0x000000f418247211 */ /* 0x0c2fe200078010ff */
        /* <DEDUP_REMOVED lines=12> */
[----:B------:R-:W-:Y:S01]  /*fe60*/  IMAD R15, R15, UR6, RZ ;  /* 0x000000060f0f7c24 */ /* 0x000fe2000f8e02ff */
[-C--:B------:R-:W-:Y:S01]  /*fe70*/  LEA.HI.X.SX32 R33, R22, R7.reuse, 0x2, P2 ;  /* 0x0000000716217211 */ /* 0x080fe200010f16ff */
[----:B------:R-:W-:Y:S01]  /*fe80*/  STL.64 [R1+0x58], R38 ;  /* 0x0000582601007387 */ /* 0x000fe20000100a00 */
[-C--:B------:R-:W-:Y:S01]  /*fe90*/  LEA.HI.X.SX32 R3, R20, R7.reuse, 0x2, P4 ;  /* 0x0000000714037211 */ /* 0x080fe200020f16ff */
[----:B------:R-:W-:Y:S01]  /*fea0*/  IMAD R14, R14, UR6, RZ ;  /* 0x000000060e0e7c24 */ /* 0x000fe2000f8e02ff */
[-C--:B------:R-:W-:Y:S01]  /*feb0*/  LEA R30, P5, R19, R244.reuse, 0x2 ;  /* 0x000000f4131e7211 */ /* 0x080fe200078a10ff */
[----:B------:R-:W-:Y:S01]  /*fec0*/  STL.64 [R1+0x50], R36 ;  /* 0x0000502401007387 */ /* 0x000fe20000100a00 */
[----:B------:R-:W-:Y:S01]  /*fed0*/  IMAD R13, R13, UR6, RZ ;  /* 0x000000060d0d7c24 */ /* 0x000fe2000f8e02ff */
[-C--:B------:R-:W-:Y:S02]  /*fee0*/  LEA R28, P0, R18, R244.reuse, 0x2 ;  /* 0x000000f4121c7211 */ /* 0x080fe400078010ff */
[----:B------:R-:W-:Y:S01]  /*fef0*/  STL.64 [R1+0x48], R34 ;  /* 0x0000482201007387 */ /* 0x000fe20000100a00 */
[-C--:B------:R-:W-:Y:S01]  /*ff00*/  LEA R26, P1, R17, R244.reuse, 0x2 ;  /* 0x000000f4111a7211 */ /* 0x080fe200078210ff */
[----:B------:R-:W-:Y:S01]  /*ff10*/  IMAD R12, R12, UR6, RZ ;  /* 0x000000060c0c7c24 */ /* 0x000fe2000f8e02ff */
[----:B------:R-:W-:Y:S01]  /*ff20*/  LEA R24, P2, R16, R244, 0x2 ;  /* 0x000000f410187211 */ /* 0x000fe200078410ff */
[----:B------:R1:W-:Y:S01]  /*ff30*/  STL.64 [R1+0x38], R4 ;  /* 0x0000380401007387 */ /* 0x0003e20000100a00 */
[----:B------:R-:W-:Y:S01]  /*ff40*/  IMAD R11, R11, UR6, RZ ;  /* 0x000000060b0b7c24 */ /* 0x000fe2000f8e02ff */
[----:B------:R-:W-:-:S02]  /*ff50*/  LEA.HI.X.SX32 R31, R19, R7, 0x2, P5 ;  /* 0x00000007131f7211 */ /* 0x000fc400028f16ff */
[----:B------:R-:W-:Y:S01]  /*ff60*/  STL.64 [R1+0x40], R32 ;  /* 0x0000402001007387 */ /* 0x000fe20000100a00 */
[-C--:B------:R-:W-:Y:S01]  /*ff70*/  LEA.HI.X.SX32 R29, R18, R7.reuse, 0x2, P0 ;  /* 0x00000007121d7211 */ /* 0x080fe200000f16ff */
[----:B------:R-:W-:Y:S02]  /*ff80*/  IMAD R10, R10, UR6, RZ ;  /* 0x000000060a0a7c24 */ /* 0x000fe4000f8e02ff */
[----:B------:R2:W-:Y:S01]  /*ff90*/  STL.64 [R1+0x30], R2 ;  /* 0x0000300201007387 */ /* 0x0005e20000100a00 */
[-C--:B------:R-:W-:Y:S02]  /*ffa0*/  LEA R250, P5, R13, R244.reuse, 0x2 ;  /* 0x000000f40dfa7211 */ /* 0x080fe400078a10ff */
[----:B-1----:R-:W-:Y:S01]  /*ffb0*/  LEA R4, P3, R15, R244, 0x2 ;  /* 0x000000f40f047211 */ /* 0x002fe200078610ff */
[----:B------:R-:W-:Y:S01]  /*ffc0*/  IMAD R9, R9, UR6, RZ ;  /* 0x0000000609097c24 */ /* 0x000fe2000f8e02ff */
[-C--:B------:R-:W-:Y:S01]  /*ffd0*/  LEA.HI.X.SX32 R27, R17, R7.reuse, 0x2, P1 ;  /* 0x00000007111b7211 */ /* 0x080fe200008f16ff */
[----:B------:R-:W-:Y:S01]  /*ffe0*/  IMAD R8, R8, UR6, RZ ;  /* 0x0000000608087c24 */ /* 0x000fe2000f8e02ff */
[----:B------:R-:W-:-:S02]  /*fff0*/  LEA.HI.X.SX32 R25, R16, R7, 0x2, P2 ;  /* 0x0000000710197211 */ /* 0x000fc400010f16ff */
[-C--:B--2---:R-:W-:Y:S01]  /*10000*/  LEA R2, P4, R14, R244.reuse, 0x2 ;  /* 0x000000f40e027211 */ /* 0x084fe200078810ff */
[----:B------:R-:W-:Y:S01]  /*10010*/  IMAD.MOV.U32 R149, RZ, RZ, R251 ;  /* 0x000000ffff957224 */ /* 0x000fe200078e00fb */
[-C--:B------:R-:W-:Y:S01]  /*10020*/  LEA R228, P0, R12, R244.reuse, 0x2 ;  /* 0x000000f40ce47211 */ /* 0x080fe200078010ff */
[----:B------:R-:W-:Y:S01]  /*10030*/  STL.64 [R1+0x28], R30 ;  /* 0x0000281e01007387 */ /* 0x000fe20000100a00 */
[-C--:B------:R-:W-:Y:S02]  /*10040*/  LEA.HI.X.SX32 R5, R15, R7.reuse, 0x2, P3 ;  /* 0x000000070f057211 */ /* 0x080fe400018f16ff */
[-C--:B------:R-:W-:Y:S01]  /*10050*/  LEA R226, P1, R11, R244.reuse, 0x2 ;  /* 0x000000f40be27211 */ /* 0x080fe200078210ff */
[----:B------:R-:W-:Y:S01]  /*10060*/  STL.64 [R1+0x20], R28 ;  /* 0x0000201c01007387 */ /* 0x000fe20000100a00 */
[-C--:B------:R-:W-:Y:S02]  /*10070*/  LEA.HI.X.SX32 R3, R14, R7.reuse, 0x2, P4 ;  /* 0x000000070e037211 */ /* 0x080fe400020f16ff */
[----:B------:R-:W-:Y:S01]  /*10080*/  LEA.HI.X.SX32 R251, R13, R7, 0x2, P5 ;  /* 0x000000070dfb7211 */ /* 0x000fe200028f16ff */
[----:B------:R-:W-:Y:S01]  /*10090*/  STL.64 [R1+0x18], R26 ;  /* 0x0000181a01007387 */ /* 0x000fe20000100a00 */
[----:B------:R-:W-:-:S02]  /*100a0*/  LEA R224, P2, R10, R244, 0x2 ;  /* 0x000000f40ae07211 */ /* 0x000fc400078410ff */
[-C--:B------:R-:W-:Y:S01]  /*100b0*/  LEA R222, P3, R9, R244.reuse, 0x2 ;  /* 0x000000f409de7211 */ /* 0x080fe200078610ff */
[----:B------:R-:W-:Y:S01]  /*100c0*/  STL.64 [R1+0x10], R24 ;  /* 0x0000101801007387 */ /* 0x000fe20000100a00 */
[-C--:B------:R-:W-:Y:S02]  /*100d0*/  LEA.HI.X.SX32 R229, R12, R7.reuse, 0x2, P0 ;  /* 0x000000070ce57211 */ /* 0x080fe400000f16ff */
[----:B------:R-:W-:Y:S01]  /*100e0*/  LEA R220, P4, R8, R244, 0x2 ;  /* 0x000000f408dc7211 */ /* 0x000fe200078810ff */
[----:B------:R1:W-:Y:S01]  /*100f0*/  STL.64 [R1+0x8], R4 ;  /* 0x0000080401007387 */ /* 0x0003e20000100a00 */
[-C--:B------:R-:W-:Y:S01]  /*10100*/  LEA.HI.X.SX32 R227, R11, R7.reuse, 0x2, P1 ;  /* 0x000000070be37211 */ /* 0x080fe200008f16ff */
[----:B------:R-:W-:Y:S01]  /*10110*/  IMAD R116, R221, UR34, RZ ;  /* 0x00000022dd747c24 */ /* 0x000fe2000f8e02ff */
[-C--:B------:R-:W-:Y:S01]  /*10120*/  LEA.HI.X.SX32 R225, R10, R7.reuse, 0x2, P2 ;  /* 0x000000070ae17211 */ /* 0x080fe200010f16ff */
[----:B------:R2:W-:Y:S01]  /*10130*/  STL.64 [R1], R2 ;  /* 0x0000000201007387 */ /* 0x0005e20000100a00 */
[----:B------:R-:W-:-:S03]  /*10140*/  LEA.HI.X.SX32 R223, R9, R7, 0x2, P3 ;  /* 0x0000000709df7211 */ /* 0x000fc600018f16ff */
[----:B------:R-:W-:Y:S01]  /*10150*/  STL.64 [R1+0xce8], R250 ;  /* 0x000ce8fa01007387 */ /* 0x000fe20000100a00 */
[----:B------:R-:W-:-:S03]  /*10160*/  LEA.HI.X.SX32 R221, R8, R7, 0x2, P4 ;  /* 0x0000000708dd7211 */ /* 0x000fc600020f16ff */
[----:B------:R-:W-:Y:S04]  /*10170*/  STL [R1+0xcf4], R228 ;  /* 0x000cf4e401007387 */ /* 0x000fe80000100800 */
[----:B------:R-:W-:Y:S04]  /*10180*/  STL [R1+0xcf0], R229 ;  /* 0x000cf0e501007387 */ /* 0x000fe80000100800 */
[----:B------:R-:W-:Y:S04]  /*10190*/  STL [R1+0xcf8], R227 ;  /* 0x000cf8e301007387 */ /* 0x000fe80000100800 */
[----:B------:R3:W-:Y:S04]  /*101a0*/  STL [R1+0xd48], R226 ;  /* 0x000d48e201007387 */ /* 0x0007e80000100800 */
[----:B------:R-:W-:Y:S04]  /*101b0*/  STL.64 [R1+0xd38], R224 ;  /* 0x000d38e001007387 */ /* 0x000fe80000100a00 */
[----:B------:R-:W-:Y:S04]  /*101c0*/  STL.64 [R1+0xd40], R222 ;  /* 0x000d40de01007387 */ /* 0x000fe80000100a00 */
[----:B------:R4:W-:Y:S04]  /*101d0*/  STL [R1+0xd54], R221 ;  /* 0x000d54dd01007387 */ /* 0x0009e80000100800 */
[----:B------:R-:W3:Y:S04]  /*101e0*/  LDL.LU R242, [R1+0x208] ;  /* 0x0002080001f27983 */ /* 0x000ee80000300800 */
[----:B------:R-:W4:Y:S04]  /*101f0*/  LDL.LU R240, [R1+0x20c] ;  /* 0x00020c0001f07983 */ /* 0x000f280000300800 */
[----:B------:R-:W4:Y:S04]  /*10200*/  LDL.LU R73, [R1+0x210] ;  /* 0x0002100001497983 */ /* 0x000f280000300800 */
[----:B------:R-:W4:Y:S04]  /*10210*/  LDL.LU R232, [R1+0x214] ;  /* 0x0002140001e87983 */ /* 0x000f280000300800 */
[----:B------:R-:W4:Y:S04]  /*10220*/  LDL.LU R233, [R1+0x218] ;  /* 0x0002180001e97983 */ /* 0x000f280000300800 */
[----:B------:R-:W4:Y:S04]  /*10230*/  LDL.LU R237, [R1+0x21c] ;  /* 0x00021c0001ed7983 */ /* 0x000f280000300800 */
[----:B------:R-:W4:Y:S04]  /*10240*/  LDL.LU R234, [R1+0x220] ;  /* 0x0002200001ea7983 */ /* 0x000f280000300800 */
[----:B------:R-:W4:Y:S04]  /*10250*/  LDL.LU R235, [R1+0x224] ;  /* 0x0002240001eb7983 */ /* 0x000f280000300800 */
[----:B------:R-:W4:Y:S04]  /*10260*/  LDL.LU R74, [R1+0x228] ;  /* 0x00022800014a7983 */ /* 0x000f280000300800 */
[----:B------:R-:W4:Y:S01]  /*10270*/  LDL.LU R236, [R1+0x22c] ;  /* 0x00022c0001ec7983 */ /* 0x000f220000300800 */
[----:B------:R-:W-:-:S02]  /*10280*/  IMAD R83, R83, UR6, RZ ;  /* 0x0000000653537c24 */ /* 0x000fc4000f8e02ff */
[----:B------:R-:W-:Y:S01]  /*10290*/  IMAD R130, R216, UR29, RZ ;  /* 0x0000001dd8827c24 */ /* 0x000fe2000f8e02ff */
[-C--:B------:R-:W-:Y:S01]  /*102a0*/  LEA R216, P0, R149, R244.reuse, 0x2 ;  /* 0x000000f495d87211 */ /* 0x080fe200078010ff */
[----:B------:R-:W-:Y:S01]  /*102b0*/  IMAD R133, R204, UR10, RZ ;  /* 0x0000000acc857c24 */ /* 0x000fe2000f8e02ff */
[-C--:B------:R-:W-:Y:S01]  /*102c0*/  LEA R218, P5, R83, R244.reuse, 0x2 ;  /* 0x000000f453da7211 */ /* 0x080fe200078a10ff */
[----:B------:R-:W-:Y:S01]  /*102d0*/  IMAD R120, R213, UR26, RZ ;  /* 0x0000001ad5787c24 */ /* 0x000fe2000f8e02ff */
[-C--:B------:R-:W-:Y:S01]  /*102e0*/  LEA R212, P2, R147, R244.reuse, 0x2 ;  /* 0x000000f493d47211 */ /* 0x080fe200078410ff */
[----:B------:R-:W-:Y:S01]  /*102f0*/  IMAD R84, R84, UR6, RZ ;  /* 0x0000000654547c24 */ /* 0x000fe2000f8e02ff */
[-C--:B------:R-:W-:Y:S01]  /*10300*/  LEA R208, P4, R145, R244.reuse, 0x2 ;  /* 0x000000f491d07211 */ /* 0x080fe200078810ff */
[----:B------:R-:W-:Y:S01]  /*10310*/  IMAD R135, R196, UR6, RZ ;  /* 0x00000006c4877c24 */ /* 0x000fe2000f8e02ff */
[-C--:B------:R-:W-:Y:S01]  /*10320*/  LEA.HI.X.SX32 R217, R149, R7.reuse, 0x2, P0 ;  /* 0x0000000795d97211 */ /* 0x080fe200000f16ff */
[----:B------:R-:W-:Y:S01]  /*10330*/  IMAD R86, R86, UR6, RZ ;  /* 0x0000000656567c24 */ /* 0x000fe2000f8e02ff */
[-C--:B------:R-:W-:Y:S01]  /*10340*/  LEA.HI.X.SX32 R219, R83, R7.reuse, 0x2, P5 ;  /* 0x0000000753db7211 */ /* 0x080fe200028f16ff */
[----:B------:R-:W-:Y:S01]  /*10350*/  IMAD R88, R88, UR6, RZ ;  /* 0x0000000658587c24 */ /* 0x000fe2000f8e02ff */
[-C--:B------:R-:W-:Y:S01]  /*10360*/  LEA R204, P0, R143, R244.reuse, 0x2 ;  /* 0x000000f48fcc7211 */ /* 0x080fe200078010ff */
[----:B------:R-:W-:Y:S01]  /*10370*/  IMAD R87, R87, UR6, RZ ;  /* 0x0000000657577c24 */ /* 0x000fe2000f8e02ff */
[-C--:B------:R-:W-:Y:S01]  /*10380*/  LEA R206, P5, R144, R244.reuse, 0x2 ;  /* 0x000000f490ce7211 */ /* 0x080fe200078a10ff */
[----:B------:R-:W-:Y:S01]  /*10390*/  IMAD R131, R197, UR6, RZ ;  /* 0x00000006c5837c24 */ /* 0x000fe2000f8e02ff */
[-C--:B------:R-:W-:Y:S01]  /*103a0*/  LEA.HI.X.SX32 R213, R147, R7.reuse, 0x2, P2 ;  /* 0x0000000793d57211 */ /* 0x080fe200010f16ff */
        /* <DEDUP_REMOVED lines=66> */
[----:B------:R-:W-:Y:S01]  /*107d0*/  IMAD.MOV.U32 R6, RZ, RZ, R128 ;  /* 0x000000ffff067224 */ /* 0x000fe200078e0080 */
[-C--:B------:R-:W-:Y:S01]  /*107e0*/  LEA R160, P4, R98, R244.reuse, 0x2 ;  /* 0x000000f462a07211 */ /* 0x080fe200078810ff */
[----:B------:R-:W-:Y:S01]  /*107f0*/  IMAD R107, R107, UR6, RZ ;  /* 0x000000066b6b7c24 */ /* 0x000fe2000f8e02ff */
[----:B------:R-:W-:Y:S01]  /*10800*/  LEA.HI.X.SX32 R169, R94, R7, 0x2, P0 ;  /* 0x000000075ea97211 */ /* 0x000fe200000f16ff */
[----:B------:R-:W4:Y:S01]  /*10810*/  LDL.LU R238, [R1+0x230] ;  /* 0x0002300001ee7983 */ /* 0x000f220000300800 */
[----:B------:R-:W-:-:S02]  /*10820*/  LEA R190, P1, R136, R244, 0x2 ;  /* 0x000000f488be7211 */ /* 0x000fc400078210ff */
[-C--:B------:R-:W-:Y:S01]  /*10830*/  LEA.HI.X.SX32 R199, R140, R7.reuse, 0x2, P3 ;  /* 0x000000078cc77211 */ /* 0x080fe200018f16ff */
[----:B------:R-:W-:Y:S01]  /*10840*/  IMAD.MOV.U32 R247, RZ, RZ, R132 ;  /* 0x000000fffff77224 */ /* 0x000fe200078e0084 */
[-C--:B------:R-:W-:Y:S01]  /*10850*/  LEA.HI.X.SX32 R171, R93, R7.reuse, 0x2, P5 ;  /* 0x000000075dab7211 */ /* 0x080fe200028f16ff */
[----:B------:R-:W-:Y:S01]  /*10860*/  IMAD.MOV.U32 R249, RZ, RZ, R134 ;  /* 0x000000fffff97224 */ /* 0x000fe200078e0086 */
[-C--:B------:R-:W-:Y:S01]  /*10870*/  LEA R156, P0, R100, R244.reuse, 0x2 ;  /* 0x000000f4649c7211 */ /* 0x080fe200078010ff */
[----:B------:R-:W-:Y:S01]  /*10880*/  IMAD.MOV.U32 R245, RZ, RZ, R133 ;  /* 0x000000fffff57224 */ /* 0x000fe200078e0085 */
[-C--:B------:R-:W-:Y:S01]  /*10890*/  LEA R186, P3, R85, R244.reuse, 0x2 ;  /* 0x000000f455ba7211 */ /* 0x080fe200078610ff */
[----:B------:R-:W-:Y:S01]  /*108a0*/  IMAD.MOV.U32 R79, RZ, RZ, R124 ;  /* 0x000000ffff4f7224 */ /* 0x000fe200078e007c */
[-C--:B------:R-:W-:Y:S01]  /*108b0*/  LEA R158, P5, R99, R244.reuse, 0x2 ;  /* 0x000000f4639e7211 */ /* 0x080fe200078a10ff */
[----:B-1----:R-:W-:Y:S01]  /*108c0*/  IMAD.MOV.U32 R4, RZ, RZ, R135 ;  /* 0x000000ffff047224 */ /* 0x002fe200078e0087 */
[-C--:B------:R-:W-:Y:S01]  /*108d0*/  LEA.HI.X.SX32 R165, R96, R7.reuse, 0x2, P2 ;  /* 0x0000000760a57211 */ /* 0x080fe200010f16ff */
[----:B--2---:R-:W-:Y:S01]  /*108e0*/  IMAD.MOV.U32 R3, RZ, RZ, R120 ;  /* 0x000000ffff037224 */ /* 0x004fe200078e0078 */
[-C--:B------:R-:W-:Y:S01]  /*108f0*/  LEA R152, P2, R102, R244.reuse, 0x2 ;  /* 0x000000f466987211 */ /* 0x080fe200078410ff */
[----:B------:R-:W-:Y:S01]  /*10900*/  IMAD.MOV.U32 R77, RZ, RZ, R129 ;  /* 0x000000ffff4d7224 */ /* 0x000fe200078e0081 */
[-C--:B------:R-:W-:Y:S01]  /*10910*/  LEA.HI.X.SX32 R161, R98, R7.reuse, 0x2, P4 ;  /* 0x0000000762a17211 */ /* 0x080fe200020f16ff */
[----:B------:R-:W-:Y:S01]  /*10920*/  IMAD.MOV.U32 R248, RZ, RZ, R122 ;  /* 0x000000fffff87224 */ /* 0x000fe200078e007a */
[-C--:B------:R-:W-:Y:S01]  /*10930*/  LEA.HI.X.SX32 R191, R136, R7.reuse, 0x2, P1 ;  /* 0x0000000788bf7211 */ /* 0x080fe200008f16ff */
[----:B------:R-:W-:Y:S01]  /*10940*/  IMAD R109, R109, UR6, RZ ;  /* 0x000000066d6d7c24 */ /* 0x000fe2000f8e02ff */
[----:B------:R-:W-:Y:S01]  /*10950*/  LEA R148, P4, R104, R244, 0x2 ;  /* 0x000000f468947211 */ /* 0x000fe200078810ff */
[----:B------:R-:W2:Y:S01]  /*10960*/  LDL.LU R239, [R1+0x234] ;  /* 0x0002340001ef7983 */ /* 0x000ea20000300800 */
[----:B------:R-:W-:-:S02]  /*10970*/  LEA.HI.X.SX32 R157, R100, R7, 0x2, P0 ;  /* 0x00000007649d7211 */ /* 0x000fc400000f16ff */
[-C--:B------:R-:W-:Y:S01]  /*10980*/  LEA R178, P1, R89, R244.reuse, 0x2 ;  /* 0x000000f459b27211 */ /* 0x080fe200078210ff */
[----:B------:R-:W-:Y:S01]  /*10990*/  IMAD.MOV.U32 R2, RZ, RZ, R125 ;  /* 0x000000ffff027224 */ /* 0x000fe200078e007d */
[-C--:B------:R-:W-:Y:S01]  /*109a0*/  LEA.HI.X.SX32 R187, R85, R7.reuse, 0x2, P3 ;  /* 0x0000000755bb7211 */ /* 0x080fe200018f16ff */
[----:B------:R-:W-:Y:S01]  /*109b0*/  IMAD.MOV.U32 R80, RZ, RZ, R116 ;  /* 0x000000ffff507224 */ /* 0x000fe200078e0074 */
[-C--:B------:R-:W-:Y:S01]  /*109c0*/  LEA.HI.X.SX32 R159, R99, R7.reuse, 0x2, P5 ;  /* 0x00000007639f7211 */ /* 0x080fe200028f16ff */
[----:B------:R-:W2:Y:S01]  /*109d0*/  LDL.LU R241, [R1+0x238] ;  /* 0x0002380001f17983 */ /* 0x000ea20000300800 */
[-C--:B------:R-:W-:Y:S02]  /*109e0*/  LEA R144, P0, R106, R244.reuse, 0x2 ;  /* 0x000000f46a907211 */ /* 0x080fe400078010ff */
[-C--:B------:R-:W-:Y:S01]  /*109f0*/  LEA R174, P3, R91, R244.reuse, 0x2 ;  /* 0x000000f45bae7211 */ /* 0x080fe200078610ff */
[----:B------:R-:W-:Y:S01]  /*10a00*/  IMAD.MOV.U32 R81, RZ, RZ, R121 ;  /* 0x000000ffff517224 */ /* 0x000fe200078e0079 */
[----:B------:R-:W-:Y:S01]  /*10a10*/  LEA R146, P5, R105, R244, 0x2 ;  /* 0x000000f469927211 */ /* 0x000fe200078a10ff */
[----:B------:R-:W2:Y:S01]  /*10a20*/  LDL.LU R82, [R1+0x23c] ;  /* 0x00023c0001527983 */ /* 0x000ea20000300800 */
[----:B------:R-:W-:-:S02]  /*10a30*/  LEA.HI.X.SX32 R153, R102, R7, 0x2, P2 ;  /* 0x0000000766997211 */ /* 0x000fc400010f16ff */
[-C--:B------:R-:W-:Y:S02]  /*10a40*/  LEA R140, P2, R108, R244.reuse, 0x2 ;  /* 0x000000f46c8c7211 */ /* 0x080fe400078410ff */
[-C--:B------:R-:W-:Y:S02]  /*10a50*/  LEA.HI.X.SX32 R149, R104, R7.reuse, 0x2, P4 ;  /* 0x0000000768957211 */ /* 0x080fe400020f16ff */
[-C--:B------:R-:W-:Y:S02]  /*10a60*/  LEA.HI.X.SX32 R179, R89, R7.reuse, 0x2, P1 ;  /* 0x0000000759b37211 */ /* 0x080fe400008f16ff */
[-C--:B------:R-:W-:Y:S02]  /*10a70*/  LEA R136, P4, R110, R244.reuse, 0x2 ;  /* 0x000000f46e887211 */ /* 0x080fe400078810ff */
[----:B------:R-:W-:Y:S02]  /*10a80*/  LEA.HI.X.SX32 R145, R106, R7, 0x2, P0 ;  /* 0x000000076a917211 */ /* 0x000fe400000f16ff */
[----:B------:R-:W-:-:S02]  /*10a90*/  LEA R166, P1, R95, R244, 0x2 ;  /* 0x000000f45fa67211 */ /* 0x000fc400078210ff */
[-C--:B------:R-:W-:Y:S02]  /*10aa0*/  LEA.HI.X.SX32 R175, R91, R7.reuse, 0x2, P3 ;  /* 0x000000075baf7211 */ /* 0x080fe400018f16ff */
[-C--:B------:R-:W-:Y:S02]  /*10ab0*/  LEA.HI.X.SX32 R147, R105, R7.reuse, 0x2, P5 ;  /* 0x0000000769937211 */ /* 0x080fe400028f16ff */
[-C--:B------:R-:W-:Y:S02]  /*10ac0*/  LEA R132, P0, R112, R244.reuse, 0x2 ;  /* 0x000000f470847211 */ /* 0x080fe400078010ff */
[-C--:B------:R-:W-:Y:S02]  /*10ad0*/  LEA R162, P3, R97, R244.reuse, 0x2 ;  /* 0x000000f461a27211 */ /* 0x080fe400078610ff */
[----:B------:R-:W-:Y:S02]  /*10ae0*/  LEA R134, P5, R111, R244, 0x2 ;  /* 0x000000f46f867211 */ /* 0x000fe400078a10ff */
[----:B------:R-:W-:-:S02]  /*10af0*/  LEA.HI.X.SX32 R141, R108, R7, 0x2, P2 ;  /* 0x000000076c8d7211 */ /* 0x000fc400010f16ff */
[-C--:B------:R-:W-:Y:S02]  /*10b00*/  LEA R128, P2, R114, R244.reuse, 0x2 ;  /* 0x000000f472807211 */ /* 0x080fe400078410ff */
[-C--:B------:R-:W-:Y:S02]  /*10b10*/  LEA.HI.X.SX32 R137, R110, R7.reuse, 0x2, P4 ;  /* 0x000000076e897211 */ /* 0x080fe400020f16ff */
[-C--:B------:R-:W-:Y:S02]  /*10b20*/  LEA.HI.X.SX32 R167, R95, R7.reuse, 0x2, P1 ;  /* 0x000000075fa77211 */ /* 0x080fe400008f16ff */
[-C--:B------:R-:W-:Y:S02]  /*10b30*/  LEA.HI.X.SX32 R133, R112, R7.reuse, 0x2, P0 ;  /* 0x0000000770857211 */ /* 0x080fe400000f16ff */
[----:B------:R-:W-:Y:S02]  /*10b40*/  LEA R154, P1, R101, R244, 0x2 ;  /* 0x000000f4659a7211 */ /* 0x000fe400078210ff */
[----:B------:R-:W-:-:S02]  /*10b50*/  LEA.HI.X.SX32 R163, R97, R7, 0x2, P3 ;  /* 0x0000000761a37211 */ /* 0x000fc400018f16ff */
[-C--:B------:R-:W-:Y:S02]  /*10b60*/  LEA.HI.X.SX32 R135, R111, R7.reuse, 0x2, P5 ;  /* 0x000000076f877211 */ /* 0x080fe400028f16ff */
[-C--:B------:R-:W-:Y:S02]  /*10b70*/  LEA R150, P3, R103, R244.reuse, 0x2 ;  /* 0x000000f467967211 */ /* 0x080fe400078610ff */
[-C--:B------:R-:W-:Y:S02]  /*10b80*/  LEA R122, P5, R117, R244.reuse, 0x2 ;  /* 0x000000f4757a7211 */ /* 0x080fe400078a10ff */
[-C--:B------:R-:W-:Y:S01]  /*10b90*/  LEA.HI.X.SX32 R129, R114, R7.reuse, 0x2, P2 ;  /* 0x0000000772817211 */ /* 0x080fe200010f16ff */
[----:B------:R-:W-:Y:S01]  /*10ba0*/  IMAD.MOV.U32 R0, RZ, RZ, R123 ;  /* 0x000000ffff007224 */ /* 0x000fe200078e007b */
[-C--:B------:R-:W-:Y:S01]  /*10bb0*/  LEA.HI.X.SX32 R155, R101, R7.reuse, 0x2, P1 ;  /* 0x00000007659b7211 */ /* 0x080fe200008f16ff */
[----:B------:R-:W-:Y:S01]  /*10bc0*/  IMAD R113, R113, UR6, RZ ;  /* 0x0000000671717c24 */ /* 0x000fe2000f8e02ff */
[----:B------:R-:W-:Y:S01]  /*10bd0*/  LEA R142, P1, R107, R244, 0x2 ;  /* 0x000000f46b8e7211 */ /* 0x000fe200078210ff */
[----:B------:R-:W-:Y:S01]  /*10be0*/  IMAD R115, R115, UR6, RZ ;  /* 0x0000000673737c24 */ /* 0x000fe2000f8e02ff */
[----:B------:R-:W-:-:S02]  /*10bf0*/  LEA.HI.X.SX32 R151, R103, R7, 0x2, P3 ;  /* 0x0000000767977211 */ /* 0x000fc400018f16ff */
[-C--:B------:R-:W-:Y:S02]  /*10c00*/  LEA.HI.X.SX32 R123, R117, R7.reuse, 0x2, P5 ;  /* 0x00000007757b7211 */ /* 0x080fe400028f16ff */
[-C--:B------:R-:W-:Y:S01]  /*10c10*/  LEA R138, P3, R109, R244.reuse, 0x2 ;  /* 0x000000f46d8a7211 */ /* 0x080fe200078610ff */
[----:B------:R-:W-:Y:S01]  /*10c20*/  IMAD.MOV.U32 R246, RZ, RZ, R130 ;  /* 0x000000fffff67224 */ /* 0x000fe200078e0082 */
[-C--:B------:R-:W-:Y:S01]  /*10c30*/  LEA.HI.X.SX32 R143, R107, R7.reuse, 0x2, P1 ;  /* 0x000000076b8f7211 */ /* 0x080fe200008f16ff */
[----:B------:R-:W-:Y:S01]  /*10c40*/  IMAD R119, R119, UR6, RZ ;  /* 0x0000000677777c24 */ /* 0x000fe2000f8e02ff */
[-C--:B------:R-:W-:Y:S01]  /*10c50*/  LEA R130, P1, R113, R244.reuse, 0x2 ;  /* 0x000000f471827211 */ /* 0x080fe200078210ff */
[----:B------:R-:W-:Y:S01]  /*10c60*/  IMAD.MOV.U32 R5, RZ, RZ, R126 ;  /* 0x000000ffff057224 */ /* 0x000fe200078e007e */
[-C--:B------:R-:W-:Y:S02]  /*10c70*/  LEA.HI.X.SX32 R139, R109, R7.reuse, 0x2, P3 ;  /* 0x000000076d8b7211 */ /* 0x080fe400018f16ff */
[-C--:B------:R-:W-:Y:S01]  /*10c80*/  LEA R126, P3, R115, R244.reuse, 0x2 ;  /* 0x000000f4737e7211 */ /* 0x080fe200078610ff */
[----:B------:R-:W-:Y:S01]  /*10c90*/  IMAD.MOV.U32 R243, RZ, RZ, R131 ;  /* 0x000000fffff37224 */ /* 0x000fe200078e0083 */
[-C--:B------:R-:W-:Y:S01]  /*10ca0*/  LEA.HI.X.SX32 R131, R113, R7.reuse, 0x2, P1 ;  /* 0x0000000771837211 */ /* 0x080fe200008f16ff */
[----:B------:R-:W-:Y:S01]  /*10cb0*/  IMAD.MOV.U32 R78, RZ, RZ, R127 ;  /* 0x000000ffff4e7224 */ /* 0x000fe200078e007f */
[----:B------:R-:W-:Y:S01]  /*10cc0*/  LEA.HI.X.SX32 R127, R115, R7, 0x2, P3 ;  /* 0x00000007737f7211 */ /* 0x000fe200018f16ff */
[----:B------:R-:W-:Y:S01]  /*10cd0*/  IMAD.MOV.U32 R252, RZ, RZ, R118 ;  /* 0x000000fffffc7224 */ /* 0x000fe200078e0076 */
[----:B------:R-:W-:-:S04]  /*10ce0*/  LEA R118, P1, R119, R244, 0x2 ;  /* 0x000000f477767211 */ /* 0x000fc800078210ff */
[-C--:B------:R-:W-:Y:S02]  /*10cf0*/  LEA.HI.X.SX32 R119, R119, R7.reuse, 0x2, P1 ;  /* 0x0000000777777211 */ /* 0x080fe400008f16ff */
[-C--:B---3--:R-:W-:Y:S02]  /*10d00*/  LEA R124, P4, R242, R244.reuse, 0x2 ;  /* 0x000000f4f27c7211 */ /* 0x088fe400078810ff */
[-C--:B----4-:R-:W-:Y:S02]  /*10d10*/  LEA R120, P0, R240, R244.reuse, 0x2 ;  /* 0x000000f4f0787211 */ /* 0x090fe400078010ff */
[-C--:B------:R-:W-:Y:S02]  /*10d20*/  LEA.HI.X.SX32 R125, R242, R7.reuse, 0x2, P4 ;  /* 0x00000007f27d7211 */ /* 0x080fe400020f16ff */
[----:B------:R-:W-:Y:S01]  /*10d30*/  LEA R116, P2, R73, R244, 0x2 ;  /* 0x000000f449747211 */ /* 0x000fe200078410ff */
[----:B------:R-:W3:Y:S01]  /*10d40*/  LDL.LU R242, [R1+0x240] ;  /* 0x0002400001f27983 */ /* 0x000ee20000300800 */
[----:B------:R-:W-:Y:S01]  /*10d50*/  LEA.HI.X.SX32 R121, R240, R7, 0x2, P0 ;  /* 0x00000007f0797211 */ /* 0x000fe200000f16ff */
[----:B------:R-:W-:-:S02]  /*10d60*/  IMAD.MOV.U32 R240, RZ, RZ, R77 ;  /* 0x000000fffff07224 */ /* 0x000fc400078e004d */
[----:B------:R-:W4:Y:S01]  /*10d70*/  LDL.LU R76, [R1+0x244] ;  /* 0x00024400014c7983 */ /* 0x000f220000300800 */
[----:B------:R-:W-:-:S03]  /*10d80*/  LEA.HI.X.SX32 R117, R73, R7, 0x2, P2 ;  /* 0x0000000749757211 */ /* 0x000fc600010f16ff */
[----:B------:R-:W4:Y:S01]  /*10d90*/  LDL.LU R77, [R1+0x248] ;  /* 0x00024800014d7983 */ /* 0x000f220000300800 */
[----:B------:R-:W-:-:S03]  /*10da0*/  LEA R110, P5, R237, R244, 0x2 ;  /* 0x000000f4ed6e7211 */ /* 0x000fc600078a10ff */
[----:B------:R-:W4:Y:S04]  /*10db0*/  LDL.LU R75, [R1+0x24c] ;  /* 0x00024c00014b7983 */ /* 0x000f280000300800 */
[----:B------:R-:W4:Y:S01]  /*10dc0*/  LDL.LU R73, [R1+0x250] ;  /* 0x0002500001497983 */ /* 0x000f220000300800 */
[----:B------:R-:W-:-:S03]  /*10dd0*/  LEA.HI.X.SX32 R111, R237, R7, 0x2, P5 ;  /* 0x00000007ed6f7211 */ /* 0x000fc600028f16ff */
[----:B------:R-:W4:Y:S04]  /*10de0*/  LDL.LU R71, [R1+0x254] ;  /* 0x0002540001477983 */ /* 0x000f280000300800 */
[----:B------:R-:W4:Y:S04]  /*10df0*/  LDL.LU R69, [R1+0x258] ;  /* 0x0002580001457983 */ /* 0x000f280000300800 */
[----:B------:R-:W4:Y:S01]  /*10e00*/  LDL.LU R237, [R1+0x25c] ;  /* 0x00025c0001ed7983 */ /* 0x000f220000300800 */
[----:B------:R-:W-:-:S03]  /*10e10*/  LEA R114, P3, R232, R244, 0x2 ;  /* 0x000000f4e8727211 */ /* 0x000fc600078610ff */
[----:B------:R-:W4:Y:S01]  /*10e20*/  LDL.LU R65, [R1+0x260] ;  /* 0x0002600001417983 */ /* 0x000f220000300800 */
[----:B------:R-:W-:-:S03]  /*10e30*/  LEA R112, P4, R233, R244, 0x2 ;  /* 0x000000f4e9707211 */ /* 0x000fc600078810ff */
[----:B------:R-:W4:Y:S04]  /*10e40*/  LDL.LU R63, [R1+0x264] ;  /* 0x00026400013f7983 */ /* 0x000f280000300800 */
[----:B------:R-:W4:Y:S01]  /*10e50*/  LDL.LU R61, [R1+0x268] ;  /* 0x00026800013d7983 */ /* 0x000f220000300800 */
[----:B------:R-:W-:-:S03]  /*10e60*/  LEA R108, P0, R234, R244, 0x2 ;  /* 0x000000f4ea6c7211 */ /* 0x000fc600078010ff */
[----:B------:R-:W4:Y:S01]  /*10e70*/  LDL.LU R59, [R1+0x26c] ;  /* 0x00026c00013b7983 */ /* 0x000f220000300800 */
[----:B------:R-:W-:-:S03]  /*10e80*/  LEA R106, P1, R235, R244, 0x2 ;  /* 0x000000f4eb6a7211 */ /* 0x000fc600078210ff */
[----:B------:R-:W4:Y:S01]  /*10e90*/  LDL.LU R57, [R1+0x270] ;  /* 0x0002700001397983 */ /* 0x000f220000300800 */
[----:B------:R-:W-:-:S03]  /*10ea0*/  LEA.HI.X.SX32 R115, R232, R7, 0x2, P3 ;  /* 0x00000007e8737211 */ /* 0x000fc600018f16ff */
[----:B------:R-:W4:Y:S01]  /*10eb0*/  LDL.LU R55, [R1+0x274] ;  /* 0x0002740001377983 */ /* 0x000f220000300800 */
[----:B------:R-:W-:-:S03]  /*10ec0*/  LEA.HI.X.SX32 R113, R233, R7, 0x2, P4 ;  /* 0x00000007e9717211 */ /* 0x000fc600020f16ff */
[----:B------:R-:W4:Y:S01]  /*10ed0*/  LDL.LU R53, [R1+0x278] ;  /* 0x0002780001357983 */ /* 0x000f220000300800 */
[----:B------:R-:W-:-:S03]  /*10ee0*/  LEA R102, P3, R236, R244, 0x2 ;  /* 0x000000f4ec667211 */ /* 0x000fc600078610ff */
[----:B------:R-:W4:Y:S01]  /*10ef0*/  LDL.LU R230, [R1+0x27c] ;  /* 0x00027c0001e67983 */ /* 0x000f220000300800 */
[----:B------:R-:W-:-:S03]  /*10f00*/  LEA.HI.X.SX32 R109, R234, R7, 0x2, P0 ;  /* 0x00000007ea6d7211 */ /* 0x000fc600000f16ff */
[----:B------:R-:W4:Y:S01]  /*10f10*/  LDL.LU R232, [R1+0x284] ;  /* 0x0002840001e87983 */ /* 0x000f220000300800 */
[----:B------:R-:W-:-:S03]  /*10f20*/  LEA.HI.X.SX32 R107, R235, R7, 0x2, P1 ;  /* 0x00000007eb6b7211 */ /* 0x000fc600008f16ff */
[----:B------:R-:W4:Y:S01]  /*10f30*/  LDL.LU R233, [R1+0x288] ;  /* 0x0002880001e97983 */ /* 0x000f220000300800 */
[----:B------:R-:W-:-:S03]  /*10f40*/  LEA.HI.X.SX32 R103, R236, R7, 0x2, P3 ;  /* 0x00000007ec677211 */ /* 0x000fc600018f16ff */
[----:B------:R-:W4:Y:S04]  /*10f50*/  LDL.LU R234, [R1+0x28c] ;  /* 0x00028c0001ea7983 */ /* 0x000f280000300800 */
[----:B------:R-:W4:Y:S04]  /*10f60*/  LDL.LU R235, [R1+0x290] ;  /* 0x0002900001eb7983 */ /* 0x000f280000300800 */
[----:B------:R-:W4:Y:S04]  /*10f70*/  LDL.LU R231, [R1+0x280] ;  /* 0x0002800001e77983 */ /* 0x000f280000300800 */
[----:B------:R-:W4:Y:S01]  /*10f80*/  LDL.LU R236, [R1+0x294] ;  /* 0x0002940001ec7983 */ /* 0x000f220000300800 */
[----:B------:R-:W-:-:S03]  /*10f90*/  LEA R104, P2, R74, R244, 0x2 ;  /* 0x000000f44a687211 */ /* 0x000fc600078410ff */
[----:B------:R-:W4:Y:S01]  /*10fa0*/  LDL.LU R37, [R1+0x298] ;  /* 0x0002980001257983 */ /* 0x000f220000300800 */
[----:B------:R-:W-:Y:S02]  /*10fb0*/  LEA.HI.X.SX32 R105, R74, R7, 0x2, P2 ;  /* 0x000000074a697211 */ /* 0x000fe400010f16ff */
[----:B------:R-:W-:-:S04]  /*10fc0*/  LEA R100, P4, R238, R244, 0x2 ;  /* 0x000000f4ee647211 */ /* 0x000fc800078810ff */
[----:B------:R-:W-:Y:S01]  /*10fd0*/  LEA.HI.X.SX32 R101, R238, R7, 0x2, P4 ;  /* 0x00000007ee657211 */ /* 0x000fe200020f16ff */
[----:B------:R-:W-:Y:S02]  /*10fe0*/  IMAD.MOV.U32 R238, RZ, RZ, R2 ;  /* 0x000000ffffee7224 */ /* 0x000fe400078e0002 */
[----:B------:R-:W-:Y:S01]  /*10ff0*/  IMAD.MOV.U32 R2, RZ, RZ, R78 ;  /* 0x000000ffff027224 */ /* 0x000fe200078e004e */
[----:B--2---:R-:W-:-:S04]  /*11000*/  LEA R98, P5, R239, R244, 0x2 ;  /* 0x000000f4ef627211 */ /* 0x004fc800078a10ff */
[----:B------:R-:W-:Y:S02]  /*11010*/  LEA.HI.X.SX32 R99, R239, R7, 0x2, P5 ;  /* 0x00000007ef637211 */ /* 0x000fe400028f16ff */
[----:B------:R-:W-:Y:S01]  /*11020*/  LEA R96, P0, R241, R244, 0x2 ;  /* 0x000000f4f1607211 */ /* 0x000fe200078010ff */
[----:B------:R-:W-:-:S03]  /*11030*/  IMAD.MOV.U32 R239, RZ, RZ, R240 ;  /* 0x000000ffffef7224 */ /* 0x000fc600078e00f0 */
[----:B------:R-:W-:Y:S01]  /*11040*/  LEA.HI.X.SX32 R97, R241, R7, 0x2, P0 ;  /* 0x00000007f1617211 */ /* 0x000fe200000f16ff */
[----:B------:R-:W-:Y:S02]  /*11050*/  IMAD.MOV.U32 R241, RZ, RZ, R80 ;  /* 0x000000fffff17224 */ /* 0x000fe400078e0050 */
[----:B------:R-:W-:Y:S02]  /*11060*/  IMAD.MOV.U32 R240, RZ, RZ, R243 ;  /* 0x000000fffff07224 */ /* 0x000fe400078e00f3 */
[----:B------:R-:W-:Y:S02]  /*11070*/  IMAD.MOV.U32 R243, RZ, RZ, R247 ;  /* 0x000000fffff37224 */ /* 0x000fe400078e00f7 */
[----:B------:R-:W-:Y:S01]  /*11080*/  IMAD.MOV.U32 R247, RZ, RZ, R79 ;  /* 0x000000fffff77224 */ /* 0x000fe200078e004f */
[-C--:B---3--:R-:W-:Y:S02]  /*11090*/  LEA R92, P2, R242, R244.reuse, 0x2 ;  /* 0x000000f4f25c7211 */ /* 0x088fe400078410ff */
[----:B----4-:R-:W-:-:S02]  /*110a0*/  LEA R90, P3, R76, R244, 0x2 ;  /* 0x000000f44c5a7211 */ /* 0x010fc400078610ff */
[-C--:B------:R-:W-:Y:S02]  /*110b0*/  LEA.HI.X.SX32 R93, R242, R7.reuse, 0x2, P2 ;  /* 0x00000007f25d7211 */ /* 0x080fe400010f16ff */
[----:B------:R-:W-:Y:S02]  /*110c0*/  LEA.HI.X.SX32 R91, R76, R7, 0x2, P3 ;  /* 0x000000074c5b7211 */ /* 0x000fe400018f16ff */
[----:B------:R-:W-:Y:S01]  /*110d0*/  LEA R86, P5, R75, R244, 0x2 ;  /* 0x000000f44b567211 */ /* 0x000fe200078a10ff */
[----:B------:R-:W-:-:S03]  /*110e0*/  IMAD.MOV.U32 R242, RZ, RZ, R81 ;  /* 0x000000fffff27224 */ /* 0x000fc600078e0051 */
[-C--:B------:R-:W-:Y:S02]  /*110f0*/  LEA.HI.X.SX32 R87, R75, R7.reuse, 0x2, P5 ;  /* 0x000000074b577211 */ /* 0x080fe400028f16ff */
[-C--:B------:R-:W-:Y:S02]  /*11100*/  LEA R80, P2, R69, R244.reuse, 0x2 ;  /* 0x000000f445507211 */ /* 0x080fe400078410ff */
[-C--:B------:R-:W-:Y:S02]  /*11110*/  LEA R78, P3, R237, R244.reuse, 0x2 ;  /* 0x000000f4ed4e7211 */ /* 0x080fe400078610ff */
[-C--:B------:R-:W-:Y:S02]  /*11120*/  LEA.HI.X.SX32 R81, R69, R7.reuse, 0x2, P2 ;  /* 0x0000000745517211 */ /* 0x080fe400010f16ff */
[----:B------:R-:W-:Y:S02]  /*11130*/  LEA.HI.X.SX32 R79, R237, R7, 0x2, P3 ;  /* 0x00000007ed4f7211 */ /* 0x000fe400018f16ff */
[----:B------:R-:W2:Y:S01]  /*11140*/  LDL.LU R237, [R1+0x29c] ;  /* 0x00029c0001ed7983 */ /* 0x000ea20000300800 */
[----:B------:R-:W-:-:S03]  /*11150*/  LEA R74, P5, R63, R244, 0x2 ;  /* 0x000000f43f4a7211 */ /* 0x000fc600078a10ff */
[----:B------:R-:W3:Y:S01]  /*11160*/  LDL.LU R33, [R1+0x2a0] ;  /* 0x0002a00001217983 */ /* 0x000ee20000300800 */
[----:B------:R-:W-:-:S03]  /*11170*/  LEA.HI.X.SX32 R75, R63, R7, 0x2, P5 ;  /* 0x000000073f4b7211 */ /* 0x000fc600028f16ff */
[----:B------:R-:W4:Y:S04]  /*11180*/  LDL.LU R31, [R1+0x2a4] ;  /* 0x0002a400011f7983 */ /* 0x000f280000300800 */
[----:B------:R-:W4:Y:S01]  /*11190*/  LDL.LU R29, [R1+0x2a8] ;  /* 0x0002a800011d7983 */ /* 0x000f220000300800 */
[----:B------:R-:W-:-:S03]  /*111a0*/  LEA R68, P2, R57, R244, 0x2 ;  /* 0x000000f439447211 */ /* 0x000fc600078410ff */
[----:B------:R-:W4:Y:S01]  /*111b0*/  LDL.LU R27, [R1+0x2ac] ;  /* 0x0002ac00011b7983 */ /* 0x000f220000300800 */
[----:B------:R-:W-:-:S03]  /*111c0*/  LEA.HI.X.SX32 R69, R57, R7, 0x2, P2 ;  /* 0x0000000739457211 */ /* 0x000fc600010f16ff */
[----:B------:R-:W4:Y:S04]  /*111d0*/  LDL.LU R25, [R1+0x2b0] ;  /* 0x0002b00001197983 */ /* 0x000f280000300800 */
[----:B------:R-:W4:Y:S01]  /*111e0*/  LDL.LU R19, [R1+0x2bc] ;  /* 0x0002bc0001137983 */ /* 0x000f220000300800 */
[----:B------:R-:W-:-:S03]  /*111f0*/  LEA R62, P5, R230, R244, 0x2 ;  /* 0x000000f4e63e7211 */ /* 0x000fc600078a10ff */
[----:B------:R-:W4:Y:S01]  /*11200*/  LDL.LU R17, [R1+0x2c0] ;  /* 0x0002c00001117983 */ /* 0x000f220000300800 */
[----:B------:R-:W-:-:S03]  /*11210*/  LEA.HI.X.SX32 R63, R230, R7, 0x2, P5 ;  /* 0x00000007e63f7211 */ /* 0x000fc600028f16ff */
[----:B------:R-:W4:Y:S01]  /*11220*/  LDL.LU R23, [R1+0x2b4] ;  /* 0x0002b40001177983 */ /* 0x000f220000300800 */
[----:B------:R-:W-:-:S03]  /*11230*/  LEA R56, P2, R233, R244, 0x2 ;  /* 0x000000f4e9387211 */ /* 0x000fc600078410ff */
[----:B------:R-:W4:Y:S01]  /*11240*/  LDL.LU R15, [R1+0x2c4] ;  /* 0x0002c400010f7983 */ /* 0x000f220000300800 */
[----:B------:R-:W-:-:S03]  /*11250*/  LEA.HI.X.SX32 R57, R233, R7, 0x2, P2 ;  /* 0x00000007e9397211 */ /* 0x000fc600010f16ff */
[----:B------:R-:W4:Y:S04]  /*11260*/  LDL.LU R230, [R1+0x2cc] ;  /* 0x0002cc0001e67983 */ /* 0x000f280000300800 */
[----:B------:R-:W4:Y:S04]  /*11270*/  LDL.LU R233, [R1+0x2b8] ;  /* 0x0002b80001e97983 */ /* 0x000f280000300800 */
[----:B------:R-:W4:Y:S01]  /*11280*/  LDL.LU R13, [R1+0x2c8] ;  /* 0x0002c800010d7983 */ /* 0x000f220000300800 */
[----:B------:R-:W-:-:S04]  /*11290*/  LEA R50, P5, R236, R244, 0x2 ;  /* 0x000000f4ec327211 */ /* 0x000fc800078a10ff */
[-C--:B------:R-:W-:Y:S02]  /*112a0*/  LEA.HI.X.SX32 R51, R236, R7.reuse, 0x2, P5 ;  /* 0x00000007ec337211 */ /* 0x080fe400028f16ff */
[----:B------:R-:W4:Y:S01]  /*112b0*/  LDL.LU R236, [R1+0x2d0] ;  /* 0x0002d00001ec7983 */ /* 0x000f220000300800 */
[CC--:B------:R-:W-:Y:S02]  /*112c0*/  LEA R94, P1, R82.reuse, R244.reuse, 0x2 ;  /* 0x000000f4525e7211 */ /* 0x0c0fe400078210ff */
[-C--:B------:R-:W-:Y:S02]  /*112d0*/  LEA R88, P4, R77, R244.reuse, 0x2 ;  /* 0x000000f44d587211 */ /* 0x080fe400078810ff */
[-C--:B------:R-:W-:Y:S02]  /*112e0*/  LEA.HI.X.SX32 R95, R82, R7.reuse, 0x2, P1 ;  /* 0x00000007525f7211 */ /* 0x080fe400008f16ff */
[----:B------:R-:W-:Y:S02]  /*112f0*/  LEA R82, P1, R71, R244, 0x2 ;  /* 0x000000f447527211 */ /* 0x000fe400078210ff */
[----:B------:R-:W-:-:S02]  /*11300*/  LEA.HI.X.SX32 R89, R77, R7, 0x2, P4 ;  /* 0x000000074d597211 */ /* 0x000fc400020f16ff */
[-C--:B------:R-:W-:Y:S02]  /*11310*/  LEA R76, P4, R65, R244.reuse, 0x2 ;  /* 0x000000f4414c7211 */ /* 0x080fe400078810ff */
        /* <DEDUP_REMOVED lines=8> */
[-C--:B------:R-:W-:Y:S02]  /*113a0*/  LEA R72, P0, R61, R244.reuse, 0x2 ;  /* 0x000000f43d487211 */ /* 0x080fe400078010ff */
[----:B------:R-:W-:Y:S02]  /*113b0*/  LEA R58, P1, R232, R244, 0x2 ;  /* 0x000000f4e83a7211 */ /* 0x000fe400078210ff */
[----:B------:R-:W-:-:S02]  /*113c0*/  LEA.HI.X.SX32 R67, R55, R7, 0x2, P3 ;  /* 0x0000000737437211 */ /* 0x000fc400018f16ff */
[-C--:B------:R-:W-:Y:S02]  /*113d0*/  LEA R54, P3, R234, R244.reuse, 0x2 ;  /* 0x000000f4ea367211 */ /* 0x080fe400078610ff */
[-C--:B------:R-:W-:Y:S02]  /*113e0*/  LEA.HI.X.SX32 R65, R53, R7.reuse, 0x2, P4 ;  /* 0x0000000735417211 */ /* 0x080fe400020f16ff */
[-C--:B------:R-:W-:Y:S02]  /*113f0*/  LEA R52, P4, R235, R244.reuse, 0x2 ;  /* 0x000000f4eb347211 */ /* 0x080fe400078810ff */
[-C--:B------:R-:W-:Y:S02]  /*11400*/  LEA.HI.X.SX32 R73, R61, R7.reuse, 0x2, P0 ;  /* 0x000000073d497211 */ /* 0x080fe400000f16ff */
[----:B------:R-:W-:Y:S02]  /*11410*/  LEA.HI.X.SX32 R59, R232, R7, 0x2, P1 ;  /* 0x00000007e83b7211 */ /* 0x000fe400008f16ff */
[----:B------:R-:W-:-:S02]  /*11420*/  LEA R60, P0, R231, R244, 0x2 ;  /* 0x000000f4e73c7211 */ /* 0x000fc400078010ff */
[-C--:B------:R-:W-:Y:S02]  /*11430*/  LEA.HI.X.SX32 R55, R234, R7.reuse, 0x2, P3 ;  /* 0x00000007ea377211 */ /* 0x080fe400018f16ff */
[-C--:B------:R-:W-:Y:S01]  /*11440*/  LEA.HI.X.SX32 R53, R235, R7.reuse, 0x2, P4 ;  /* 0x00000007eb357211 */ /* 0x080fe200020f16ff */
[----:B------:R-:W4:Y:S01]  /*11450*/  LDL.LU R234, [R1+0x2d8] ;  /* 0x0002d80001ea7983 */ /* 0x000f220000300800 */
[----:B------:R-:W-:-:S03]  /*11460*/  LEA.HI.X.SX32 R61, R231, R7, 0x2, P0 ;  /* 0x00000007e73d7211 */ /* 0x000fc600000f16ff */
[----:B------:R-:W4:Y:S04]  /*11470*/  LDL.LU R235, [R1+0x2dc] ;  /* 0x0002dc0001eb7983 */ /* 0x000f280000300800 */
[----:B------:R-:W4:Y:S04]  /*11480*/  LDL.LU R232, [R1+0x2e0] ;  /* 0x0002e00001e87983 */ /* 0x000f280000300800 */
[----:B------:R-:W4:Y:S04]  /*11490*/  LDL.LU R231, [R1+0x2e4] ;  /* 0x0002e40001e77983 */ /* 0x000f280000300800 */
[----:B------:R-:W4:Y:S01]  /*114a0*/  LDL.LU R226, [R1+0x2e8] ;  /* 0x0002e80001e27983 */ /* 0x000f220000300800 */
[----:B------:R-:W-:Y:S01]  /*114b0*/  IMAD.MOV.U32 R9, RZ, RZ, R249 ;  /* 0x000000ffff097224 */ /* 0x000fe200078e00f9 */
[----:B--2---:R-:W-:-:S02]  /*114c0*/  LEA R46, P1, R237, R244, 0x2 ;  /* 0x000000f4ed2e7211 */ /* 0x004fc400078210ff */
[----:B---3--:R-:W-:-:S04]  /*114d0*/  LEA R44, P2, R33, R244, 0x2 ;  /* 0x000000f4212c7211 */ /* 0x008fc800078410ff */
[-C--:B------:R-:W-:Y:S02]  /*114e0*/  LEA.HI.X.SX32 R45, R33, R7.reuse, 0x2, P2 ;  /* 0x00000007212d7211 */ /* 0x080fe400010f16ff */
[----:B------:R-:W-:Y:S01]  /*114f0*/  LEA.HI.X.SX32 R47, R237, R7, 0x2, P1 ;  /* 0x00000007ed2f7211 */ /* 0x000fe200008f16ff */
[----:B------:R-:W-:Y:S02]  /*11500*/  IMAD.MOV.U32 R237, RZ, RZ, R238 ;  /* 0x000000ffffed7224 */ /* 0x000fe400078e00ee */
[----:B------:R-:W2:Y:S01]  /*11510*/  LDL.LU R238, [R1+0x2d4] ;  /* 0x0002d40001ee7983 */ /* 0x000ea20000300800 */
[----:B----4-:R-:W-:-:S04]  /*11520*/  LEA R34, P1, R23, R244, 0x2 ;  /* 0x000000f417227211 */ /* 0x010fc800078210ff */
[----:B------:R-:W-:Y:S02]  /*11530*/  LEA.HI.X.SX32 R35, R23, R7, 0x2, P1 ;  /* 0x0000000717237211 */ /* 0x000fe400008f16ff */
[----:B------:R-:W-:-:S04]  /*11540*/  LEA R32, P2, R233, R244, 0x2 ;  /* 0x000000f4e9207211 */ /* 0x000fc800078410ff */
[----:B------:R-:W-:Y:S02]  /*11550*/  LEA.HI.X.SX32 R33, R233, R7, 0x2, P2 ;  /* 0x00000007e9217211 */ /* 0x000fe400010f16ff */
[-C--:B------:R-:W-:Y:S01]  /*11560*/  LEA R22, P1, R230, R244.reuse, 0x2 ;  /* 0x000000f4e6167211 */ /* 0x080fe200078210ff */
[----:B------:R-:W3:Y:S01]  /*11570*/  LDL.LU R233, [R1+0x2f4] ;  /* 0x0002f40001e97983 */ /* 0x000ee20000300800 */
[----:B------:R-:W-:-:S03]  /*11580*/  LEA R20, P2, R236, R244, 0x2 ;  /* 0x000000f4ec147211 */ /* 0x000fc600078410ff */
[----:B------:R-:W4:Y:S01]  /*11590*/  LDL.LU R221, [R1+0x308] ;  /* 0x0003080001dd7983 */ /* 0x000f220000300800 */
[-C--:B------:R-:W-:Y:S01]  /*115a0*/  LEA.HI.X.SX32 R21, R236, R7.reuse, 0x2, P2 ;  /* 0x00000007ec157211 */ /* 0x080fe200010f16ff */
[----:B------:R-:W-:Y:S02]  /*115b0*/  IMAD.MOV.U32 R236, RZ, RZ, R240 ;  /* 0x000000ffffec7224 */ /* 0x000fe400078e00f0 */
[----:B------:R-:W-:Y:S01]  /*115c0*/  IMAD.MOV.U32 R240, RZ, RZ, R243 ;  /* 0x000000fffff07224 */ /* 0x000fe200078e00f3 */
[----:B------:R-:W-:Y:S01]  /*115d0*/  LEA.HI.X.SX32 R23, R230, R7, 0x2, P1 ;  /* 0x00000007e6177211 */ /* 0x000fe200008f16ff */
[----:B------:R-:W-:Y:S02]  /*115e0*/  IMAD.MOV.U32 R243, RZ, RZ, R247 ;  /* 0x000000fffff37224 */ /* 0x000fe400078e00f7 */
[----:B------:R-:W3:Y:S01]  /*115f0*/  LDL.LU R247, [R1+0x30c] ;  /* 0x00030c0001f77983 */ /* 0x000ee20000300800 */
[----:B------:R-:W-:-:S03]  /*11600*/  IMAD.MOV.U32 R230, RZ, RZ, R0 ;  /* 0x000000ffffe67224 */ /* 0x000fc600078e0000 */
[----:B------:R-:W3:Y:S04]  /*11610*/  LDL.LU R249, [R1+0x320] ;  /* 0x0003200001f97983 */ /* 0x000ee80000300800 */
[----:B------:R-:W3:Y:S04]  /*11620*/  LDL.LU R0, [R1+0x324] ;  /* 0x0003240001007983 */ /* 0x000ee80000300800 */
[----:B------:R-:W3:Y:S01]  /*11630*/  LDL R227, [R1+0x300] ;  /* 0x0003000001e37983 */ /* 0x000ee20000100800 */
[-C--:B------:R-:W-:Y:S02]  /*11640*/  LEA R48, P0, R37, R244.reuse, 0x2 ;  /* 0x000000f425307211 */ /* 0x080fe400078010ff */
[----:B------:R-:W-:-:S02]  /*11650*/  LEA R40, P4, R29, R244, 0x2 ;  /* 0x000000f41d287211 */ /* 0x000fc400078810ff */
[-C--:B------:R-:W-:Y:S02]  /*11660*/  LEA R42, P3, R31, R244.reuse, 0x2 ;  /* 0x000000f41f2a7211 */ /* 0x080fe400078610ff */
[-C--:B------:R-:W-:Y:S02]  /*11670*/  LEA.HI.X.SX32 R49, R37, R7.reuse, 0x2, P0 ;  /* 0x0000000725317211 */ /* 0x080fe400000f16ff */
[-C--:B------:R-:W-:Y:S02]  /*11680*/  LEA R36, P0, R25, R244.reuse, 0x2 ;  /* 0x000000f419247211 */ /* 0x080fe400078010ff */
[----:B------:R-:W-:Y:S02]  /*11690*/  LEA.HI.X.SX32 R41, R29, R7, 0x2, P4 ;  /* 0x000000071d297211 */ /* 0x000fe400020f16ff */
[-C--:B------:R-:W-:Y:S02]  /*116a0*/  LEA R28, P4, R17, R244.reuse, 0x2 ;  /* 0x000000f4111c7211 */ /* 0x080fe400078810ff */
[----:B------:R-:W-:-:S02]  /*116b0*/  LEA R38, P5, R27, R244, 0x2 ;  /* 0x000000f41b267211 */ /* 0x000fc400078a10ff */
[-C--:B------:R-:W-:Y:S02]  /*116c0*/  LEA.HI.X.SX32 R43, R31, R7.reuse, 0x2, P3 ;  /* 0x000000071f2b7211 */ /* 0x080fe400018f16ff */
[-C--:B------:R-:W-:Y:S02]  /*116d0*/  LEA R30, P3, R19, R244.reuse, 0x2 ;  /* 0x000000f4131e7211 */ /* 0x080fe400078610ff */
[-C--:B------:R-:W-:Y:S02]  /*116e0*/  LEA.HI.X.SX32 R37, R25, R7.reuse, 0x2, P0 ;  /* 0x0000000719257211 */ /* 0x080fe400000f16ff */
[----:B------:R-:W-:Y:S02]  /*116f0*/  LEA R24, P0, R13, R244, 0x2 ;  /* 0x000000f40d187211 */ /* 0x000fe400078010ff */
[-C--:B------:R-:W-:Y:S02]  /*11700*/  LEA.HI.X.SX32 R29, R17, R7.reuse, 0x2, P4 ;  /* 0x00000007111d7211 */ /* 0x080fe400020f16ff */
[----:B------:R-:W-:-:S02]  /*11710*/  LEA.HI.X.SX32 R39, R27, R7, 0x2, P5 ;  /* 0x000000071b277211 */ /* 0x000fc400028f16ff */
[-C--:B------:R-:W-:Y:S02]  /*11720*/  LEA R16, P4, R234, R244.reuse, 0x2 ;  /* 0x000000f4ea107211 */ /* 0x080fe400078810ff */
[-C--:B------:R-:W-:Y:S02]  /*11730*/  LEA R26, P5, R15, R244.reuse, 0x2 ;  /* 0x000000f40f1a7211 */ /* 0x080fe400078a10ff */
[-C--:B------:R-:W-:Y:S02]  /*11740*/  LEA.HI.X.SX32 R31, R19, R7.reuse, 0x2, P3 ;  /* 0x00000007131f7211 */ /* 0x080fe400018f16ff */
[-C--:B------:R-:W-:Y:S01]  /*11750*/  LEA.HI.X.SX32 R25, R13, R7.reuse, 0x2, P0 ;  /* 0x000000070d197211 */ /* 0x080fe200000f16ff */
[----:B------:R-:W-:Y:S01]  /*11760*/  IMAD.MOV.U32 R223, RZ, RZ, R248 ;  /* 0x000000ffffdf7224 */ /* 0x000fe200078e00f8 */
[----:B------:R-:W-:Y:S02]  /*11770*/  LEA R12, P0, R232, R244, 0x2 ;  /* 0x000000f4e80c7211 */ /* 0x000fe400078010ff */
[-C--:B------:R-:W-:Y:S01]  /*11780*/  LEA.HI.X.SX32 R17, R234, R7.reuse, 0x2, P4 ;  /* 0x00000007ea117211 */ /* 0x080fe200020f16ff */
[----:B------:R-:W-:Y:S01]  /*11790*/  IMAD.MOV.U32 R229, RZ, RZ, R239 ;  /* 0x000000ffffe57224 */ /* 0x000fe200078e00ef */
[----:B------:R-:W-:-:S02]  /*117a0*/  LEA.HI.X.SX32 R27, R15, R7, 0x2, P5 ;  /* 0x000000070f1b7211 */ /* 0x000fc400028f16ff */
[-C--:B------:R-:W-:Y:S02]  /*117b0*/  LEA R10, P1, R231, R244.reuse, 0x2 ;  /* 0x000000f4e70a7211 */ /* 0x080fe400078210ff */
[-C--:B------:R-:W-:Y:S01]  /*117c0*/  LEA R222, P4, R248, R244.reuse, 0x2 ;  /* 0x000000f4f8de7211 */ /* 0x080fe200078810ff */
[----:B------:R-:W-:Y:S01]  /*117d0*/  IMAD.MOV.U32 R239, RZ, RZ, R237 ;  /* 0x000000ffffef7224 */ /* 0x000fe200078e00ed */
[-C--:B------:R-:W-:Y:S01]  /*117e0*/  LEA R14, P5, R235, R244.reuse, 0x2 ;  /* 0x000000f4eb0e7211 */ /* 0x080fe200078a10ff */
[----:B------:R-:W4:Y:S01]  /*117f0*/  LDL.LU R248, [R1+0x310] ;  /* 0x0003100001f87983 */ /* 0x000f220000300800 */
[-C--:B------:R-:W-:Y:S01]  /*11800*/  LEA R8, P2, R226, R244.reuse, 0x2 ;  /* 0x000000f4e2087211 */ /* 0x080fe200078410ff */
[----:B------:R-:W-:Y:S01]  /*11810*/  IMAD.MOV.U32 R228, RZ, RZ, R252 ;  /* 0x000000ffffe47224 */ /* 0x000fe200078e00fc */
[-C--:B------:R-:W-:Y:S01]  /*11820*/  LEA.HI.X.SX32 R13, R232, R7.reuse, 0x2, P0 ;  /* 0x00000007e80d7211 */ /* 0x080fe200000f16ff */
[----:B------:R-:W4:Y:S01]  /*11830*/  LDL.LU R250, [R1+0x314] ;  /* 0x0003140001fa7983 */ /* 0x000f220000300800 */
[-C--:B------:R-:W-:Y:S01]  /*11840*/  LEA R224, P0, R230, R244.reuse, 0x2 ;  /* 0x000000f4e6e07211 */ /* 0x080fe200078010ff */
[----:B------:R-:W-:Y:S01]  /*11850*/  IMAD.MOV.U32 R225, RZ, RZ, R230 ;  /* 0x000000ffffe17224 */ /* 0x000fe200078e00e6 */
[-C--:B------:R-:W-:Y:S01]  /*11860*/  LEA.HI.X.SX32 R11, R231, R7.reuse, 0x2, P1 ;  /* 0x00000007e70b7211 */ /* 0x080fe200008f16ff */
[----:B------:R-:W4:Y:S01]  /*11870*/  LDL.LU R251, [R1+0x318] ;  /* 0x0003180001fb7983 */ /* 0x000f220000300800 */
[-C--:B------:R-:W-:Y:S01]  /*11880*/  LEA.HI.X.SX32 R15, R235, R7.reuse, 0x2, P5 ;  /* 0x00000007eb0f7211 */ /* 0x080fe200028f16ff */
[----:B------:R-:W-:Y:S01]  /*11890*/  IMAD.MOV.U32 R231, RZ, RZ, R9 ;  /* 0x000000ffffe77224 */ /* 0x000fe200078e0009 */
[----:B------:R-:W-:Y:S01]  /*118a0*/  LEA R230, P1, R9, R244, 0x2 ;  /* 0x000000f409e67211 */ /* 0x000fe200078210ff */
[----:B------:R-:W-:Y:S01]  /*118b0*/  IMAD.MOV.U32 R235, RZ, RZ, R229 ;  /* 0x000000ffffeb7224 */ /* 0x000fe200078e00e5 */
[----:B------:R-:W-:-:S02]  /*118c0*/  LEA.HI.X.SX32 R9, R226, R7, 0x2, P2 ;  /* 0x00000007e2097211 */ /* 0x000fc400010f16ff */
[----:B------:R-:W-:Y:S02]  /*118d0*/  LEA.HI.X.SX32 R223, R223, R7, 0x2, P4 ;  /* 0x00000007dfdf7211 */ /* 0x000fe400020f16ff */
[----:B--2---:R-:W-:-:S04]  /*118e0*/  LEA R18, P3, R238, R244, 0x2 ;  /* 0x000000f4ee127211 */ /* 0x004fc800078610ff */
[-C--:B------:R-:W-:Y:S02]  /*118f0*/  LEA.HI.X.SX32 R19, R238, R7.reuse, 0x2, P3 ;  /* 0x00000007ee137211 */ /* 0x080fe400018f16ff */
[----:B------:R-:W-:Y:S01]  /*11900*/  LEA R238, P3, R237, R244, 0x2 ;  /* 0x000000f4edee7211 */ /* 0x000fe200078610ff */
[----:B------:R-:W-:Y:S02]  /*11910*/  IMAD.MOV.U32 R237, RZ, RZ, R241 ;  /* 0x000000ffffed7224 */ /* 0x000fe400078e00f1 */
[----:B------:R-:W2:Y:S04]  /*11920*/  LDL.LU R241, [R1+0x31c] ;  /* 0x00031c0001f17983 */ /* 0x000ea80000300800 */
[----:B------:R-:W2:Y:S04]  /*11930*/  LDL.LU R252, [R1+0x328] ;  /* 0x0003280001fc7983 */ /* 0x000ea80000300800 */
[----:B------:R-:W2:Y:S04]  /*11940*/  LDL.LU R232, [R1+0x32c] ;  /* 0x00032c0001e87983 */ /* 0x000ea80000300800 */
[----:B------:R-:W2:Y:S01]  /*11950*/  LDL.LU R229, [R1+0x330] ;  /* 0x0003300001e57983 */ /* 0x000ea20000300800 */
[----:B------:R-:W-:-:S02]  /*11960*/  LEA.HI.X.SX32 R239, R239, R7, 0x2, P3 ;  /* 0x00000007efef7211 */ /* 0x000fc400018f16ff */
[-C--:B---3--:R-:W-:Y:S02]  /*11970*/  LEA R226, P2, R227, R244.reuse, 0x2 ;  /* 0x000000f4e3e27211 */ /* 0x088fe400078410ff */
[----:B------:R-:W3:Y:S01]  /*11980*/  LDL.LU R227, [R1+0x300] ;  /* 0x0003000001e37983 */ /* 0x000ee20000300800 */
[----:B------:R-:W-:-:S03]  /*11990*/  LEA R234, P5, R233, R244, 0x2 ;  /* 0x000000f4e9ea7211 */ /* 0x000fc600078a10ff */
[----:B------:R1:W-:Y:S04]  /*119a0*/  STL.64 [R1+0x1d0], R238 ;  /* 0x0001d0ee01007387 */ /* 0x0003e80000100a00 */
[----:B------:R1:W-:Y:S02]  /*119b0*/  STL.64 [R1+0x1d8], R222 ;  /* 0x0001d8de01007387 */ /* 0x0003e40000100a00 */
[----:B-1----:R-:W-:Y:S01]  /*119c0*/  LEA R238, P3, R235, R244, 0x2 ;  /* 0x000000f4ebee7211 */ /* 0x002fe200078610ff */
[----:B------:R-:W-:Y:S01]  /*119d0*/  IMAD.MOV.U32 R239, RZ, RZ, R235 ;  /* 0x000000ffffef7224 */ /* 0x000fe200078e00eb */
[----:B------:R-:W-:Y:S01]  /*119e0*/  LEA.HI.X.SX32 R235, R233, R7, 0x2, P5 ;  /* 0x00000007e9eb7211 */ /* 0x000fe200028f16ff */
[----:B------:R-:W-:Y:S02]  /*119f0*/  IMAD.MOV.U32 R233, RZ, RZ, R237 ;  /* 0x000000ffffe97224 */ /* 0x000fe400078e00ed */
[----:B------:R-:W-:-:S02]  /*11a00*/  IMAD.MOV.U32 R237, RZ, RZ, R242 ;  /* 0x000000ffffed7224 */ /* 0x000fc400078e00f2 */
[----:B------:R1:W-:Y:S04]  /*11a10*/  STL.64 [R1+0x1e0], R234 ;  /* 0x0001e0ea01007387 */ /* 0x0003e80000100a00 */
[----:B------:R-:W2:Y:S01]  /*11a20*/  LDL.LU R242, [R1+0x334] ;  /* 0x0003340001f27983 */ /* 0x000ea20000300800 */
[----:B------:R-:W-:Y:S02]  /*11a30*/  IMAD.MOV.U32 R223, RZ, RZ, R228 ;  /* 0x000000ffffdf7224 */ /* 0x000fe400078e00e4 */
[----:B------:R-:W-:Y:S02]  /*11a40*/  IMAD.MOV.U32 R228, RZ, RZ, R4 ;  /* 0x000000ffffe47224 */ /* 0x000fe400078e0004 */
[----:B------:R-:W2:Y:S01]  /*11a50*/  LDL.LU R4, [R1+0x338] ;  /* 0x0003380001047983 */ /* 0x000ea20000300800 */
[----:B------:R-:W-:-:S02]  /*11a60*/  LEA.HI.X.SX32 R225, R225, R7, 0x2, P0 ;  /* 0x00000007e1e17211 */ /* 0x000fc400000f16ff */
[-C--:B------:R-:W-:Y:S02]  /*11a70*/  LEA.HI.X.SX32 R231, R231, R7.reuse, 0x2, P1 ;  /* 0x00000007e7e77211 */ /* 0x080fe400008f16ff */
[-C--:B----4-:R-:W-:Y:S01]  /*11a80*/  LEA R222, P4, R221, R244.reuse, 0x2 ;  /* 0x000000f4ddde7211 */ /* 0x090fe200078810ff */
[----:B------:R4:W-:Y:S01]  /*11a90*/  STL.64 [R1+0x1e8], R224 ;  /* 0x0001e8e001007387 */ /* 0x0009e20000100a00 */
[-C--:B-1----:R-:W-:Y:S02]  /*11aa0*/  LEA R234, P5, R247, R244.reuse, 0x2 ;  /* 0x000000f4f7ea7211 */ /* 0x082fe400078a10ff */
[-C--:B------:R-:W-:Y:S01]  /*11ab0*/  LEA.HI.X.SX32 R239, R239, R7.reuse, 0x2, P3 ;  /* 0x00000007efef7211 */ /* 0x080fe200018f16ff */
[----:B------:R1:W-:Y:S01]  /*11ac0*/  STL.64 [R1+0x208], R230 ;  /* 0x000208e601007387 */ /* 0x0003e20000100a00 */
[-C--:B------:R-:W-:Y:S02]  /*11ad0*/  LEA.HI.X.SX32 R235, R247, R7.reuse, 0x2, P5 ;  /* 0x00000007f7eb7211 */ /* 0x080fe400028f16ff */
[----:B----4-:R-:W-:Y:S01]  /*11ae0*/  LEA R224, P0, R248, R244, 0x2 ;  /* 0x000000f4f8e07211 */ /* 0x010fe200078010ff */
[----:B-1----:R-:W-:Y:S01]  /*11af0*/  IMAD.MOV.U32 R231, RZ, RZ, R223 ;  /* 0x000000ffffe77224 */ /* 0x002fe200078e00df */
[----:B------:R-:W-:-:S02]  /*11b00*/  LEA.HI.X.SX32 R223, R221, R7, 0x2, P4 ;  /* 0x00000007dddf7211 */ /* 0x000fc400020f16ff */
[-C--:B------:R-:W-:Y:S02]  /*11b10*/  LEA.HI.X.SX32 R225, R248, R7.reuse, 0x2, P0 ;  /* 0x00000007f8e17211 */ /* 0x080fe400000f16ff */
[----:B------:R-:W-:Y:S02]  /*11b20*/  LEA R230, P1, R250, R244, 0x2 ;  /* 0x000000f4fae67211 */ /* 0x000fe400078210ff */
[----:B---3--:R-:W-:-:S05]  /*11b30*/  LEA.HI.X.SX32 R227, R227, R7, 0x2, P2 ;  /* 0x00000007e3e37211 */ /* 0x008fca00010f16ff */
[----:B------:R1:W-:Y:S04]  /*11b40*/  STL.64 [R1+0x200], R226 ;  /* 0x000200e201007387 */ /* 0x0003e80000100a00 */
[----:B------:R2:W-:Y:S04]  /*11b50*/  STL.64 [R1+0x1f8], R238 ;  /* 0x0001f8ee01007387 */ /* 0x0005e80000100a00 */
[----:B------:R3:W5:Y:S04]  /*11b60*/  LDL.LU R221, [R1+0xd54] ;  /* 0x000d540001dd7983 */ /* 0x0007680000300800 */
[----:B------:R-:W-:Y:S01]  /*11b70*/  STL.64 [R1+0x1f0], R222 ;  /* 0x0001f0de01007387 */ /* 0x000fe20000100a00 */
[----:B-1----:R-:W-:-:S03]  /*11b80*/  LEA R226, P2, R251, R244, 0x2 ;  /* 0x000000f4fbe27211 */ /* 0x002fc600078410ff */
[----:B------:R-:W4:Y:S01]  /*11b90*/  LDL.LU R247, [R1+0xd50] ;  /* 0x000d500001f77983 */ /* 0x000f220000300800 */
[----:B--2---:R-:W-:-:S03]  /*11ba0*/  LEA R238, P3, R241, R244, 0x2 ;  /* 0x000000f4f1ee7211 */ /* 0x004fc600078610ff */
[----:B------:R-:W-:Y:S04]  /*11bb0*/  STL.64 [R1+0x210], R234 ;  /* 0x000210ea01007387 */ /* 0x000fe80000100a00 */
[----:B------:R-:W2:Y:S01]  /*11bc0*/  LDL.LU R248, [R1+0xd4c] ;  /* 0x000d4c0001f87983 */ /* 0x000ea20000300800 */
[----:B------:R-:W-:-:S03]  /*11bd0*/  LEA.HI.X.SX32 R227, R251, R7, 0x2, P2 ;  /* 0x00000007fbe37211 */ /* 0x000fc600010f16ff */
[----:B------:R1:W-:Y:S01]  /*11be0*/  STL.64 [R1+0x218], R224 ;  /* 0x000218e001007387 */ /* 0x0003e20000100a00 */
[-C--:B------:R-:W-:Y:S01]  /*11bf0*/  LEA.HI.X.SX32 R239, R241, R7.reuse, 0x2, P3 ;  /* 0x00000007f1ef7211 */ /* 0x080fe200018f16ff */
[----:B-1----:R-:W-:Y:S01]  /*11c00*/  IMAD.MOV.U32 R225, RZ, RZ, R231 ;  /* 0x000000ffffe17224 */ /* 0x002fe200078e00e7 */
[----:B------:R-:W-:Y:S02]  /*11c10*/  LEA.HI.X.SX32 R231, R250, R7, 0x2, P1 ;  /* 0x00000007fae77211 */ /* 0x000fe400008f16ff */
[----:B------:R-:W2:Y:S04]  /*11c20*/  LDL.LU R250, [R1+0x34c] ;  /* 0x00034c0001fa7983 */ /* 0x000ea80000300800 */
[----:B------:R-:W-:Y:S04]  /*11c30*/  STL.64 [R1+0x220], R230 ;  /* 0x000220e601007387 */ /* 0x000fe80000100a00 */
[----:B------:R1:W-:Y:S04]  /*11c40*/  STL.64 [R1+0x228], R226 ;  /* 0x000228e201007387 */ /* 0x0003e80000100a00 */
[----:B------:R-:W-:Y:S01]  /*11c50*/  STL.64 [R1+0x230], R238 ;  /* 0x000230ee01007387 */ /* 0x000fe20000100a00 */
[----:B-1----:R-:W-:-:S03]  /*11c60*/  IMAD.MOV.U32 R227, RZ, RZ, R236 ;  /* 0x000000ffffe37224 */ /* 0x002fc600078e00ec */
[----:B------:R-:W3:Y:S01]  /*11c70*/  LDL.LU R236, [R1+0x350] ;  /* 0x0003500001ec7983 */ /* 0x000ee20000300800 */
[----:B------:R-:W-:-:S03]  /*11c80*/  IMAD.MOV.U32 R231, RZ, RZ, R228 ;  /* 0x000000ffffe77224 */ /* 0x000fc600078e00e4 */
[----:B------:R-:W4:Y:S01]  /*11c90*/  LDL.LU R251, [R1+0x354] ;  /* 0x0003540001fb7983 */ /* 0x000f220000300800 */
[----:B------:R-:W-:Y:S01]  /*11ca0*/  IMAD.MOV.U32 R228, RZ, RZ, R240 ;  /* 0x000000ffffe47224 */ /* 0x000fe200078e00f0 */
[CC--:B------:R-:W-:Y:S02]  /*11cb0*/  LEA R222, P4, R249.reuse, R244.reuse, 0x2 ;  /* 0x000000f4f9de7211 */ /* 0x0c0fe400078810ff */
[----:B------:R-:W4:Y:S01]  /*11cc0*/  LDL.LU R240, [R1+0x358] ;  /* 0x0003580001f07983 */ /* 0x000f220000300800 */
[CC--:B------:R-:W-:Y:S01]  /*11cd0*/  LEA R234, P5, R0.reuse, R244.reuse, 0x2 ;  /* 0x000000f400ea7211 */ /* 0x0c0fe200078a10ff */
[----:B------:R-:W-:Y:S01]  /*11ce0*/  IMAD.MOV.U32 R241, RZ, RZ, R243 ;  /* 0x000000fffff17224 */ /* 0x000fe200078e00f3 */
[-C--:B------:R-:W-:Y:S01]  /*11cf0*/  LEA.HI.X.SX32 R223, R249, R7.reuse, 0x2, P4 ;  /* 0x00000007f9df7211 */ /* 0x080fe200020f16ff */
[----:B------:R-:W4:Y:S01]  /*11d00*/  LDL.LU R243, [R1+0x35c] ;  /* 0x00035c0001f37983 */ /* 0x000f220000300800 */
[----:B------:R-:W-:Y:S02]  /*11d10*/  LEA.HI.X.SX32 R235, R0, R7, 0x2, P5 ;  /* 0x0000000700eb7211 */ /* 0x000fe400028f16ff */
[-C--:B------:R-:W-:Y:S01]  /*11d20*/  LEA R224, P0, R252, R244.reuse, 0x2 ;  /* 0x000000f4fce07211 */ /* 0x080fe200078010ff */
[----:B------:R-:W4:Y:S04]  /*11d30*/  LDL.LU R249, [R1+0x364] ;  /* 0x0003640001f97983 */ /* 0x000f280000300800 */
[----:B------:R-:W-:Y:S04]  /*11d40*/  STL.64 [R1+0x248], R222 ;  /* 0x000248de01007387 */ /* 0x000fe80000100a00 */
[----:B------:R-:W4:Y:S04]  /*11d50*/  LDL.LU R0, [R1+0x368] ;  /* 0x0003680001007983 */ /* 0x000f280000300800 */
[----:B------:R1:W-:Y:S01]  /*11d60*/  STL.64 [R1+0x240], R234 ;  /* 0x000240ea01007387 */ /* 0x0003e20000100a00 */
[----:B------:R-:W-:-:S02]  /*11d70*/  LEA R230, P1, R232, R244, 0x2 ;  /* 0x000000f4e8e67211 */ /* 0x000fc400078210ff */
[-C--:B-1----:R-:W-:Y:S01]  /*11d80*/  LEA R234, P5, R225, R244.reuse, 0x2 ;  /* 0x000000f4e1ea7211 */ /* 0x082fe200078a10ff */
[----:B------:R-:W-:Y:S01]  /*11d90*/  IMAD.MOV.U32 R235, RZ, RZ, R225 ;  /* 0x000000ffffeb7224 */ /* 0x000fe200078e00e1 */
[----:B------:R-:W-:Y:S01]  /*11da0*/  LEA.HI.X.SX32 R225, R252, R7, 0x2, P0 ;  /* 0x00000007fce17211 */ /* 0x000fe200000f16ff */
[----:B------:R-:W-:Y:S02]  /*11db0*/  IMAD.MOV.U32 R252, RZ, RZ, R3 ;  /* 0x000000fffffc7224 */ /* 0x000fe400078e0003 */
[----:B------:R-:W4:Y:S04]  /*11dc0*/  LDL.LU R3, [R1+0x36c] ;  /* 0x00036c0001037983 */ /* 0x000f280000300800 */
[----:B------:R1:W-:Y:S01]  /*11dd0*/  STL.64 [R1+0x238], R224 ;  /* 0x000238e001007387 */ /* 0x0003e20000100a00 */
[----:B------:R-:W-:-:S02]  /*11de0*/  LEA R226, P2, R229, R244, 0x2 ;  /* 0x000000f4e5e27211 */ /* 0x000fc400078410ff */
[-C--:B------:R-:W-:Y:S02]  /*11df0*/  LEA R238, P3, R242, R244.reuse, 0x2 ;  /* 0x000000f4f2ee7211 */ /* 0x080fe400078610ff */
[----:B-1----:R-:W-:Y:S01]  /*11e00*/  LEA R224, P0, R231, R244, 0x2 ;  /* 0x000000f4e7e07211 */ /* 0x002fe200078010ff */
[----:B------:R-:W-:Y:S01]  /*11e10*/  IMAD.MOV.U32 R225, RZ, RZ, R231 ;  /* 0x000000ffffe17224 */ /* 0x000fe200078e00e7 */
[-C--:B------:R-:W-:Y:S02]  /*11e20*/  LEA.HI.X.SX32 R231, R232, R7.reuse, 0x2, P1 ;  /* 0x00000007e8e77211 */ /* 0x080fe400008f16ff */
[----:B------:R-:W4:Y:S04]  /*11e30*/  LDL.LU R232, [R1+0x370] ;  /* 0x0003700001e87983 */ /* 0x000f280000300800 */
[----:B------:R1:W-:Y:S01]  /*11e40*/  STL.64 [R1+0x250], R230 ;  /* 0x000250e601007387 */ /* 0x0003e20000100a00 */
[----:B------:R-:W-:-:S02]  /*11e50*/  LEA.HI.X.SX32 R239, R242, R7, 0x2, P3 ;  /* 0x00000007f2ef7211 */ /* 0x000fc400018f16ff */
[-C--:B------:R-:W-:Y:S02]  /*11e60*/  LEA R222, P4, R4, R244.reuse, 0x2 ;  /* 0x000000f404de7211 */ /* 0x080fe400078810ff */
[----:B-1----:R-:W-:Y:S01]  /*11e70*/  LEA R230, P1, R227, R244, 0x2 ;  /* 0x000000f4e3e67211 */ /* 0x002fe200078210ff */
[----:B------:R-:W-:Y:S01]  /*11e80*/  IMAD.MOV.U32 R231, RZ, RZ, R227 ;  /* 0x000000ffffe77224 */ /* 0x000fe200078e00e3 */
[----:B------:R-:W-:Y:S01]  /*11e90*/  LEA.HI.X.SX32 R227, R229, R7, 0x2, P2 ;  /* 0x00000007e5e37211 */ /* 0x000fe200010f16ff */
[----:B------:R-:W-:-:S04]  /*11ea0*/  IMAD.MOV.U32 R229, RZ, RZ, R241 ;  /* 0x000000ffffe57224 */ /* 0x000fc800078e00f1 */
[----:B------:R1:W-:Y:S01]  /*11eb0*/  STL.64 [R1+0x258], R226 ;  /* 0x000258e201007387 */ /* 0x0003e20000100a00 */
[----:B------:R-:W-:-:S03]  /*11ec0*/  LEA.HI.X.SX32 R223, R4, R7, 0x2, P4 ;  /* 0x0000000704df7211 */ /* 0x000fc600020f16ff */
[----:B-1----:R1:W5:Y:S01]  /*11ed0*/  LDL.LU R226, [R1+0xd48] ;  /* 0x000d480001e27983 */ /* 0x0023620000300800 */
[----:B------:R-:W-:Y:S01]  /*11ee0*/  IMAD.MOV.U32 R227, RZ, RZ, R228 ;  /* 0x000000ffffe37224 */ /* 0x000fe200078e00e4 */
[----:B------:R-:W-:Y:S02]  /*11ef0*/  LEA R228, P2, R241, R244, 0x2 ;  /* 0x000000f4f1e47211 */ /* 0x000fe400078410ff */
[----:B------:R1:W-:Y:S04]  /*11f00*/  STL.64 [R1+0x260], R238 ;  /* 0x000260ee01007387 */ /* 0x0003e80000100a00 */
[----:B------:R-:W4:Y:S04]  /*11f10*/  LDL.LU R241, [R1+0x374] ;  /* 0x0003740001f17983 */ /* 0x000f280000300800 */
[----:B------:R-:W-:Y:S01]  /*11f20*/  STL.64 [R1+0x268], R222 ;  /* 0x000268de01007387 */ /* 0x000fe20000100a00 */
[----:B-1----:R-:W-:-:S03]  /*11f30*/  IMAD.MOV.U32 R239, RZ, RZ, R245 ;  /* 0x000000ffffef7224 */ /* 0x002fc600078e00f5 */
[----:B------:R-:W4:Y:S04]  /*11f40*/  LDL.LU R245, [R1+0x378] ;  /* 0x0003780001f57983 */ /* 0x000f280000300800 */
[----:B------:R-:W4:Y:S01]  /*11f50*/  LDL.LU R4, [R1+0x37c] ;  /* 0x00037c0001047983 */ /* 0x000f220000300800 */
[----:B------:R-:W-:Y:S02]  /*11f60*/  IMAD.MOV.U32 R242, RZ, RZ, R246 ;  /* 0x000000fffff27224 */ /* 0x000fe400078e00f6 */
[----:B------:R-:W-:Y:S02]  /*11f70*/  IMAD.MOV.U32 R246, RZ, RZ, R6 ;  /* 0x000000fffff67224 */ /* 0x000fe400078e0006 */
[----:B------:R-:W4:Y:S01]  /*11f80*/  LDL.LU R6, [R1+0x380] ;  /* 0x0003800001067983 */ /* 0x000f220000300800 */
[----:B------:R-:W-:-:S02]  /*11f90*/  LEA.HI.X.SX32 R235, R235, R7, 0x2, P5 ;  /* 0x00000007ebeb7211 */ /* 0x000fc400028f16ff */
[-C--:B------:R-:W-:Y:S02]  /*11fa0*/  LEA.HI.X.SX32 R225, R225, R7.reuse, 0x2, P0 ;  /* 0x00000007e1e17211 */ /* 0x080fe400000f16ff */
[-C--:B------:R-:W-:Y:S02]  /*11fb0*/  LEA.HI.X.SX32 R231, R231, R7.reuse, 0x2, P1 ;  /* 0x00000007e7e77211 */ /* 0x080fe400008f16ff */
[----:B------:R-:W-:Y:S01]  /*11fc0*/  LEA.HI.X.SX32 R229, R229, R7, 0x2, P2 ;  /* 0x00000007e5e57211 */ /* 0x000fe200010f16ff */
[----:B------:R-:W-:Y:S04]  /*11fd0*/  STL.64 [R1+0x270], R234 ;  /* 0x000270ea01007387 */ /* 0x000fe80000100a00 */
[----:B------:R-:W-:Y:S04]  /*11fe0*/  STL.64 [R1+0x278], R224 ;  /* 0x000278e001007387 */ /* 0x000fe80000100a00 */
[----:B------:R-:W-:Y:S04]  /*11ff0*/  STL.64 [R1+0x280], R230 ;  /* 0x000280e601007387 */ /* 0x000fe80000100a00 */
[----:B------:R1:W-:Y:S02]  /*12000*/  STL.64 [R1+0x288], R228 ;  /* 0x000288e401007387 */ /* 0x0003e40000100a00 */
[----:B-1----:R-:W-:Y:S01]  /*12010*/  LEA R228, P2, R239, R244, 0x2 ;  /* 0x000000f4efe47211 */ /* 0x002fe200078410ff */
[----:B------:R-:W-:-:S05]  /*12020*/  IMAD.MOV.U32 R229, RZ, RZ, R239 ;  /* 0x000000ffffe57224 */ /* 0x000fca00078e00ef */
[----:B------:R-:W-:Y:S02]  /*12030*/  LEA.HI.X.SX32 R229, R229, R7, 0x2, P2 ;  /* 0x00000007e5e57211 */ /* 0x000fe400010f16ff */
[----:B--2---:R-:W-:-:S04]  /*12040*/  LEA R238, P3, R250, R244, 0x2 ;  /* 0x000000f4faee7211 */ /* 0x004fc800078610ff */
[----:B------:R-:W-:Y:S01]  /*12050*/  LEA.HI.X.SX32 R239, R250, R7, 0x2, P3 ;  /* 0x00000007faef7211 */ /* 0x000fe200018f16ff */
[----:B------:R-:W-:Y:S02]  /*12060*/  IMAD.MOV.U32 R250, RZ, RZ, R252 ;  /* 0x000000fffffa7224 */ /* 0x000fe400078e00fc */
[----:B------:R-:W2:Y:S04]  /*12070*/  LDL.LU R252, [R1+0x38c] ;  /* 0x00038c0001fc7983 */ /* 0x000ea80000300800 */
[----:B------:R1:W-:Y:S01]  /*12080*/  STL.64 [R1+0x290], R238 ;  /* 0x000290ee01007387 */ /* 0x0003e20000100a00 */
[-C--:B---3--:R-:W-:Y:S02]  /*12090*/  LEA R222, P4, R236, R244.reuse, 0x2 ;  /* 0x000000f4ecde7211 */ /* 0x088fe400078810ff */
[----:B----4-:R-:W-:-:S02]  /*120a0*/  LEA R234, P5, R251, R244, 0x2 ;  /* 0x000000f4fbea7211 */ /* 0x010fc400078a10ff */
[-C--:B------:R-:W-:Y:S02]  /*120b0*/  LEA.HI.X.SX32 R223, R236, R7.reuse, 0x2, P4 ;  /* 0x00000007ecdf7211 */ /* 0x080fe400020f16ff */
[CC--:B------:R-:W-:Y:S02]  /*120c0*/  LEA R224, P0, R240.reuse, R244.reuse, 0x2 ;  /* 0x000000f4f0e07211 */ /* 0x0c0fe400078010ff */
[-C--:B------:R-:W-:Y:S01]  /*120d0*/  LEA.HI.X.SX32 R235, R251, R7.reuse, 0x2, P5 ;  /* 0x00000007fbeb7211 */ /* 0x080fe200028f16ff */
[----:B-1----:R-:W-:Y:S01]  /*120e0*/  IMAD.MOV.U32 R239, RZ, RZ, R233 ;  /* 0x000000ffffef7224 */ /* 0x002fe200078e00e9 */
[----:B------:R1:W-:Y:S01]  /*120f0*/  STL.64 [R1+0x298], R222 ;  /* 0x000298de01007387 */ /* 0x0003e20000100a00 */
[CC--:B------:R-:W-:Y:S01]  /*12100*/  LEA R230, P1, R243.reuse, R244.reuse, 0x2 ;  /* 0x000000f4f3e67211 */ /* 0x0c0fe200078210ff */
[----:B------:R-:W-:Y:S01]  /*12110*/  IMAD.MOV.U32 R233, RZ, RZ, R237 ;  /* 0x000000ffffe97224 */ /* 0x000fe200078e00ed */
[-C--:B------:R-:W-:Y:S01]  /*12120*/  LEA.HI.X.SX32 R225, R240, R7.reuse, 0x2, P0 ;  /* 0x00000007f0e17211 */ /* 0x080fe200000f16ff */
[----:B------:R-:W-:Y:S01]  /*12130*/  IMAD.MOV.U32 R237, RZ, RZ, R227 ;  /* 0x000000ffffed7224 */ /* 0x000fe200078e00e3 */
[----:B------:R-:W-:Y:S01]  /*12140*/  LEA.HI.X.SX32 R231, R243, R7, 0x2, P1 ;  /* 0x00000007f3e77211 */ /* 0x000fe200008f16ff */
[----:B-1----:R1:W5:Y:S04]  /*12150*/  LDL.LU.64 R222, [R1+0xd40] ;  /* 0x000d400001de7983 */ /* 0x0023680000300a00 */
[----:B------:R3:W-:Y:S04]  /*12160*/  STL.64 [R1+0x2a0], R234 ;  /* 0x0002a0ea01007387 */ /* 0x0007e80000100a00 */
[----:B------:R-:W4:Y:S04]  /*12170*/  LDL.LU R227, [R1+0x394] ;  /* 0x0003940001e37983 */ /* 0x000f280000300800 */
[----:B------:R-:W-:Y:S04]  /*12180*/  STL.64 [R1+0x2a8], R224 ;  /* 0x0002a8e001007387 */ /* 0x000fe80000100a00 */
[----:B------:R-:W4:Y:S04]  /*12190*/  LDL.LU R251, [R1+0x398] ;  /* 0x0003980001fb7983 */ /* 0x000f280000300800 */
[----:B------:R1:W-:Y:S04]  /*121a0*/  STL.64 [R1+0x2b0], R230 ;  /* 0x0002b0e601007387 */ /* 0x0003e80000100a00 */
[----:B------:R-:W4:Y:S01]  /*121b0*/  LDL.LU R240, [R1+0x39c] ;  /* 0x00039c0001f07983 */ /* 0x000f220000300800 */
[----:B------:R-:W-:-:S03]  /*121c0*/  LEA R238, P3, R249, R244, 0x2 ;  /* 0x000000f4f9ee7211 */ /* 0x000fc600078610ff */
[----:B------:R-:W4:Y:S01]  /*121d0*/  LDL.LU R243, [R1+0x3a0] ;  /* 0x0003a00001f37983 */ /* 0x000f220000300800 */
[----:B------:R-:W-:-:S03]  /*121e0*/  LEA R236, P4, R0, R244, 0x2 ;  /* 0x000000f400ec7211 */ /* 0x000fc600078810ff */
[----:B------:R1:W-:Y:S01]  /*121f0*/  STL.64 [R1+0x2b8], R228 ;  /* 0x0002b8e401007387 */ /* 0x0003e20000100a00 */
[CC--:B---3--:R-:W-:Y:S01]  /*12200*/  LEA R234, P5, R3.reuse, R244.reuse, 0x2 ;  /* 0x000000f403ea7211 */ /* 0x0c8fe200078a10ff */
[----:B-1----:R-:W-:Y:S01]  /*12210*/  IMAD.MOV.U32 R231, RZ, RZ, R237 ;  /* 0x000000ffffe77224 */ /* 0x002fe200078e00ed */
[-C--:B------:R-:W-:Y:S02]  /*12220*/  LEA.HI.X.SX32 R237, R0, R7.reuse, 0x2, P4 ;  /* 0x0000000700ed7211 */ /* 0x080fe400020f16ff */
[-C--:B------:R-:W-:Y:S01]  /*12230*/  LEA.HI.X.SX32 R235, R3, R7.reuse, 0x2, P5 ;  /* 0x0000000703eb7211 */ /* 0x080fe200028f16ff */
[----:B------:R-:W-:Y:S01]  /*12240*/  IMAD.MOV.U32 R229, RZ, RZ, R239 ;  /* 0x000000ffffe57224 */ /* 0x000fe200078e00ef */
[----:B------:R-:W-:Y:S02]  /*12250*/  LEA.HI.X.SX32 R239, R249, R7, 0x2, P3 ;  /* 0x00000007f9ef7211 */ /* 0x000fe400018f16ff */
[----:B------:R-:W3:Y:S01]  /*12260*/  LDL.LU R249, [R1+0x3a8] ;  /* 0x0003a80001f97983 */ /* 0x000ee20000300800 */
[----:B------:R-:W-:-:S03]  /*12270*/  LEA R224, P0, R232, R244, 0x2 ;  /* 0x000000f4e8e07211 */ /* 0x000fc600078010ff */
[----:B------:R-:W-:Y:S01]  /*12280*/  STL.64 [R1+0x2c0], R238 ;  /* 0x0002c0ee01007387 */ /* 0x000fe20000100a00 */
[----:B------:R-:W-:-:S03]  /*12290*/  LEA.HI.X.SX32 R225, R232, R7, 0x2, P0 ;  /* 0x00000007e8e17211 */ /* 0x000fc600000f16ff */
[----:B------:R-:W3:Y:S04]  /*122a0*/  LDL.LU R0, [R1+0x3ac] ;  /* 0x0003ac0001007983 */ /* 0x000ee80000300800 */
[----:B------:R-:W-:Y:S04]  /*122b0*/  STL.64 [R1+0x2c8], R236 ;  /* 0x0002c8ec01007387 */ /* 0x000fe80000100a00 */
[----:B------:R-:W3:Y:S01]  /*122c0*/  LDL.LU R3, [R1+0x3b0] ;  /* 0x0003b00001037983 */ /* 0x000ee20000300800 */
[----:B------:R-:W-:-:S03]  /*122d0*/  LEA R232, P0, R231, R244, 0x2 ;  /* 0x000000f4e7e87211 */ /* 0x000fc600078010ff */
[----:B------:R1:W-:Y:S04]  /*122e0*/  STL.64 [R1+0x2d0], R234 ;  /* 0x0002d0ea01007387 */ /* 0x0003e80000100a00 */
[----:B------:R1:W-:Y:S02]  /*122f0*/  STL.64 [R1+0x2d8], R224 ;  /* 0x0002d8e001007387 */ /* 0x0003e40000100a00 */
[-C--:B-1----:R-:W-:Y:S01]  /*12300*/  LEA R234, P5, R250, R244.reuse, 0x2 ;  /* 0x000000f4faea7211 */ /* 0x082fe200078a10ff */
[----:B------:R-:W-:Y:S02]  /*12310*/  IMAD.MOV.U32 R235, RZ, RZ, R250 ;  /* 0x000000ffffeb7224 */ /* 0x000fe400078e00fa */
[----:B------:R-:W-:Y:S01]  /*12320*/  IMAD.MOV.U32 R250, RZ, RZ, R233 ;  /* 0x000000fffffa7224 */ /* 0x000fe200078e00e9 */
[----:B------:R1:W5:Y:S01]  /*12330*/  LDL.LU.64 R224, [R1+0xd38] ;  /* 0x000d380001e07983 */ /* 0x0003620000300a00 */
[----:B------:R-:W-:Y:S01]  /*12340*/  LEA R230, P1, R241, R244, 0x2 ;  /* 0x000000f4f1e67211 */ /* 0x000fe200078210ff */
[----:B------:R-:W-:-:S03]  /*12350*/  IMAD.MOV.U32 R233, RZ, RZ, R231 ;  /* 0x000000ffffe97224 */ /* 0x000fc600078e00e7 */
[----:B------:R-:W-:Y:S01]  /*12360*/  LEA.HI.X.SX32 R231, R241, R7, 0x2, P1 ;  /* 0x00000007f1e77211 */ /* 0x000fe200008f16ff */
[----:B------:R-:W-:Y:S02]  /*12370*/  IMAD.MOV.U32 R241, RZ, RZ, R2 ;  /* 0x000000fffff17224 */ /* 0x000fe400078e0002 */
[----:B------:R-:W3:Y:S01]  /*12380*/  LDL.LU R2, [R1+0x3b4] ;  /* 0x0003b40001027983 */ /* 0x000ee20000300800 */
[----:B------:R-:W-:-:S03]  /*12390*/  LEA R228, P2, R245, R244, 0x2 ;  /* 0x000000f4f5e47211 */ /* 0x000fc600078410ff */
[----:B------:R1:W-:Y:S01]  /*123a0*/  STL.64 [R1+0x2e0], R230 ;  /* 0x0002e0e601007387 */ /* 0x0003e20000100a00 */
[C---:B------:R-:W-:Y:S01]  /*123b0*/  LEA R238, P3, R4.reuse, R244, 0x2 ;  /* 0x000000f404ee7211 */ /* 0x040fe200078610ff */
[----:B-1----:R-:W-:Y:S01]  /*123c0*/  IMAD.MOV.U32 R231, RZ, RZ, R229 ;  /* 0x000000ffffe77224 */ /* 0x002fe200078e00e5 */
[-C--:B------:R-:W-:Y:S02]  /*123d0*/  LEA.HI.X.SX32 R229, R245, R7.reuse, 0x2, P2 ;  /* 0x00000007f5e57211 */ /* 0x080fe400010f16ff */
[----:B------:R-:W3:Y:S01]  /*123e0*/  LDL.LU R245, [R1+0x3b8] ;  /* 0x0003b80001f57983 */ /* 0x000ee20000300800 */
[----:B------:R-:W-:-:S03]  /*123f0*/  LEA.HI.X.SX32 R239, R4, R7, 0x2, P3 ;  /* 0x0000000704ef7211 */ /* 0x000fc600018f16ff */
[----:B------:R1:W-:Y:S04]  /*12400*/  STL.64 [R1+0x2e8], R228 ;  /* 0x0002e8e401007387 */ /* 0x0003e80000100a00 */
[----:B------:R-:W3:Y:S01]  /*12410*/  LDL.LU R4, [R1+0x3bc] ;  /* 0x0003bc0001047983 */ /* 0x000ee20000300800 */
[-C--:B------:R-:W-:Y:S02]  /*12420*/  LEA R236, P4, R6, R244.reuse, 0x2 ;  /* 0x000000f406ec7211 */ /* 0x080fe400078810ff */
[----:B-1----:R-:W-:Y:S01]  /*12430*/  LEA R228, P2, R242, R244, 0x2 ;  /* 0x000000f4f2e47211 */ /* 0x002fe200078410ff */
[----:B------:R-:W-:Y:S02]  /*12440*/  IMAD.MOV.U32 R229, RZ, RZ, R242 ;  /* 0x000000ffffe57224 */ /* 0x000fe400078e00f2 */
[----:B------:R-:W-:-:S02]  /*12450*/  IMAD.MOV.U32 R242, RZ, RZ, R5 ;  /* 0x000000fffff27224 */ /* 0x000fc400078e0005 */
[----:B------:R-:W3:Y:S01]  /*12460*/  LDL.LU R5, [R1+0x3c0] ;  /* 0x0003c00001057983 */ /* 0x000ee20000300800 */
[----:B------:R-:W-:-:S03]  /*12470*/  LEA.HI.X.SX32 R237, R6, R7, 0x2, P4 ;  /* 0x0000000706ed7211 */ /* 0x000fc600020f16ff */
[----:B------:R1:W-:Y:S04]  /*12480*/  STL.64 [R1+0x2f0], R238 ;  /* 0x0002f0ee01007387 */ /* 0x0003e80000100a00 */
[----:B------:R-:W3:Y:S01]  /*12490*/  LDL.LU R6, [R1+0x3c4] ;  /* 0x0003c40001067983 */ /* 0x000ee20000300800 */
[-C--:B------:R-:W-:Y:S02]  /*124a0*/  LEA.HI.X.SX32 R235, R235, R7.reuse, 0x2, P5 ;  /* 0x00000007ebeb7211 */ /* 0x080fe400028f16ff */
[-C--:B------:R-:W-:Y:S01]  /*124b0*/  LEA.HI.X.SX32 R233, R233, R7.reuse, 0x2, P0 ;  /* 0x00000007e9e97211 */ /* 0x080fe200000f16ff */
[----:B-1----:R-:W-:Y:S02]  /*124c0*/  IMAD.MOV.U32 R239, RZ, RZ, R246 ;  /* 0x000000ffffef7224 */ /* 0x002fe400078e00f6 */
[----:B------:R-:W3:Y:S01]  /*124d0*/  LDL.LU R246, [R1+0x3c8] ;  /* 0x0003c80001f67983 */ /* 0x000ee20000300800 */
[----:B------:R-:W-:-:S03]  /*124e0*/  LEA.HI.X.SX32 R229, R229, R7, 0x2, P2 ;  /* 0x00000007e5e57211 */ /* 0x000fc600010f16ff */
[----:B------:R1:W-:Y:S04]  /*124f0*/  STL.64 [R1+0x2f8], R236 ;  /* 0x0002f8ec01007387 */ /* 0x0003e80000100a00 */
[----:B------:R-:W-:Y:S04]  /*12500*/  STL.64 [R1+0x300], R234 ;  /* 0x000300ea01007387 */ /* 0x000fe80000100a00 */
[----:B------:R-:W-:Y:S01]  /*12510*/  STL.64 [R1+0x308], R232 ;  /* 0x000308e801007387 */ /* 0x000fe20000100a00 */
[----:B-1----:R-:W-:Y:S01]  /*12520*/  IMAD.MOV.U32 R237, RZ, RZ, R231 ;  /* 0x000000ffffed7224 */ /* 0x002fe200078e00e7 */
[----:B--2---:R-:W-:-:S04]  /*12530*/  LEA R230, P1, R252, R244, 0x2 ;  /* 0x000000f4fce67211 */ /* 0x004fc800078210ff */
[----:B------:R-:W-:Y:S02]  /*12540*/  LEA.HI.X.SX32 R231, R252, R7, 0x2, P1 ;  /* 0x00000007fce77211 */ /* 0x000fe400008f16ff */
[----:B------:R-:W2:Y:S04]  /*12550*/  LDL.LU R252, [R1+0xd30] ;  /* 0x000d300001fc7983 */ /* 0x000ea80000300800 */
[----:B------:R1:W-:Y:S04]  /*12560*/  STL.64 [R1+0x310], R230 ;  /* 0x000310e601007387 */ /* 0x0003e80000100a00 */
[----:B------:R1:W-:Y:S02]  /*12570*/  STL.64 [R1+0x318], R228 ;  /* 0x000318e401007387 */ /* 0x0003e40000100a00 */
[----:B-1----:R-:W-:Y:S01]  /*12580*/  LEA R230, P1, R237, R244, 0x2 ;  /* 0x000000f4ede67211 */ /* 0x002fe200078210ff */
[----:B------:R-:W-:-:S02]  /*12590*/  IMAD.MOV.U32 R229, RZ, RZ, R239 ;  /* 0x000000ffffe57224 */ /* 0x000fc400078e00ef */
[----:B------:R-:W-:Y:S01]  /*125a0*/  IMAD.MOV.U32 R231, RZ, RZ, R237 ;  /* 0x000000ffffe77224 */ /* 0x000fe200078e00ed */
[----:B----4-:R-:W-:-:S04]  /*125b0*/  LEA R238, P3, R227, R244, 0x2 ;  /* 0x000000f4e3ee7211 */ /* 0x010fc800078610ff */
[----:B------:R-:W-:Y:S02]  /*125c0*/  LEA.HI.X.SX32 R239, R227, R7, 0x2, P3 ;  /* 0x00000007e3ef7211 */ /* 0x000fe400018f16ff */
[----:B------:R-:W4:Y:S01]  /*125d0*/  LDL.LU R227, [R1+0x3dc] ;  /* 0x0003dc0001e37983 */ /* 0x000f220000300800 */
[----:B------:R-:W-:-:S03]  /*125e0*/  LEA R236, P4, R251, R244, 0x2 ;  /* 0x000000f4fbec7211 */ /* 0x000fc600078810ff */
[----:B------:R1:W-:Y:S01]  /*125f0*/  STL.64 [R1+0x320], R238 ;  /* 0x000320ee01007387 */ /* 0x0003e20000100a00 */
[-C--:B------:R-:W-:Y:S02]  /*12600*/  LEA.HI.X.SX32 R237, R251, R7.reuse, 0x2, P4 ;  /* 0x00000007fbed7211 */ /* 0x080fe400020f16ff */
[CC--:B------:R-:W-:Y:S02]  /*12610*/  LEA R234, P5, R240.reuse, R244.reuse, 0x2 ;  /* 0x000000f4f0ea7211 */ /* 0x0c0fe400078a10ff */
[C---:B------:R-:W-:Y:S01]  /*12620*/  LEA R232, P0, R243.reuse, R244, 0x2 ;  /* 0x000000f4f3e87211 */ /* 0x040fe200078010ff */
[----:B-1----:R-:W-:Y:S01]  /*12630*/  IMAD.MOV.U32 R239, RZ, RZ, R250 ;  /* 0x000000ffffef7224 */ /* 0x002fe200078e00fa */
[-C--:B------:R-:W-:Y:S01]  /*12640*/  LEA.HI.X.SX32 R235, R240, R7.reuse, 0x2, P5 ;  /* 0x00000007f0eb7211 */ /* 0x080fe200028f16ff */
[----:B------:R-:W2:Y:S04]  /*12650*/  LDL.LU R250, [R1+0x3e4] ;  /* 0x0003e40001fa7983 */ /* 0x000ea80000300800 */
[----:B------:R-:W2:Y:S01]  /*12660*/  LDL.LU R251, [R1+0x3ec] ;  /* 0x0003ec0001fb7983 */ /* 0x000ea20000300800 */
[----:B------:R-:W-:-:S03]  /*12670*/  LEA.HI.X.SX32 R233, R243, R7, 0x2, P0 ;  /* 0x00000007f3e97211 */ /* 0x000fc600000f16ff */
[----:B------:R1:W-:Y:S01]  /*12680*/  STL.64 [R1+0x328], R236 ;  /* 0x000328ec01007387 */ /* 0x0003e20000100a00 */
[----:B------:R-:W-:Y:S01]  /*12690*/  LEA.HI.X.SX32 R231, R231, R7, 0x2, P1 ;  /* 0x00000007e7e77211 */ /* 0x000fe200008f16ff */
[----:B-1----:R-:W-:Y:S02]  /*126a0*/  IMAD.MOV.U32 R237, RZ, RZ, R241 ;  /* 0x000000ffffed7224 */ /* 0x002fe400078e00f1 */
[----:B------:R-:W2:Y:S04]  /*126b0*/  LDL.LU R241, [R1+0x3f4] ;  /* 0x0003f40001f17983 */ /* 0x000ea80000300800 */
[----:B------:R-:W2:Y:S01]  /*126c0*/  LDL.LU R240, [R1+0x3fc] ;  /* 0x0003fc0001f07983 */ /* 0x000ea20000300800 */
[----:B---3--:R-:W-:-:S03]  /*126d0*/  LEA R228, P2, R249, R244, 0x2 ;  /* 0x000000f4f9e47211 */ /* 0x008fc600078410ff */
[----:B------:R1:W-:Y:S01]  /*126e0*/  STL.64 [R1+0x330], R234 ;  /* 0x000330ea01007387 */ /* 0x0003e20000100a00 */
[-C--:B------:R-:W-:Y:S01]  /*126f0*/  LEA R238, P3, R0, R244.reuse, 0x2 ;  /* 0x000000f400ee7211 */ /* 0x080fe200078610ff */
[----:B-1----:R-:W-:Y:S02]  /*12700*/  IMAD.MOV.U32 R235, RZ, RZ, R242 ;  /* 0x000000ffffeb7224 */ /* 0x002fe400078e00f2 */
[----:B------:R-:W3:Y:S04]  /*12710*/  LDL.LU R242, [R1+0x404] ;  /* 0x0004040001f27983 */ /* 0x000ee80000300800 */
[----:B------:R-:W3:Y:S04]  /*12720*/  LDL.LU R243, [R1+0x410] ;  /* 0x0004100001f37983 */ /* 0x000ee80000300800 */
[----:B------:R-:W-:Y:S04]  /*12730*/  STL.64 [R1+0x338], R232 ;  /* 0x000338e801007387 */ /* 0x000fe80000100a00 */
[----:B------:R1:W-:Y:S01]  /*12740*/  STL.64 [R1+0x340], R230 ;  /* 0x000340e601007387 */ /* 0x0003e20000100a00 */
[----:B------:R-:W-:Y:S01]  /*12750*/  LEA R236, P4, R3, R244, 0x2 ;  /* 0x000000f403ec7211 */ /* 0x000fe200078810ff */
[----:B-1----:R-:W-:Y:S01]  /*12760*/  IMAD.MOV.U32 R231, RZ, RZ, R229 ;  /* 0x000000ffffe77224 */ /* 0x002fe200078e00e5 */
[----:B------:R-:W-:-:S02]  /*12770*/  LEA.HI.X.SX32 R229, R249, R7, 0x2, P2 ;  /* 0x00000007f9e57211 */ /* 0x000fc400010f16ff */
[----:B------:R-:W3:Y:S04]  /*12780*/  LDL.LU R249, [R1+0xd2c] ;  /* 0x000d2c0001f97983 */ /* 0x000ee80000300800 */
[----:B------:R1:W-:Y:S01]  /*12790*/  STL.64 [R1+0x348], R228 ;  /* 0x000348e401007387 */ /* 0x0003e20000100a00 */
[----:B------:R-:W-:Y:S01]  /*127a0*/  LEA R234, P5, R2, R244, 0x2 ;  /* 0x000000f402ea7211 */ /* 0x000fe200078a10ff */
[----:B------:R-:W-:Y:S02]  /*127b0*/  IMAD.MOV.U32 R233, RZ, RZ, R235 ;  /* 0x000000ffffe97224 */ /* 0x000fe400078e00eb */
[----:B-1----:R-:W-:Y:S01]  /*127c0*/  IMAD.MOV.U32 R229, RZ, RZ, R239 ;  /* 0x000000ffffe57224 */ /* 0x002fe200078e00ef */
[-C--:B------:R-:W-:Y:S02]  /*127d0*/  LEA.HI.X.SX32 R239, R0, R7.reuse, 0x2, P3 ;  /* 0x0000000700ef7211 */ /* 0x080fe400018f16ff */
[----:B------:R-:W3:Y:S04]  /*127e0*/  LDL.LU R0, [R1+0xd28] ;  /* 0x000d280001007983 */ /* 0x000ee80000300800 */
[----:B------:R1:W-:Y:S01]  /*127f0*/  STL.64 [R1+0x350], R238 ;  /* 0x000350ee01007387 */ /* 0x0003e20000100a00 */
[----:B------:R-:W-:-:S02]  /*12800*/  LEA.HI.X.SX32 R235, R2, R7, 0x2, P5 ;  /* 0x0000000702eb7211 */ /* 0x000fc400028f16ff */
[-C--:B------:R-:W-:Y:S01]  /*12810*/  LEA R232, P0, R245, R244.reuse, 0x2 ;  /* 0x000000f4f5e87211 */ /* 0x080fe200078010ff */
[----:B-1----:R-:W-:Y:S01]  /*12820*/  IMAD.MOV.U32 R239, RZ, RZ, R237 ;  /* 0x000000ffffef7224 */ /* 0x002fe200078e00ed */
[----:B------:R-:W-:Y:S02]  /*12830*/  LEA.HI.X.SX32 R237, R3, R7, 0x2, P4 ;  /* 0x0000000703ed7211 */ /* 0x000fe400020f16ff */
[----:B------:R-:W3:Y:S04]  /*12840*/  LDL.LU R3, [R1+0xd24] ;  /* 0x000d240001037983 */ /* 0x000ee80000300800 */
[----:B------:R-:W-:Y:S04]  /*12850*/  STL.64 [R1+0x358], R236 ;  /* 0x000358ec01007387 */ /* 0x000fe80000100a00 */
[----:B------:R-:W3:Y:S04]  /*12860*/  LDL.LU R2, [R1+0xd20] ;  /* 0x000d200001027983 */ /* 0x000ee80000300800 */
[----:B------:R1:W-:Y:S01]  /*12870*/  STL.64 [R1+0x360], R234 ;  /* 0x000360ea01007387 */ /* 0x0003e20000100a00 */
[----:B------:R-:W-:-:S02]  /*12880*/  LEA R230, P1, R4, R244, 0x2 ;  /* 0x000000f404e67211 */ /* 0x000fc400078210ff */
[-C--:B-1----:R-:W-:Y:S01]  /*12890*/  LEA R234, P5, R233, R244.reuse, 0x2 ;  /* 0x000000f4e9ea7211 */ /* 0x082fe200078a10ff */
[----:B------:R-:W-:Y:S01]  /*128a0*/  IMAD.MOV.U32 R235, RZ, RZ, R233 ;  /* 0x000000ffffeb7224 */ /* 0x000fe200078e00e9 */
[-C--:B------:R-:W-:Y:S02]  /*128b0*/  LEA.HI.X.SX32 R233, R245, R7.reuse, 0x2, P0 ;  /* 0x00000007f5e97211 */ /* 0x080fe400000f16ff */
[----:B------:R-:W3:Y:S04]  /*128c0*/  LDL.LU R245, [R1+0xd1c] ;  /* 0x000d1c0001f57983 */ /* 0x000ee80000300800 */
[----:B------:R1:W-:Y:S01]  /*128d0*/  STL.64 [R1+0x368], R232 ;  /* 0x000368e801007387 */ /* 0x0003e20000100a00 */
[-C--:B------:R-:W-:Y:S02]  /*128e0*/  LEA R228, P2, R5, R244.reuse, 0x2 ;  /* 0x000000f405e47211 */ /* 0x080fe400078410ff */
[----:B-1----:R-:W-:Y:S01]  /*128f0*/  LEA R232, P0, R231, R244, 0x2 ;  /* 0x000000f4e7e87211 */ /* 0x002fe200078010ff */
[----:B------:R-:W-:Y:S01]  /*12900*/  IMAD.MOV.U32 R233, RZ, RZ, R231 ;  /* 0x000000ffffe97224 */ /* 0x000fe200078e00e7 */
[----:B------:R-:W-:-:S02]  /*12910*/  LEA.HI.X.SX32 R231, R4, R7, 0x2, P1 ;  /* 0x0000000704e77211 */ /* 0x000fc400008f16ff */
[----:B------:R-:W3:Y:S04]  /*12920*/  LDL.LU R4, [R1+0xd18] ;  /* 0x000d180001047983 */ /* 0x000ee80000300800 */
[----:B------:R1:W-:Y:S01]  /*12930*/  STL.64 [R1+0x370], R230 ;  /* 0x000370e601007387 */ /* 0x0003e20000100a00 */
[CC--:B------:R-:W-:Y:S02]  /*12940*/  LEA R238, P3, R6.reuse, R244.reuse, 0x2 ;  /* 0x000000f406ee7211 */ /* 0x0c0fe400078610ff */
[-C--:B-1----:R-:W-:Y:S01]  /*12950*/  LEA R230, P1, R229, R244.reuse, 0x2 ;  /* 0x000000f4e5e67211 */ /* 0x082fe200078210ff */
[----:B------:R-:W-:Y:S01]  /*12960*/  IMAD.MOV.U32 R231, RZ, RZ, R229 ;  /* 0x000000ffffe77224 */ /* 0x000fe200078e00e5 */
[-C--:B------:R-:W-:Y:S02]  /*12970*/  LEA.HI.X.SX32 R229, R5, R7.reuse, 0x2, P2 ;  /* 0x0000000705e57211 */ /* 0x080fe400010f16ff */
[----:B------:R-:W3:Y:S04]  /*12980*/  LDL.LU R5, [R1+0xd14] ;  /* 0x000d140001057983 */ /* 0x000ee80000300800 */
[----:B------:R1:W-:Y:S02]  /*12990*/  STL.64 [R1+0x378], R228 ;  /* 0x000378e401007387 */ /* 0x0003e40000100a00 */
[----:B-1----:R-:W-:Y:S01]  /*129a0*/  LEA R228, P2, R239, R244, 0x2 ;  /* 0x000000f4efe47211 */ /* 0x002fe200078410ff */
[----:B------:R-:W-:Y:S01]  /*129b0*/  IMAD.MOV.U32 R229, RZ, RZ, R239 ;  /* 0x000000ffffe57224 */ /* 0x000fe200078e00ef */
[----:B------:R-:W-:-:S02]  /*129c0*/  LEA.HI.X.SX32 R239, R6, R7, 0x2, P3 ;  /* 0x0000000706ef7211 */ /* 0x000fc400018f16ff */
[----:B------:R-:W3:Y:S01]  /*129d0*/  LDL.LU R6, [R1+0xd10] ;  /* 0x000d100001067983 */ /* 0x000ee20000300800 */
[----:B------:R-:W-:-:S04]  /*129e0*/  LEA R236, P4, R246, R244, 0x2 ;  /* 0x000000f4f6ec7211 */ /* 0x000fc800078810ff */
[-C--:B------:R-:W-:Y:S01]  /*129f0*/  LEA.HI.X.SX32 R237, R246, R7.reuse, 0x2, P4 ;  /* 0x00000007f6ed7211 */ /* 0x080fe200020f16ff */
[----:B------:R4:W-:Y:S01]  /*12a00*/  STL.64 [R1+0x380], R238 ;  /* 0x000380ee01007387 */ /* 0x0009e20000100a00 */
[-C--:B------:R-:W-:Y:S02]  /*12a10*/  LEA.HI.X.SX32 R235, R235, R7.reuse, 0x2, P5 ;  /* 0x00000007ebeb7211 */ /* 0x080fe400028f16ff */
[-C--:B------:R-:W-:Y:S01]  /*12a20*/  LEA.HI.X.SX32 R233, R233, R7.reuse, 0x2, P0 ;  /* 0x00000007e9e97211 */ /* 0x080fe200000f16ff */
[----:B------:R-:W3:Y:S01]  /*12a30*/  LDL.LU R246, [R1+0x40c] ;  /* 0x00040c0001f67983 */ /* 0x000ee20000300800 */
[----:B------:R-:W-:-:S03]  /*12a40*/  LEA.HI.X.SX32 R231, R231, R7, 0x2, P1 ;  /* 0x00000007e7e77211 */ /* 0x000fc600008f16ff */
[----:B------:R2:W-:Y:S01]  /*12a50*/  STL.64 [R1+0x388], R236 ;  /* 0x000388ec01007387 */ /* 0x0005e20000100a00 */
[----:B------:R-:W-:-:S03]  /*12a60*/  LEA.HI.X.SX32 R229, R229, R7, 0x2, P2 ;  /* 0x00000007e5e57211 */ /* 0x000fc600010f16ff */
[----:B------:R1:W-:Y:S04]  /*12a70*/  STL.64 [R1+0x390], R234 ;  /* 0x000390ea01007387 */ /* 0x0003e80000100a00 */
[----:B------:R1:W-:Y:S04]  /*12a80*/  STL.64 [R1+0x398], R232 ;  /* 0x000398e801007387 */ /* 0x0003e80000100a00 */
[----:B------:R1:W-:Y:S04]  /*12a90*/  STL.64 [R1+0x3a0], R230 ;  /* 0x0003a0e601007387 */ /* 0x0003e80000100a00 */
[----:B------:R3:W-:Y:S01]  /*12aa0*/  STL.64 [R1+0x3a8], R228 ;  /* 0x0003a8e401007387 */ /* 0x0007e20000100a00 */
[----:B----4-:R-:W-:-:S04]  /*12ab0*/  LEA R238, P3, R227, R244, 0x2 ;  /* 0x000000f4e3ee7211 */ /* 0x010fc800078610ff */
[----:B------:R-:W-:-:S05]  /*12ac0*/  LEA.HI.X.SX32 R239, R227, R7, 0x2, P3 ;  /* 0x00000007e3ef7211 */ /* 0x000fca00018f16ff */
[----:B------:R4:W-:Y:S01]  /*12ad0*/  STL.64 [R1+0x3b0], R238 ;  /* 0x0003b0ee01007387 */ /* 0x0009e20000100a00 */
[CC--:B--2---:R-:W-:Y:S02]  /*12ae0*/  LEA R236, P4, R250.reuse, R244.reuse, 0x2 ;  /* 0x000000f4faec7211 */ /* 0x0c4fe400078810ff */
[C---:B-1----:R-:W-:Y:S02]  /*12af0*/  LEA R234, P5, R251.reuse, R244, 0x2 ;  /* 0x000000f4fbea7211 */ /* 0x042fe400078a10ff */
[-C--:B------:R-:W-:Y:S02]  /*12b00*/  LEA.HI.X.SX32 R237, R250, R7.reuse, 0x2, P4 ;  /* 0x00000007faed7211 */ /* 0x080fe400020f16ff */
[----:B------:R-:W-:-:S03]  /*12b10*/  LEA.HI.X.SX32 R235, R251, R7, 0x2, P5 ;  /* 0x00000007fbeb7211 */ /* 0x000fc600028f16ff */
[----:B------:R-:W-:Y:S01]  /*12b20*/  STL.64 [R1+0x3b8], R236 ;  /* 0x0003b8ec01007387 */ /* 0x000fe20000100a00 */
[CC--:B------:R-:W-:Y:S02]  /*12b30*/  LEA R232, P0, R241.reuse, R244.reuse, 0x2 ;  /* 0x000000f4f1e87211 */ /* 0x0c0fe400078010ff */
[CC--:B------:R-:W-:Y:S02]  /*12b40*/  LEA R230, P1, R240.reuse, R244.reuse, 0x2 ;  /* 0x000000f4f0e67211 */ /* 0x0c0fe400078210ff */
[-C--:B------:R-:W-:Y:S02]  /*12b50*/  LEA.HI.X.SX32 R233, R241, R7.reuse, 0x2, P0 ;  /* 0x00000007f1e97211 */ /* 0x080fe400000f16ff */
[----:B------:R-:W-:Y:S01]  /*12b60*/  LEA.HI.X.SX32 R231, R240, R7, 0x2, P1 ;  /* 0x00000007f0e77211 */ /* 0x000fe200008f16ff */
[----:B------:R-:W-:Y:S04]  /*12b70*/  STL.64 [R1+0x3c0], R234 ;  /* 0x0003c0ea01007387 */ /* 0x000fe80000100a00 */
[----:B------:R-:W-:Y:S01]  /*12b80*/  STL.64 [R1+0x3c8], R232 ;  /* 0x0003c8e801007387 */ /* 0x000fe20000100a00 */
[----:B---3--:R-:W-:-:S02]  /*12b90*/  LEA R228, P2, R242, R244, 0x2 ;  /* 0x000000f4f2e47211 */ /* 0x008fc400078410ff */
[CC--:B----4-:R-:W-:Y:S02]  /*12ba0*/  LEA R238, P3, R243.reuse, R244.reuse, 0x2 ;  /* 0x000000f4f3ee7211 */ /* 0x0d0fe400078610ff */
[-C--:B------:R-:W-:Y:S02]  /*12bb0*/  LEA.HI.X.SX32 R229, R242, R7.reuse, 0x2, P2 ;  /* 0x00000007f2e57211 */ /* 0x080fe400010f16ff */
[----:B------:R-:W-:Y:S01]  /*12bc0*/  LEA.HI.X.SX32 R239, R243, R7, 0x2, P3 ;  /* 0x00000007f3ef7211 */ /* 0x000fe200018f16ff */
[----:B------:R-:W-:Y:S04]  /*12bd0*/  STL.64 [R1+0x3d0], R230 ;  /* 0x0003d0e601007387 */ /* 0x000fe80000100a00 */
[----:B------:R-:W-:Y:S04]  /*12be0*/  STL.64 [R1+0x3d8], R228 ;  /* 0x0003d8e401007387 */ /* 0x000fe80000100a00 */
[----:B------:R1:W-:Y:S02]  /*12bf0*/  STL.64 [R1+0x3e0], R238 ;  /* 0x0003e0ee01007387 */ /* 0x0003e40000100a00 */
[----:B-1----:R-:W-:-:S02]  /*12c00*/  LEA R238, P3, R3, R244, 0x2 ;  /* 0x000000f403ee7211 */ /* 0x002fc400078610ff */
[----:B------:R-:W-:-:S04]  /*12c10*/  LEA R230, P1, R245, R244, 0x2 ;  /* 0x000000f4f5e67211 */ /* 0x000fc800078210ff */
[----:B------:R-:W-:Y:S02]  /*12c20*/  LEA.HI.X.SX32 R231, R245, R7, 0x2, P1 ;  /* 0x00000007f5e77211 */ /* 0x000fe400008f16ff */
[-C--:B------:R-:W-:Y:S02]  /*12c30*/  LEA R232, P0, R4, R244.reuse, 0x2 ;  /* 0x000000f404e87211 */ /* 0x080fe400078010ff */
[----:B------:R-:W-:-:S04]  /*12c40*/  LEA R234, P5, R5, R244, 0x2 ;  /* 0x000000f405ea7211 */ /* 0x000fc800078a10ff */
[----:B------:R-:W-:Y:S02]  /*12c50*/  LEA.HI.X.SX32 R235, R5, R7, 0x2, P5 ;  /* 0x0000000705eb7211 */ /* 0x000fe400028f16ff */
[----:B------:R-:W-:-:S04]  /*12c60*/  LEA R236, P4, R6, R244, 0x2 ;  /* 0x000000f406ec7211 */ /* 0x000fc800078810ff */
[-C--:B------:R-:W-:Y:S02]  /*12c70*/  LEA.HI.X.SX32 R237, R6, R7.reuse, 0x2, P4 ;  /* 0x0000000706ed7211 */ /* 0x080fe400020f16ff */
[----:B------:R-:W2:Y:S04]  /*12c80*/  LDL.LU R6, [R1+0xd0c] ;  /* 0x000d0c0001067983 */ /* 0x000ea80000300800 */
[----:B------:R1:W-:Y:S04]  /*12c90*/  STL.64 [R1+0x3e8], R236 ;  /* 0x0003e8ec01007387 */ /* 0x0003e80000100a00 */
[----:B------:R-:W3:Y:S01]  /*12ca0*/  LDL.LU R5, [R1+0xd08] ;  /* 0x000d080001057983 */ /* 0x000ee20000300800 */
[----:B------:R-:W-:-:S03]  /*12cb0*/  LEA.HI.X.SX32 R233, R4, R7, 0x2, P0 ;  /* 0x0000000704e97211 */ /* 0x000fc600000f16ff */
[----:B------:R4:W-:Y:S04]  /*12cc0*/  STL.64 [R1+0x3f0], R234 ;  /* 0x0003f0ea01007387 */ /* 0x0009e80000100a00 */
[----:B------:R-:W2:Y:S04]  /*12cd0*/  LDL.LU R4, [R1+0xd04] ;  /* 0x000d040001047983 */ /* 0x000ea80000300800 */
[----:B------:R4:W-:Y:S04]  /*12ce0*/  STL.64 [R1+0x3f8], R232 ;  /* 0x0003f8e801007387 */ /* 0x0009e80000100a00 */
[----:B------:R-:W2:Y:S01]  /*12cf0*/  LDL.LU R245, [R1+0xd00] ;  /* 0x000d000001f57983 */ /* 0x000ea20000300800 */
[----:B------:R-:W-:-:S02]  /*12d00*/  LEA R228, P2, R2, R244, 0x2 ;  /* 0x000000f402e47211 */ /* 0x000fc400078410ff */
[-C--:B-1----:R-:W-:Y:S01]  /*12d10*/  LEA R236, P4, R0, R244.reuse, 0x2 ;  /* 0x000000f400ec7211 */ /* 0x082fe200078810ff */
[----:B------:R1:W-:Y:S01]  /*12d20*/  STL.64 [R1+0x400], R230 ;  /* 0x000400e601007387 */ /* 0x0003e20000100a00 */
[-C--:B----4-:R-:W-:Y:S02]  /*12d30*/  LEA R234, P5, R249, R244.reuse, 0x2 ;  /* 0x000000f4f9ea7211 */ /* 0x090fe400078a10ff */
[-C--:B------:R-:W-:Y:S02]  /*12d40*/  LEA.HI.X.SX32 R229, R2, R7.reuse, 0x2, P2 ;  /* 0x0000000702e57211 */ /* 0x080fe400010f16ff */
[----:B------:R-:W-:Y:S01]  /*12d50*/  LEA R232, P0, R252, R244, 0x2 ;  /* 0x000000f4fce87211 */ /* 0x000fe200078010ff */
[----:B------:R-:W4:Y:S01]  /*12d60*/  LDL.LU R2, [R1+0xcfc] ;  /* 0x000cfc0001027983 */ /* 0x000f220000300800 */
[-C--:B------:R-:W-:Y:S02]  /*12d70*/  LEA.HI.X.SX32 R239, R3, R7.reuse, 0x2, P3 ;  /* 0x0000000703ef7211 */ /* 0x080fe400018f16ff */
[----:B------:R-:W-:-:S02]  /*12d80*/  LEA.HI.X.SX32 R237, R0, R7, 0x2, P4 ;  /* 0x0000000700ed7211 */ /* 0x000fc400020f16ff */
[-C--:B-1----:R-:W-:Y:S02]  /*12d90*/  LEA R230, P1, R248, R244.reuse, 0x2 ;  /* 0x000000f4f8e67211 */ /* 0x082fe400078210ff */
[-C--:B------:R-:W-:Y:S01]  /*12da0*/  LEA.HI.X.SX32 R235, R249, R7.reuse, 0x2, P5 ;  /* 0x00000007f9eb7211 */ /* 0x080fe200028f16ff */
[----:B------:R1:W-:Y:S01]  /*12db0*/  STL.64 [R1+0x408], R228 ;  /* 0x000408e401007387 */ /* 0x0003e20000100a00 */
[-C--:B------:R-:W-:Y:S02]  /*12dc0*/  LEA.HI.X.SX32 R233, R252, R7.reuse, 0x2, P0 ;  /* 0x00000007fce97211 */ /* 0x080fe400000f16ff */
[----:B------:R-:W-:Y:S01]  /*12dd0*/  LEA.HI.X.SX32 R231, R248, R7, 0x2, P1 ;  /* 0x00000007f8e77211 */ /* 0x000fe200008f16ff */
[----:B------:R-:W-:Y:S04]  /*12de0*/  STL.64 [R1+0x410], R238 ;  /* 0x000410ee01007387 */ /* 0x000fe80000100a00 */
[----:B------:R1:W-:Y:S04]  /*12df0*/  STL.64 [R1+0x420], R236 ;  /* 0x000420ec01007387 */ /* 0x0003e80000100a00 */
[----:B------:R1:W-:Y:S02]  /*12e00*/  STL.64 [R1+0x430], R234 ;  /* 0x000430ea01007387 */ /* 0x0003e40000100a00 */
[----:B-1----:R-:W-:-:S02]  /*12e10*/  LEA R228, P6, R247, R244, 0x2 ;  /* 0x000000f4f7e47211 */ /* 0x002fc400078c10ff */
[----:B------:R-:W-:Y:S04]  /*12e20*/  STL.64 [R1+0x440], R232 ;  /* 0x000440e801007387 */ /* 0x000fe80000100a00 */
[----:B------:R-:W-:Y:S01]  /*12e30*/  STL.64 [R1+0x450], R230 ;  /* 0x000450e601007387 */ /* 0x000fe20000100a00 */
[----:B------:R-:W-:-:S03]  /*12e40*/  LEA.HI.X.SX32 R229, R247, R7, 0x2, P6 ;  /* 0x00000007f7e57211 */ /* 0x000fc600030f16ff */
[----:B------:R-:W4:Y:S04]  /*12e50*/  LDL.LU R0, [R1+0x4b4] ;  /* 0x0004b40001007983 */ /* 0x000f280000300800 */
[----:B------:R1:W-:Y:S04]  /*12e60*/  STL.64 [R1+0x448], R228 ;  /* 0x000448e401007387 */ /* 0x0003e80000100a00 */
[----:B------:R-:W4:Y:S04]  /*12e70*/  LDL.LU R237, [R1+0x4bc] ;  /* 0x0004bc0001ed7983 */ /* 0x000f280000300800 */
[----:B------:R-:W4:Y:S04]  /*12e80*/  LDL.LU R238, [R1+0x42c] ;  /* 0x00042c0001ee7983 */ /* 0x000f280000300800 */
[----:B------:R-:W4:Y:S04]  /*12e90*/  LDL.LU R242, [R1+0x480] ;  /* 0x0004800001f27983 */ /* 0x000f280000300800 */
[----:B------:R-:W4:Y:S01]  /*12ea0*/  LDL.LU R239, [R1+0x478] ;  /* 0x0004780001ef7983 */ /* 0x000f220000300800 */
[----:B------:R-:W1:Y:S01]  /*12eb0*/  S2R R3, SR_TID.X ;  /* 0x0000000000037919 */ /* 0x000e620000002100 */
[----:B------:R-:W1:Y:S01]  /*12ec0*/  S2R R241, SR_TID.X ;  /* 0x0000000000f17919 */ /* 0x000e620000002100 */
[----:B------:R-:W-:-:S05]  /*12ed0*/  IMAD R246, R246, UR4, RZ ;  /* 0x00000004f6f67c24 */ /* 0x000fca000f8e02ff */
[----:B------:R-:W-:-:S04]  /*12ee0*/  LEA R244, P2, R246, UR16, 0x2 ;  /* 0x00000010f6f47c11 */ /* 0x000fc8000f8410ff */
[----:B------:R-:W-:Y:S02]  /*12ef0*/  LEA.HI.X.SX32 R7, R246, UR17, 0x2, P2 ;  /* 0x00000011f6077c11 */ /* 0x000fe400090f16ff */
[----:B-1----:R-:W-:Y:S02]  /*12f00*/  SHF.R.U32.HI R3, RZ, 0x6, R3 ;  /* 0x00000006ff037819 */ /* 0x002fe40000011603 */
[----:B------:R-:W-:Y:S02]  /*12f10*/  SHF.R.U32.HI R235, RZ, 0x6, R241 ;  /* 0x00000006ffeb7819 */ /* 0x000fe400000116f1 */
[----:B------:R-:W-:Y:S02]  /*12f20*/  SGXT.U32 R3, R3, 0x1 ;  /* 0x000000010303781a */ /* 0x000fe40000000000 */
[----:B------:R-:W-:Y:S02]  /*12f30*/  SGXT.U32 R235, R235, 0x1 ;  /* 0x00000001ebeb781a */ /* 0x000fe40000000000 */
[----:B------:R-:W-:-:S02]  /*12f40*/  LOP3.LUT R229, R3, 0x2, RZ, 0xfc, !PT ;  /* 0x0000000203e57812 */ /* 0x000fc400078efcff */
[----:B------:R-:W-:Y:S01]  /*12f50*/  SHF.R.U32.HI R236, RZ, 0x6, R241 ;  /* 0x00000006ffec7819 */ /* 0x000fe200000116f1 */
[----:B------:R-:W-:Y:S01]  /*12f60*/  IMAD R235, R235, UR12, RZ ;  /* 0x0000000cebeb7c24 */ /* 0x000fe2000f8e02ff */
[C---:B------:R-:W-:Y:S02]  /*12f70*/  LOP3.LUT R227, R3.reuse, 0x22, RZ, 0xfc, !PT ;  /* 0x0000002203e37812 */ /* 0x040fe400078efcff */
[----:B------:R-:W-:Y:S02]  /*12f80*/  SGXT.U32 R236, R236, 0x1 ;  /* 0x00000001ecec781a */ /* 0x000fe40000000000 */
[----:B------:R-:W-:-:S03]  /*12f90*/  LOP3.LUT R228, R3, 0x20, RZ, 0xfc, !PT ;  /* 0x0000002003e47812 */ /* 0x000fc600078efcff */
[----:B------:R-:W-:Y:S01]  /*12fa0*/  IMAD R236, R236, UR12, RZ ;  /* 0x0000000cecec7c24 */ /* 0x000fe2000f8e02ff */
[----:B---3--:R-:W-:Y:S02]  /*12fb0*/  ISETP.NE.U32.AND P1, PT, R5, RZ, PT ;  /* 0x000000ff0500720c */ /* 0x008fe40003f25070 */
[----:B------:R-:W1:Y:S01]  /*12fc0*/  LDC R5, c[0x0][0x3a0] ;  /* 0x0000e800ff057b82 */ /* 0x000e620000000800 */
[----:B--2---:R-:W-:-:S04]  /*12fd0*/  IMAD R243, R6, 0x2, R245 ;  /* 0x0000000206f37824 */ /* 0x004fc800078e02f5 */
[----:B------:R-:W-:-:S04]  /*12fe0*/  IMAD R243, R6, 0x2, R243 ;  /* 0x0000000206f37824 */ /* 0x000fc800078e02f3 */
[C---:B------:R-:W-:Y:S01]  /*12ff0*/  IMAD R243, R6.reuse, 0x2, R243 ;  /* 0x0000000206f37824 */ /* 0x040fe200078e02f3 */
[-C--:B-1----:R-:W-:Y:S02]  /*13000*/  ISETP.GE.AND P0, PT, R229, R5.reuse, PT ;  /* 0x00000005e500720c */ /* 0x082fe40003f06270 */
[-C--:B------:R-:W-:Y:S01]  /*13010*/  ISETP.GE.AND P3, PT, R227, R5.reuse, PT ;  /* 0x00000005e300720c */ /* 0x080fe20003f66270 */
[----:B------:R-:W-:Y:S01]  /*13020*/  IMAD R243, R6, 0x2, R243 ;  /* 0x0000000206f37824 */ /* 0x000fe200078e02f3 */
[----:B------:R-:W-:Y:S02]  /*13030*/  SEL R227, R4, RZ, !P0 ;  /* 0x000000ff04e37207 */ /* 0x000fe40004000000 */
[C---:B------:R-:W-:Y:S01]  /*13040*/  LEA R230, P0, R235.reuse, R244, 0x2 ;  /* 0x000000f4ebe67211 */ /* 0x040fe200078010ff */
[----:B------:R-:W-:Y:S01]  /*13050*/  IMAD R246, R6, 0x2, R243 ;  /* 0x0000000206f67824 */ /* 0x000fe200078e02f3 */
[----:B------:R-:W-:Y:S01]  /*13060*/  ISETP.GE.AND P2, PT, R228, R5, PT ;  /* 0x00000005e400720c */ /* 0x000fe20003f46270 */
[C---:B------:R-:W-:Y:S01]  /*13070*/  IMAD R236, R6.reuse, 0x2, R236 ;  /* 0x0000000206ec7824 */ /* 0x040fe200078e02ec */
[----:B------:R-:W-:Y:S01]  /*13080*/  LEA.HI.X.SX32 R231, R235, R7, 0x2, P0 ;  /* 0x00000007ebe77211 */ /* 0x000fe200000f16ff */
[----:B------:R-:W-:Y:S01]  /*13090*/  IMAD R247, R6, 0x2, R246 ;  /* 0x0000000206f77824 */ /* 0x000fe200078e02f6 */
[----:B------:R-:W-:-:S02]  /*130a0*/  SEL R3, R4, RZ, !P2 ;  /* 0x000000ff04037207 */ /* 0x000fc40005000000 */
[----:B------:R-:W-:Y:S01]  /*130b0*/  ISETP.NE.U32.AND P4, PT, R227, RZ, PT ;  /* 0x000000ffe300720c */ /* 0x000fe20003f85070 */
[----:B------:R1:W-:Y:S01]  /*130c0*/  STL.64 [R1+0x458], R230 ;  /* 0x000458e601007387 */ /* 0x0003e20000100a00 */
[----:B------:R-:W-:Y:S01]  /*130d0*/  LEA R228, P2, R236, R244, 0x2 ;  /* 0x000000f4ece47211 */ /* 0x000fe200078410ff */
[----:B------:R-:W-:Y:S02]  /*130e0*/  IMAD R248, R6, 0x2, R247 ;  /* 0x0000000206f87824 */ /* 0x000fe400078e02f7 */
[----:B------:R-:W2:Y:S01]  /*130f0*/  LDL.LU R227, [R1+0x470] ;  /* 0x0004700001e37983 */ /* 0x000ea20000300800 */
[----:B------:R-:W-:Y:S01]  /*13100*/  LEA.HI.X.SX32 R229, R236, R7, 0x2, P2 ;  /* 0x00000007ece57211 */ /* 0x000fe200010f16ff */
[----:B------:R-:W-:Y:S01]  /*13110*/  IMAD R249, R6, 0x2, R248 ;  /* 0x0000000206f97824 */ /* 0x000fe200078e02f8 */
[----:B------:R-:W-:Y:S01]  /*13120*/  SEL R252, R4, RZ, !P3 ;  /* 0x000000ff04fc7207 */ /* 0x000fe20005800000 */
[----:B----4-:R-:W-:Y:S02]  /*13130*/  IMAD R241, R6, 0x2, R2 ;  /* 0x0000000206f17824 */ /* 0x010fe400078e0202 */
[----:B------:R3:W-:Y:S01]  /*13140*/  STL.64 [R1+0x468], R228 ;  /* 0x000468e401007387 */ /* 0x0007e20000100a00 */
[----:B------:R-:W-:Y:S01]  /*13150*/  ISETP.NE.U32.AND P5, PT, R252, RZ, PT ;  /* 0x000000fffc00720c */ /* 0x000fe20003fa5070 */
[----:B------:R-:W-:-:S02]  /*13160*/  IMAD R252, R6, 0x2, R249 ;  /* 0x0000000206fc7824 */ /* 0x000fc400078e02f9 */
[----:B------:R-:W-:Y:S01]  /*13170*/  IMAD R241, R6, 0x2, R241 ;  /* 0x0000000206f17824 */ /* 0x000fe200078e02f1 */
[----:B------:R-:W-:Y:S02]  /*13180*/  ISETP.NE.U32.AND P3, PT, R3, RZ, PT ;  /* 0x000000ff0300720c */ /* 0x000fe40003f65070 */
[-C--:B-1----:R-:W-:Y:S01]  /*13190*/  LEA R230, P0, R0, R244.reuse, 0x2 ;  /* 0x000000f400e67211 */ /* 0x082fe200078010ff */
[----:B---3--:R-:W3:Y:S04]  /*131a0*/  LDL.LU R228, [R1+0x47c] ;  /* 0x00047c0001e47983 */ /* 0x008ee80000300800 */
[----:B------:R-:W4:Y:S01]  /*131b0*/  LDL.LU R232, [R1+0x484] ;  /* 0x0004840001e87983 */ /* 0x000f220000300800 */
[----:B------:R-:W-:Y:S01]  /*131c0*/  IMAD R241, R6, 0x2, R241 ;  /* 0x0000000206f17824 */ /* 0x000fe200078e02f1 */
[-C--:B------:R-:W-:Y:S01]  /*131d0*/  LEA.HI.X.SX32 R231, R0, R7.reuse, 0x2, P0 ;  /* 0x0000000700e77211 */ /* 0x080fe200000f16ff */
[C---:B------:R-:W-:Y:S01]  /*131e0*/  IMAD R3, R6.reuse, 0x2, R252 ;  /* 0x0000000206037824 */ /* 0x040fe200078e02fc */
[----:B------:R-:W4:Y:S01]  /*131f0*/  LDL.LU R229, [R1+0x498] ;  /* 0x0004980001e57983 */ /* 0x000f220000300800 */
[----:B------:R-:W-:Y:S01]  /*13200*/  IMAD.MOV.U32 R5, RZ, RZ, R241 ;  /* 0x000000ffff057224 */ /* 0x000fe200078e00f1 */
[C---:B------:R-:W-:Y:S01]  /*13210*/  LEA R234, P2, R237.reuse, R244, 0x2 ;  /* 0x000000f4edea7211 */ /* 0x040fe200078410ff */
[----:B------:R-:W-:Y:S01]  /*13220*/  IMAD R241, R6, 0x2, R3 ;  /* 0x0000000206f17824 */ /* 0x000fe200078e0203 */
[----:B------:R1:W-:Y:S04]  /*13230*/  STL.64 [R1+0x4b0], R230 ;  /* 0x0004b0e601007387 */ /* 0x0003e80000100a00 */
[----:B------:R-:W4:Y:S01]  /*13240*/  LDL.LU R3, [R1+0x4a0] ;  /* 0x0004a00001037983 */ /* 0x000f220000300800 */
[----:B------:R-:W-:-:S05]  /*13250*/  LEA.HI.X.SX32 R235, R237, R7, 0x2, P2 ;  /* 0x00000007edeb7211 */ /* 0x000fca00010f16ff */
[----:B------:R1:W-:Y:S02]  /*13260*/  STL.64 [R1+0x4b8], R234 ;  /* 0x0004b8ea01007387 */ /* 0x0003e40000100a00 */
[CC--:B-1----:R-:W-:Y:S02]  /*13270*/  LEA R230, P0, R238.reuse, R244.reuse, 0x2 ;  /* 0x000000f4eee67211 */ /* 0x0c2fe400078010ff */
[----:B------:R-:W4:Y:S02]  /*13280*/  LDL.LU R250, [R1+0x49c] ;  /* 0x00049c0001fa7983 */ /* 0x000f240000300800 */
[----:B------:R-:W-:Y:S02]  /*13290*/  LEA.HI.X.SX32 R231, R238, R7, 0x2, P0 ;  /* 0x00000007eee77211 */ /* 0x000fe400000f16ff */
[----:B------:R-:W4:Y:S01]  /*132a0*/  LDL.LU R234, [R1+0x4a4] ;  /* 0x0004a40001ea7983 */ /* 0x000f220000300800 */
[----:B------:R-:W-:-:S03]  /*132b0*/  LEA R236, P2, R242, R244, 0x2 ;  /* 0x000000f4f2ec7211 */ /* 0x000fc600078410ff */
[----:B------:R1:W-:Y:S04]  /*132c0*/  STL.64 [R1+0x510], R230 ;  /* 0x000510e601007387 */ /* 0x0003e80000100a00 */
[----:B------:R-:W4:Y:S01]  /*132d0*/  LDL.LU R251, [R1+0x4a8] ;  /* 0x0004a80001fb7983 */ /* 0x000f220000300800 */
[----:B------:R-:W-:-:S03]  /*132e0*/  LEA.HI.X.SX32 R237, R242, R7, 0x2, P2 ;  /* 0x00000007f2ed7211 */ /* 0x000fc600010f16ff */
[----:B------:R-:W4:Y:S01]  /*132f0*/  LDL.LU R233, [R1+0x4ac] ;  /* 0x0004ac0001e97983 */ /* 0x000f220000300800 */
[----:B------:R-:W-:Y:S01]  /*13300*/  IMAD R240, R6, 0x2, R2 ;  /* 0x0000000206f07824 */ /* 0x000fe200078e0202 */
[-C--:B-1----:R-:W-:Y:S02]  /*13310*/  LEA R230, P0, R2, R244.reuse, 0x2 ;  /* 0x000000f402e67211 */ /* 0x082fe400078010ff */
[----:B------:R1:W-:Y:S01]  /*13320*/  STL.64 [R1+0x518], R236 ;  /* 0x000518ec01007387 */ /* 0x0003e20000100a00 */
[----:B------:R-:W-:Y:S01]  /*13330*/  IMAD R240, R6, 0x2, R240 ;  /* 0x0000000206f07824 */ /* 0x000fe200078e02f0 */
[----:B------:R-:W-:Y:S02]  /*13340*/  LEA.HI.X.SX32 R231, R2, R7, 0x2, P0 ;  /* 0x0000000702e77211 */ /* 0x000fe400000f16ff */
[----:B------:R-:W4:Y:S04]  /*13350*/  LDL.LU R235, [R1+0x4c0] ;  /* 0x0004c00001eb7983 */ /* 0x000f280000300800 */
[----:B------:R-:W4:Y:S01]  /*13360*/  LDL.LU R242, [R1+0x4c4] ;  /* 0x0004c40001f27983 */ /* 0x000f220000300800 */
[----:B-1----:R-:W-:-:S03]  /*13370*/  LEA R236, P2, R239, R244, 0x2 ;  /* 0x000000f4efec7211 */ /* 0x002fc600078410ff */
[----:B------:R1:W-:Y:S01]  /*13380*/  STL.64 [R1+0x570], R230 ;  /* 0x000570e601007387 */ /* 0x0003e20000100a00 */
[----:B------:R-:W-:-:S03]  /*13390*/  LEA.HI.X.SX32 R237, R239, R7, 0x2, P2 ;  /* 0x00000007efed7211 */ /* 0x000fc600010f16ff */
[----:B------:R-:W4:Y:S01]  /*133a0*/  LDL.LU R239, [R1+0x4d0] ;  /* 0x0004d00001ef7983 */ /* 0x000f220000300800 */
[----:B-1----:R-:W-:-:S03]  /*133b0*/  LEA R230, P0, R240, R244, 0x2 ;  /* 0x000000f4f0e67211 */ /* 0x002fc600078010ff */
[----:B------:R1:W-:Y:S01]  /*133c0*/  STL.64 [R1+0x580], R236 ;  /* 0x000580ec01007387 */ /* 0x0003e20000100a00 */
[----:B------:R-:W-:-:S03]  /*133d0*/  LEA.HI.X.SX32 R231, R240, R7, 0x2, P0 ;  /* 0x00000007f0e77211 */ /* 0x000fc600000f16ff */
[----:B------:R-:W4:Y:S04]  /*133e0*/  LDL.LU R240, [R1+0x4d4] ;  /* 0x0004d40001f07983 */ /* 0x000f280000300800 */
[----:B------:R2:W-:Y:S01]  /*133f0*/  STL.64 [R1+0x5d0], R230 ;  /* 0x0005d0e601007387 */ /* 0x0005e20000100a00 */
[----:B-1----:R-:W-:Y:S01]  /*13400*/  IMAD.MOV.U32 R237, RZ, RZ, R5 ;  /* 0x000000ffffed7224 */ /* 0x002fe200078e0005 */
[----:B------:R-:W-:-:S04]  /*13410*/  LEA R236, P2, R5, R244, 0x2 ;  /* 0x000000f405ec7211 */ /* 0x000fc800078410ff */
[----:B------:R-:W-:-:S05]  /*13420*/  LEA.HI.X.SX32 R237, R237, R7, 0x2, P2 ;  /* 0x00000007eded7211 */ /* 0x000fca00010f16ff */
[----:B------:R3:W-:Y:S01]  /*13430*/  STL.64 [R1+0x5e0], R236 ;  /* 0x0005e0ec01007387 */ /* 0x0007e20000100a00 */
[----:B------:R-:W-:-:S04]  /*13440*/  IMAD R0, R6, 0x2, R241 ;  /* 0x0000000206007824 */ /* 0x000fc800078e02f1 */
[----:B------:R-:W-:-:S04]  /*13450*/  IMAD R238, R6, 0x2, R0 ;  /* 0x0000000206ee7824 */ /* 0x000fc800078e0200 */
[----:B------:R-:W-:-:S04]  /*13460*/  IMAD R2, R6, 0x2, R238 ;  /* 0x0000000206027824 */ /* 0x000fc800078e02ee */
[----:B------:R-:W-:-:S04]  /*13470*/  IMAD R5, R6, 0x2, R2 ;  /* 0x0000000206057824 */ /* 0x000fc800078e0202 */
[----:B------:R-:W-:Y:S01]  /*13480*/  IMAD R5, R6, 0x2, R5 ;  /* 0x0000000206057824 */ /* 0x000fe200078e0205 */
[----:B--2---:R-:W-:-:S04]  /*13490*/  LEA R230, P0, R227, R244, 0x2 ;  /* 0x000000f4e3e67211 */ /* 0x004fc800078010ff */
[-C--:B------:R-:W-:Y:S02]  /*134a0*/  LEA.HI.X.SX32 R231, R227, R7.reuse, 0x2, P0 ;  /* 0x00000007e3e77211 */ /* 0x080fe400000f16ff */
[----:B------:R1:W5:Y:S04]  /*134b0*/  LDL.LU R227, [R1+0xcf8] ;  /* 0x000cf80001e37983 */ /* 0x0003680000300800 */
[----:B------:R4:W-:Y:S01]  /*134c0*/  STL.64 [R1+0x630], R230 ;  /* 0x000630e601007387 */ /* 0x0009e20000100a00 */
[-C--:B---3--:R-:W-:Y:S02]  /*134d0*/  LEA R236, P2, R228, R244.reuse, 0x2 ;  /* 0x000000f4e4ec7211 */ /* 0x088fe400078410ff */
[----:B----4-:R-:W-:Y:S02]  /*134e0*/  LEA R230, P0, R232, R244, 0x2 ;  /* 0x000000f4e8e67211 */ /* 0x010fe400078010ff */
[----:B------:R-:W-:-:S02]  /*134f0*/  LEA.HI.X.SX32 R237, R228, R7, 0x2, P2 ;  /* 0x00000007e4ed7211 */ /* 0x000fc400010f16ff */
[----:B------:R-:W-:Y:S01]  /*13500*/  LEA.HI.X.SX32 R231, R232, R7, 0x2, P0 ;  /* 0x00000007e8e77211 */ /* 0x000fe200000f16ff */
[----:B------:R1:W5:Y:S04]  /*13510*/  LDL.LU R228, [R1+0xcf4] ;  /* 0x000cf40001e47983 */ /* 0x0003680000300800 */
[----:B------:R2:W-:Y:S04]  /*13520*/  STL.64 [R1+0x640], R236 ;  /* 0x000640ec01007387 */ /* 0x0005e80000100a00 */
[----:B------:R3:W-:Y:S01]  /*13530*/  STL.64 [R1+0x688], R230 ;  /* 0x000688e601007387 */ /* 0x0007e20000100a00 */
[----:B--2---:R-:W-:-:S02]  /*13540*/  LEA R236, P2, R229, R244, 0x2 ;  /* 0x000000f4e5ec7211 */ /* 0x004fc400078410ff */
[-C--:B---3--:R-:W-:Y:S02]  /*13550*/  LEA R230, P0, R3, R244.reuse, 0x2 ;  /* 0x000000f403e67211 */ /* 0x088fe400078010ff */
[-C--:B------:R-:W-:Y:S02]  /*13560*/  LEA.HI.X.SX32 R237, R229, R7.reuse, 0x2, P2 ;  /* 0x00000007e5ed7211 */ /* 0x080fe400010f16ff */
[----:B------:R-:W-:Y:S01]  /*13570*/  LEA.HI.X.SX32 R231, R3, R7, 0x2, P0 ;  /* 0x0000000703e77211 */ /* 0x000fe200000f16ff */
[----:B------:R1:W5:Y:S04]  /*13580*/  LDL.LU R229, [R1+0xcf0] ;  /* 0x000cf00001e57983 */ /* 0x0003680000300800 */
[----:B------:R2:W-:Y:S04]  /*13590*/  STL.64 [R1+0x698], R236 ;  /* 0x000698ec01007387 */ /* 0x0005e80000100a00 */
[----:B------:R3:W-:Y:S01]  /*135a0*/  STL.64 [R1+0x6f8], R230 ;  /* 0x0006f8e601007387 */ /* 0x0007e20000100a00 */
[----:B--2---:R-:W-:-:S02]  /*135b0*/  LEA R236, P2, R250, R244, 0x2 ;  /* 0x000000f4faec7211 */ /* 0x004fc400078410ff */
[----:B---3--:R-:W-:Y:S02]  /*135c0*/  LEA R230, P0, R234, R244, 0x2 ;  /* 0x000000f4eae67211 */ /* 0x008fe400078010ff */
[-C--:B------:R-:W-:Y:S02]  /*135d0*/  LEA.HI.X.SX32 R237, R250, R7.reuse, 0x2, P2 ;  /* 0x00000007faed7211 */ /* 0x080fe400010f16ff */
[----:B------:R-:W-:-:S03]  /*135e0*/  LEA.HI.X.SX32 R231, R234, R7, 0x2, P0 ;  /* 0x00000007eae77211 */ /* 0x000fc600000f16ff */
[----:B------:R2:W-:Y:S04]  /*135f0*/  STL.64 [R1+0x700], R236 ;  /* 0x000700ec01007387 */ /* 0x0005e80000100a00 */
[----:B------:R3:W-:Y:S01]  /*13600*/  STL.64 [R1+0x470], R230 ;  /* 0x000470e601007387 */ /* 0x0007e20000100a00 */
[-C--:B--2---:R-:W-:Y:S02]  /*13610*/  LEA R236, P2, R251, R244.reuse, 0x2 ;  /* 0x000000f4fbec7211 */ /* 0x084fe400078410ff */
[----:B---3--:R-:W-:Y:S02]  /*13620*/  LEA R230, P0, R233, R244, 0x2 ;  /* 0x000000f4e9e67211 */ /* 0x008fe400078010ff */
[-C--:B------:R-:W-:Y:S02]  /*13630*/  LEA.HI.X.SX32 R237, R251, R7.reuse, 0x2, P2 ;  /* 0x00000007fbed7211 */ /* 0x080fe400010f16ff */
[----:B------:R-:W-:-:S03]  /*13640*/  LEA.HI.X.SX32 R231, R233, R7, 0x2, P0 ;  /* 0x00000007e9e77211 */ /* 0x000fc600000f16ff */
[----:B------:R2:W-:Y:S04]  /*13650*/  STL.64 [R1+0x480], R236 ;  /* 0x000480ec01007387 */ /* 0x0005e80000100a00 */
[----:B------:R3:W-:Y:S01]  /*13660*/  STL.64 [R1+0x4c8], R230 ;  /* 0x0004c8e601007387 */ /* 0x0007e20000100a00 */
[CC--:B--2---:R-:W-:Y:S02]  /*13670*/  LEA R236, P2, R235.reuse, R244.reuse, 0x2 ;  /* 0x000000f4ebec7211 */ /* 0x0c4fe400078410ff */
[C---:B---3--:R-:W-:Y:S02]  /*13680*/  LEA R230, P0, R242.reuse, R244, 0x2 ;  /* 0x000000f4f2e67211 */ /* 0x048fe400078010ff */
[-C--:B------:R-:W-:Y:S02]  /*13690*/  LEA.HI.X.SX32 R237, R235, R7.reuse, 0x2, P2 ;  /* 0x00000007ebed7211 */ /* 0x080fe400010f16ff */
[----:B------:R-:W-:-:S02]  /*136a0*/  LEA.HI.X.SX32 R231, R242, R7, 0x2, P0 ;  /* 0x00000007f2e77211 */ /* 0x000fc400000f16ff */
[----:B------:R-:W-:-:S03]  /*136b0*/  LEA R250, P2, R239, R244, 0x2 ;  /* 0x000000f4effa7211 */ /* 0x000fc600078410ff */
[----:B------:R2:W-:Y:S01]  /*136c0*/  STL.64 [R1+0x528], R230 ;  /* 0x000528e601007387 */ /* 0x0005e20000100a00 */
[----:B------:R-:W-:-:S03]  /*136d0*/  LEA.HI.X.SX32 R251, R239, R7, 0x2, P2 ;  /* 0x00000007effb7211 */ /* 0x000fc600010f16ff */
[----:B------:R3:W-:Y:S01]  /*136e0*/  STL.64 [R1+0x4d8], R236 ;  /* 0x0004d8ec01007387 */ /* 0x0007e20000100a00 */
[--C-:B------:R-:W-:Y:S01]  /*136f0*/  IMAD R239, R6, 0x2, R245.reuse ;  /* 0x0000000206ef7824 */ /* 0x100fe200078e02f5 */
[CC--:B--2---:R-:W-:Y:S02]  /*13700*/  LEA R230, P0, R240.reuse, R244.reuse, 0x2 ;  /* 0x000000f4f0e67211 */ /* 0x0c4fe400078010ff */
[----:B------:R2:W-:Y:S02]  /*13710*/  STL.64 [R1+0x530], R250 ;  /* 0x000530fa01007387 */ /* 0x0005e40000100a00 */
[----:B------:R-:W-:Y:S01]  /*13720*/  LEA.HI.X.SX32 R231, R240, R7, 0x2, P0 ;  /* 0x00000007f0e77211 */ /* 0x000fe200000f16ff */
[C-C-:B---3--:R-:W-:Y:S02]  /*13730*/  IMAD R236, R6.reuse, 0x2, R245.reuse ;  /* 0x0000000206ec7824 */ /* 0x148fe400078e02f5 */
[C---:B------:R-:W-:Y:S02]  /*13740*/  IMAD R240, R6.reuse, 0x2, R245 ;  /* 0x0000000206f07824 */ /* 0x040fe400078e02f5 */
[----:B------:R3:W-:Y:S01]  /*13750*/  STL.64 [R1+0x588], R230 ;  /* 0x000588e601007387 */ /* 0x0007e20000100a00 */
[----:B--2---:R-:W-:Y:S01]  /*13760*/  LEA R250, P2, R245, R244, 0x2 ;  /* 0x000000f4f5fa7211 */ /* 0x004fe200078410ff */
[----:B------:R-:W-:-:S02]  /*13770*/  IMAD R239, R6, 0x2, R239 ;  /* 0x0000000206ef7824 */ /* 0x000fc400078e02ef */
[----:B------:R-:W-:Y:S01]  /*13780*/  IMAD R240, R6, 0x2, R240 ;  /* 0x0000000206f07824 */ /* 0x000fe200078e02f0 */
[-C--:B------:R-:W-:Y:S02]  /*13790*/  LEA.HI.X.SX32 R251, R245, R7.reuse, 0x2, P2 ;  /* 0x00000007f5fb7211 */ /* 0x080fe400010f16ff */
[----:B---3--:R-:W-:Y:S01]  /*137a0*/  LEA R230, P0, R236, R244, 0x2 ;  /* 0x000000f4ece67211 */ /* 0x008fe200078010ff */
[----:B------:R-:W-:Y:S02]  /*137b0*/  IMAD R240, R6, 0x2, R240 ;  /* 0x0000000206f07824 */ /* 0x000fe400078e02f0 */
[----:B------:R2:W-:Y:S01]  /*137c0*/  STL.64 [R1+0x598], R250 ;  /* 0x000598fa01007387 */ /* 0x0005e20000100a00 */
[----:B------:R-:W-:-:S05]  /*137d0*/  LEA.HI.X.SX32 R231, R236, R7, 0x2, P0 ;  /* 0x00000007ece77211 */ /* 0x000fca00000f16ff */
[----:B------:R3:W-:Y:S01]  /*137e0*/  STL.64 [R1+0x5f0], R230 ;  /* 0x0005f0e601007387 */ /* 0x0007e20000100a00 */
[----:B--2---:R-:W-:-:S04]  /*137f0*/  LEA R250, P2, R239, R244, 0x2 ;  /* 0x000000f4effa7211 */ /* 0x004fc800078410ff */
[----:B------:R-:W-:Y:S02]  /*13800*/  LEA.HI.X.SX32 R251, R239, R7, 0x2, P2 ;  /* 0x00000007effb7211 */ /* 0x000fe400010f16ff */
[----:B---3--:R-:W-:-:S03]  /*13810*/  LEA R230, P0, R240, R244, 0x2 ;  /* 0x000000f4f0e67211 */ /* 0x008fc600078010ff */
[----:B------:R2:W-:Y:S01]  /*13820*/  STL.64 [R1+0x5f8], R250 ;  /* 0x0005f8fa01007387 */ /* 0x0005e20000100a00 */
[----:B------:R-:W-:Y:S01]  /*13830*/  LEA.HI.X.SX32 R231, R240, R7, 0x2, P0 ;  /* 0x00000007f0e77211 */ /* 0x000fe200000f16ff */
[----:B------:R-:W-:-:S04]  /*13840*/  IMAD R232, R6, 0x2, R5 ;  /* 0x0000000206e87824 */ /* 0x000fc800078e0205 */
[----:B------:R3:W-:Y:S01]  /*13850*/  STL.64 [R1+0x648], R230 ;  /* 0x000648e601007387 */ /* 0x0007e20000100a00 */
[----:B--2---:R-:W-:Y:S01]  /*13860*/  LEA R250, P2, R243, R244, 0x2 ;  /* 0x000000f4f3fa7211 */ /* 0x004fe200078410ff */
[----:B------:R-:W-:-:S03]  /*13870*/  IMAD R3, R6, 0x2, R232 ;  /* 0x0000000206037824 */ /* 0x000fc600078e02e8 */
        /* <DEDUP_REMOVED lines=8> */
[-C--:B------:R-:W-:Y:S01]  /*13900*/  LEA.HI.X.SX32 R251, R247, R7.reuse, 0x2, P2 ;  /* 0x00000007f7fb7211 */ /* 0x080fe200010f16ff */
[----:B------:R-:W-:Y:S01]  /*13910*/  IMAD.MOV.U32 R247, RZ, RZ, R234 ;  /* 0x000000fffff77224 */ /* 0x000fe200078e00ea */
[CC--:B---3--:R-:W-:Y:S02]  /*13920*/  LEA R230, P0, R248.reuse, R244.reuse, 0x2 ;  /* 0x000000f4f8e67211 */ /* 0x0c8fe400078010ff */
[CC--:B------:R-:W-:Y:S02]  /*13930*/  LEA R234, P2, R249.reuse, R244.reuse, 0x2 ;  /* 0x000000f4f9ea7211 */ /* 0x0c0fe400078410ff */
[-C--:B------:R-:W-:Y:S01]  /*13940*/  LEA.HI.X.SX32 R231, R248, R7.reuse, 0x2, P0 ;  /* 0x00000007f8e77211 */ /* 0x080fe200000f16ff */
[----:B------:R2:W-:Y:S01]  /*13950*/  STL.64 [R1+0x6a8], R250 ;  /* 0x0006a8fa01007387 */ /* 0x0005e20000100a00 */
[-C--:B------:R-:W-:Y:S01]  /*13960*/  LEA.HI.X.SX32 R235, R249, R7.reuse, 0x2, P2 ;  /* 0x00000007f9eb7211 */ /* 0x080fe200010f16ff */
[----:B------:R-:W-:Y:S02]  /*13970*/  IMAD R249, R6, 0x2, R252 ;  /* 0x0000000206f97824 */ /* 0x000fe400078e02fc */
[----:B------:R-:W-:Y:S01]  /*13980*/  IMAD.MOV.U32 R248, RZ, RZ, R232 ;  /* 0x000000fffff87224 */ /* 0x000fe200078e00e8 */
[-C--:B------:R-:W-:Y:S01]  /*13990*/  LEA R232, P0, R252, R244.reuse, 0x2 ;  /* 0x000000f4fce87211 */ /* 0x080fe200078010ff */
[--C-:B------:R-:W-:Y:S01]  /*139a0*/  IMAD R242, R6, 0x2, R233.reuse ;  /* 0x0000000206f27824 */ /* 0x100fe200078e02e9 */
[----:B--2---:R1:W5:Y:S04]  /*139b0*/  LDL.LU.64 R250, [R1+0xce8] ;  /* 0x000ce80001fa7983 */ /* 0x0043680000300a00 */
[----:B------:R2:W-:Y:S01]  /*139c0*/  STL.64 [R1+0x708], R230 ;  /* 0x000708e601007387 */ /* 0x0005e20000100a00 */
[----:B------:R-:W-:Y:S01]  /*139d0*/  IMAD.MOV.U32 R246, RZ, RZ, R233 ;  /* 0x000000fffff67224 */ /* 0x000fe200078e00e9 */
[-C--:B------:R-:W-:Y:S01]  /*139e0*/  LEA.HI.X.SX32 R233, R252, R7.reuse, 0x2, P0 ;  /* 0x00000007fce97211 */ /* 0x080fe200000f16ff */
[----:B------:R-:W-:Y:S01]  /*139f0*/  IMAD.MOV.U32 R252, RZ, RZ, R238 ;  /* 0x000000fffffc7224 */ /* 0x000fe200078e00ee */
[C---:B------:R-:W-:Y:S01]  /*13a00*/  LEA R238, P0, R241.reuse, R244, 0x2 ;  /* 0x000000f4f1ee7211 */ /* 0x040fe200078010ff */
[----:B--2---:R1:W5:Y:S04]  /*13a10*/  LDL.LU.64 R230, [R1+0xce0] ;  /* 0x000ce00001e67983 */ /* 0x0043680000300a00 */
[----:B------:R2:W-:Y:S01]  /*13a20*/  STL.64 [R1+0x718], R234 ;  /* 0x000718ea01007387 */ /* 0x0005e20000100a00 */
[----:B------:R-:W-:-:S03]  /*13a30*/  LEA.HI.X.SX32 R239, R241, R7, 0x2, P0 ;  /* 0x00000007f1ef7211 */ /* 0x000fc600000f16ff */
[----:B------:R3:W-:Y:S01]  /*13a40*/  STL.64 [R1+0x488], R232 ;  /* 0x000488e801007387 */ /* 0x0007e20000100a00 */
[----:B--2---:R-:W-:-:S04]  /*13a50*/  LEA R234, P2, R249, R244, 0x2 ;  /* 0x000000f4f9ea7211 */ /* 0x004fc800078410ff */
[----:B------:R-:W-:Y:S01]  /*13a60*/  LEA.HI.X.SX32 R235, R249, R7, 0x2, P2 ;  /* 0x00000007f9eb7211 */ /* 0x000fe200010f16ff */
[----:B---3--:R1:W5:Y:S04]  /*13a70*/  LDL.LU.64 R232, [R1+0xcd8] ;  /* 0x000cd80001e87983 */ /* 0x0083680000300a00 */
[----:B------:R2:W-:Y:S04]  /*13a80*/  STL.64 [R1+0x490], R234 ;  /* 0x000490ea01007387 */ /* 0x0005e80000100a00 */
[----:B------:R3:W-:Y:S01]  /*13a90*/  STL.64 [R1+0x4e0], R238 ;  /* 0x0004e0ee01007387 */ /* 0x0007e20000100a00 */
[----:B--2---:R-:W-:-:S02]  /*13aa0*/  LEA R234, P2, R0, R244, 0x2 ;  /* 0x000000f400ea7211 */ /* 0x004fc400078410ff */
[-C--:B---3--:R-:W-:Y:S02]  /*13ab0*/  LEA R238, P0, R252, R244.reuse, 0x2 ;  /* 0x000000f4fcee7211 */ /* 0x088fe400078010ff */
[-C--:B------:R-:W-:Y:S02]  /*13ac0*/  LEA.HI.X.SX32 R235, R0, R7.reuse, 0x2, P2 ;  /* 0x0000000700eb7211 */ /* 0x080fe400010f16ff */
[----:B------:R1:W5:Y:S01]  /*13ad0*/  LDL.LU R0, [R1+0xcd4] ;  /* 0x000cd40001007983 */ /* 0x0003620000300800 */
[----:B------:R-:W-:Y:S01]  /*13ae0*/  LEA.HI.X.SX32 R239, R252, R7, 0x2, P0 ;  /* 0x00000007fcef7211 */ /* 0x000fe200000f16ff */
[----:B------:R-:W-:Y:S02]  /*13af0*/  IMAD R249, R6, 0x2, R2 ;  /* 0x0000000206f97824 */ /* 0x000fe400078e0202 */
[----:B------:R2:W-:Y:S04]  /*13b00*/  STL.64 [R1+0x4f0], R234 ;  /* 0x0004f0ea01007387 */ /* 0x0005e80000100a00 */
[----:B------:R3:W-:Y:S01]  /*13b10*/  STL.64 [R1+0x540], R238 ;  /* 0x000540ee01007387 */ /* 0x0007e20000100a00 */
[----:B--2---:R-:W-:Y:S01]  /*13b20*/  LEA R234, P2, R2, R244, 0x2 ;  /* 0x000000f402ea7211 */ /* 0x004fe200078410ff */
[----:B---3--:R-:W-:-:S03]  /*13b30*/  IMAD.MOV.U32 R239, RZ, RZ, R249 ;  /* 0x000000ffffef7224 */ /* 0x008fc600078e00f9 */
[-C--:B------:R-:W-:Y:S02]  /*13b40*/  LEA.HI.X.SX32 R235, R2, R7.reuse, 0x2, P2 ;  /* 0x0000000702eb7211 */ /* 0x080fe400010f16ff */
[----:B------:R-:W-:Y:S01]  /*13b50*/  LEA R238, P0, R249, R244, 0x2 ;  /* 0x000000f4f9ee7211 */ /* 0x000fe200078010ff */
[C---:B------:R-:W-:Y:S01]  /*13b60*/  IMAD R249, R6.reuse, 0x2, R5 ;  /* 0x0000000206f97824 */ /* 0x040fe200078e0205 */
[----:B------:R1:W5:Y:S02]  /*13b70*/  LDL.LU R2, [R1+0xcd0] ;  /* 0x000cd00001027983 */ /* 0x0003640000300800 */
[----:B------:R-:W-:Y:S02]  /*13b80*/  LEA.HI.X.SX32 R239, R239, R7, 0x2, P0 ;  /* 0x00000007efef7211 */ /* 0x000fe400000f16ff */
[----:B------:R2:W-:Y:S01]  /*13b90*/  STL.64 [R1+0x550], R234 ;  /* 0x000550ea01007387 */ /* 0x0005e20000100a00 */
[----:B------:R-:W-:-:S03]  /*13ba0*/  IMAD R249, R6, 0x2, R249 ;  /* 0x0000000206f97824 */ /* 0x000fc600078e02f9 */
[----:B------:R3:W-:Y:S01]  /*13bb0*/  STL.64 [R1+0x5a0], R238 ;  /* 0x0005a0ee01007387 */ /* 0x0007e20000100a00 */
[----:B--2---:R-:W-:-:S04]  /*13bc0*/  LEA R234, P2, R5, R244, 0x2 ;  /* 0x000000f405ea7211 */ /* 0x004fc800078410ff */
[-C--:B------:R-:W-:Y:S01]  /*13bd0*/  LEA.HI.X.SX32 R235, R5, R7.reuse, 0x2, P2 ;  /* 0x0000000705eb7211 */ /* 0x080fe200010f16ff */
[----:B---3--:R-:W-:Y:S01]  /*13be0*/  IMAD.MOV.U32 R239, RZ, RZ, R249 ;  /* 0x000000ffffef7224 */ /* 0x008fe200078e00f9 */
[-C--:B------:R-:W-:Y:S01]  /*13bf0*/  LEA R238, P0, R248, R244.reuse, 0x2 ;  /* 0x000000f4f8ee7211 */ /* 0x080fe200078010ff */
[----:B------:R-:W-:Y:S01]  /*13c00*/  IMAD R237, R6, 0x2, R242 ;  /* 0x0000000206ed7824 */ /* 0x000fe200078e02f2 */
[----:B------:R-:W2:Y:S01]  /*13c10*/  LDC R5, c[0x0][0x3a0] ;  /* 0x0000e800ff057b82 */ /* 0x000ea20000000800 */
[----:B------:R3:W-:Y:S02]  /*13c20*/  STL.64 [R1+0x5a8], R234 ;  /* 0x0005a8ea01007387 */ /* 0x0007e40000100a00 */
[----:B---3--:R-:W-:Y:S01]  /*13c30*/  LEA R234, P2, R239, R244, 0x2 ;  /* 0x000000f4efea7211 */ /* 0x008fe200078410ff */
[----:B------:R-:W-:Y:S01]  /*13c40*/  IMAD.MOV.U32 R235, RZ, RZ, R239 ;  /* 0x000000ffffeb7224 */ /* 0x000fe200078e00ef */
[----:B------:R-:W-:-:S05]  /*13c50*/  LEA.HI.X.SX32 R239, R248, R7, 0x2, P0 ;  /* 0x00000007f8ef7211 */ /* 0x000fca00000f16ff */
[----:B------:R3:W-:Y:S01]  /*13c60*/  STL.64 [R1+0x608], R238 ;  /* 0x000608ee01007387 */ /* 0x0007e20000100a00 */
[----:B------:R-:W-:Y:S01]  /*13c70*/  LEA.HI.X.SX32 R235, R235, R7, 0x2, P2 ;  /* 0x00000007ebeb7211 */ /* 0x000fe200010f16ff */
[----:B------:R-:W-:Y:S01]  /*13c80*/  IMAD R245, R6, 0x2, R237 ;  /* 0x0000000206f57824 */ /* 0x000fe200078e02ed */
[----:B---3--:R-:W-:-:S03]  /*13c90*/  LEA R238, P0, R247, R244, 0x2 ;  /* 0x000000f4f7ee7211 */ /* 0x008fc600078010ff */
[----:B------:R3:W-:Y:S01]  /*13ca0*/  STL.64 [R1+0x610], R234 ;  /* 0x000610ea01007387 */ /* 0x0007e20000100a00 */
[----:B------:R-:W-:Y:S01]  /*13cb0*/  LEA.HI.X.SX32 R239, R247, R7, 0x2, P0 ;  /* 0x00000007f7ef7211 */ /* 0x000fe200000f16ff */
[----:B------:R-:W-:-:S04]  /*13cc0*/  IMAD R236, R6, 0x2, R245 ;  /* 0x0000000206ec7824 */ /* 0x000fc800078e02f5 */
[----:B------:R4:W-:Y:S01]  /*13cd0*/  STL.64 [R1+0x660], R238 ;  /* 0x000660ee01007387 */ /* 0x0009e20000100a00 */
[----:B---3--:R-:W-:Y:S01]  /*13ce0*/  LEA R234, P2, R246, R244, 0x2 ;  /* 0x000000f4f6ea7211 */ /* 0x008fe200078410ff */
[----:B------:R-:W-:-:S03]  /*13cf0*/  IMAD R3, R6, 0x2, R236 ;  /* 0x0000000206037824 */ /* 0x000fc600078e02ec */
[----:B------:R-:W-:Y:S02]  /*13d00*/  LEA.HI.X.SX32 R235, R246, R7, 0x2, P2 ;  /* 0x00000007f6eb7211 */ /* 0x000fe400010f16ff */
[----:B----4-:R-:W-:Y:S01]  /*13d10*/  LEA R238, P0, R242, R244, 0x2 ;  /* 0x000000f4f2ee7211 */ /* 0x010fe200078010ff */
[----:B------:R-:W-:-:S03]  /*13d20*/  IMAD R243, R6, 0x2, R3 ;  /* 0x0000000206f37824 */ /* 0x000fc600078e0203 */
[----:B------:R-:W-:Y:S01]  /*13d30*/  LEA.HI.X.SX32 R239, R242, R7, 0x2, P0 ;  /* 0x00000007f2ef7211 */ /* 0x000fe200000f16ff */
[----:B------:R3:W-:Y:S01]  /*13d40*/  STL.64 [R1+0x670], R234 ;  /* 0x000670ea01007387 */ /* 0x0007e20000100a00 */
[----:B------:R-:W-:-:S03]  /*13d50*/  IMAD R240, R6, 0x2, R243 ;  /* 0x0000000206f07824 */ /* 0x000fc600078e02f3 */
[----:B------:R4:W-:Y:S01]  /*13d60*/  STL.64 [R1+0x6b8], R238 ;  /* 0x0006b8ee01007387 */ /* 0x0009e20000100a00 */
[C---:B------:R-:W-:Y:S01]  /*13d70*/  IMAD R241, R6.reuse, 0x2, R240 ;  /* 0x0000000206f17824 */ /* 0x040fe200078e02f0 */
[-C--:B---3--:R-:W-:Y:S02]  /*13d80*/  LEA R234, P2, R237, R244.reuse, 0x2 ;  /* 0x000000f4edea7211 */ /* 0x088fe400078410ff */
[-C--:B----4-:R-:W-:Y:S02]  /*13d90*/  LEA R238, P0, R245, R244.reuse, 0x2 ;  /* 0x000000f4f5ee7211 */ /* 0x090fe400078010ff */
[-C--:B------:R-:W-:Y:S01]  /*13da0*/  LEA.HI.X.SX32 R235, R237, R7.reuse, 0x2, P2 ;  /* 0x00000007edeb7211 */ /* 0x080fe200010f16ff */
[----:B------:R-:W-:Y:S01]  /*13db0*/  IMAD R237, R6, 0x2, R245 ;  /* 0x0000000206ed7824 */ /* 0x000fe200078e02f5 */
[----:B------:R-:W-:Y:S02]  /*13dc0*/  LEA.HI.X.SX32 R239, R245, R7, 0x2, P0 ;  /* 0x00000007f5ef7211 */ /* 0x000fe400000f16ff */
[----:B------:R-:W-:Y:S01]  /*13dd0*/  LEA R236, P2, R236, R244, 0x2 ;  /* 0x000000f4ecec7211 */ /* 0x000fe200078410ff */
[----:B------:R3:W-:Y:S01]  /*13de0*/  STL.64 [R1+0x6c0], R234 ;  /* 0x0006c0ea01007387 */ /* 0x0007e20000100a00 */
[----:B------:R-:W-:-:S02]  /*13df0*/  IMAD R252, R6, 0x2, R241 ;  /* 0x0000000206fc7824 */ /* 0x000fc400078e02f1 */
[----:B------:R-:W-:Y:S02]  /*13e00*/  LEA.HI.X.SX32 R237, R237, R7, 0x2, P2 ;  /* 0x00000007eded7211 */ /* 0x000fe400010f16ff */
[C---:B------:R-:W-:Y:S01]  /*13e10*/  IMAD R249, R6.reuse, 0x2, R252 ;  /* 0x0000000206f97824 */ /* 0x040fe200078e02fc */
[----:B---3--:R1:W5:Y:S04]  /*13e20*/  LDL.LU.64 R234, [R1+0xcc8] ;  /* 0x000cc80001ea7983 */ /* 0x0083680000300a00 */
[----:B------:R3:W-:Y:S01]  /*13e30*/  STL.64 [R1+0x720], R238 ;  /* 0x000720ee01007387 */ /* 0x0007e20000100a00 */
[----:B------:R-:W-:-:S03]  /*13e40*/  IMAD R248, R6, 0x2, R249 ;  /* 0x0000000206f87824 */ /* 0x000fc600078e02f9 */
[----:B------:R4:W-:Y:S01]  /*13e50*/  STL.64 [R1+0x738], R236 ;  /* 0x000738ec01007387 */ /* 0x0009e20000100a00 */
[----:B---3--:R-:W-:-:S04]  /*13e60*/  LEA R238, P0, R3, R244, 0x2 ;  /* 0x000000f403ee7211 */ /* 0x008fc800078010ff */
[-C--:B------:R-:W-:Y:S02]  /*13e70*/  LEA.HI.X.SX32 R239, R3, R7.reuse, 0x2, P0 ;  /* 0x0000000703ef7211 */ /* 0x080fe400000f16ff */
[C---:B----4-:R-:W-:Y:S01]  /*13e80*/  LEA R236, P2, R243.reuse, R244, 0x2 ;  /* 0x000000f4f3ec7211 */ /* 0x050fe200078410ff */
[C---:B------:R-:W-:Y:S02]  /*13e90*/  IMAD R247, R6.reuse, 0x2, R248 ;  /* 0x0000000206f77824 */ /* 0x040fe400078e02f8 */
[----:B------:R3:W-:Y:S01]  /*13ea0*/  STL.64 [R1+0x498], R238 ;  /* 0x000498ee01007387 */ /* 0x0007e20000100a00 */
[----:B------:R-:W-:Y:S01]  /*13eb0*/  LEA.HI.X.SX32 R237, R243, R7, 0x2, P2 ;  /* 0x00000007f3ed7211 */ /* 0x000fe200010f16ff */
[----:B------:R-:W-:-:S04]  /*13ec0*/  IMAD R246, R6, 0x2, R247 ;  /* 0x0000000206f67824 */ /* 0x000fc800078e02f7 */
        /* <DEDUP_REMOVED lines=9> */
[----:B---3--:R-:W-:Y:S01]  /*13f60*/  LEA R238, P0, R252, R244, 0x2 ;  /* 0x000000f4fcee7211 */ /* 0x008fe200078010ff */
[----:B------:R-:W-:-:S03]  /*13f70*/  IMAD R240, R6, 0x2, R3 ;  /* 0x0000000206f07824 */ /* 0x000fc600078e0203 */
[-C--:B------:R-:W-:Y:S02]  /*13f80*/  LEA.HI.X.SX32 R239, R252, R7.reuse, 0x2, P0 ;  /* 0x00000007fcef7211 */ /* 0x080fe400000f16ff */
[CC--:B----4-:R-:W-:Y:S01]  /*13f90*/  LEA R236, P2, R249.reuse, R244.reuse, 0x2 ;  /* 0x000000f4f9ec7211 */ /* 0x0d0fe200078410ff */
[--C-:B------:R-:W-:Y:S02]  /*13fa0*/  IMAD R252, R6, 0x2, R240.reuse ;  /* 0x0000000206fc7824 */ /* 0x100fe400078e02f0 */
[----:B------:R3:W-:Y:S01]  /*13fb0*/  STL.64 [R1+0x560], R238 ;  /* 0x000560ee01007387 */ /* 0x0007e20000100a00 */
[----:B------:R-:W-:Y:S01]  /*13fc0*/  LEA.HI.X.SX32 R237, R249, R7, 0x2, P2 ;  /* 0x00000007f9ed7211 */ /* 0x000fe200010f16ff */
[----:B------:R-:W-:Y:S01]  /*13fd0*/  IMAD.MOV.U32 R249, RZ, RZ, R240 ;  /* 0x000000fffff97224 */ /* 0x000fe200078e00f0 */
[----:B------:R-:W-:-:S04]  /*13fe0*/  LEA R240, P2, R247, R244, 0x2 ;  /* 0x000000f4f7f07211 */ /* 0x000fc800078410ff */
[-C--:B------:R-:W-:Y:S02]  /*13ff0*/  LEA.HI.X.SX32 R241, R247, R7.reuse, 0x2, P2 ;  /* 0x00000007f7f17211 */ /* 0x080fe400010f16ff */
[CC--:B---3--:R-:W-:Y:S01]  /*14000*/  LEA R238, P0, R248.reuse, R244.reuse, 0x2 ;  /* 0x000000f4f8ee7211 */ /* 0x0c8fe200078010ff */
[----:B------:R3:W-:Y:S03]  /*14010*/  STL.64 [R1+0x568], R236 ;  /* 0x000568ec01007387 */ /* 0x0007e60000100a00 */
[----:B------:R-:W-:Y:S01]  /*14020*/  LEA.HI.X.SX32 R239, R248, R7, 0x2, P0 ;  /* 0x00000007f8ef7211 */ /* 0x000fe200000f16ff */
[----:B---3--:R1:W5:Y:S04]  /*14030*/  LDL.LU.64 R236, [R1+0xcc0] ;  /* 0x000cc00001ec7983 */ /* 0x0083680000300a00 */
[----:B------:R-:W-:Y:S04]  /*14040*/  STL.64 [R1+0x5b8], R238 ;  /* 0x0005b8ee01007387 */ /* 0x000fe80000100a00 */
[----:B------:R3:W-:Y:S04]  /*14050*/  STL.64 [R1+0x5c8], R240 ;  /* 0x0005c8f001007387 */ /* 0x0007e80000100a00 */
[----:B---3--:R-:W3:Y:S01]  /*14060*/  LDL.LU R241, [R1+0xcb8] ;  /* 0x000cb80001f17983 */ /* 0x008ee20000300800 */
[----:B------:R-:W-:-:S02]  /*14070*/  LEA R238, P0, R246, R244, 0x2 ;  /* 0x000000f4f6ee7211 */ /* 0x000fc400078010ff */
[----:B------:R-:W-:Y:S02]  /*14080*/  LEA R240, P2, R242, R244, 0x2 ;  /* 0x000000f4f2f07211 */ /* 0x000fe400078410ff */
[----:B------:R-:W-:-:S03]  /*14090*/  LEA.HI.X.SX32 R239, R246, R7, 0x2, P0 ;  /* 0x00000007f6ef7211 */ /* 0x000fc600000f16ff */
[----:B------:R-:W-:Y:S02]  /*140a0*/  IMAD.MOV.U32 R246, RZ, RZ, R240 ;  /* 0x000000fffff67224 */ /* 0x000fe400078e00f0 */
[----:B------:R4:W-:Y:S04]  /*140b0*/  STL.64 [R1+0x618], R238 ;  /* 0x000618ee01007387 */ /* 0x0009e80000100a00 */
[----:B----4-:R1:W5:Y:S04]  /*140c0*/  LDL.LU.64 R238, [R1+0xcb0] ;  /* 0x000cb00001ee7983 */ /* 0x0103680000300a00 */
[----:B------:R4:W-:Y:S01]  /*140d0*/  STL [R1+0x620], R240 ;  /* 0x000620f001007387 */ /* 0x0009e20000100800 */
[----:B------:R-:W-:-:S04]  /*140e0*/  IMAD R248, R6, 0x2, R252 ;  /* 0x0000000206f87824 */ /* 0x000fc800078e02fc */
[----:B------:R-:W-:-:S04]  /*140f0*/  IMAD R245, R6, 0x2, R248 ;  /* 0x0000000206f57824 */ /* 0x000fc800078e02f8 */
[----:B------:R-:W-:Y:S01]  /*14100*/  IMAD R6, R6, 0x2, R245 ;  /* 0x0000000206067824 */ /* 0x000fe200078e02f5 */
[----:B------:R-:W-:Y:S01]  /*14110*/  USHF.L.U32 UR4, UR22, 0x15, URZ ;  /* 0x0000001516047899 */ /* 0x000fe200080006ff */
[----:B------:R-:W1:Y:S01]  /*14120*/  LDCU.64 UR20, c[0x0][0x358] ;  /* 0x00006b00ff1477ac */ /* 0x000e620008000a00 */
[----:B------:R-:W-:Y:S02]  /*14130*/  UIADD3 UR15, UPT, UPT, UR7, 0x78000, URZ ;  /* 0x00078000070f7890 */ /* 0x000fe4000fffe0ff */
[----:B------:R-:W-:Y:S01]  /*14140*/  ULOP3.LUT UR4, UR4, 0x600000, URZ, 0xc0, !UPT ;  /* 0x0060000004047892 */ /* 0x000fe2000f8ec0ff */
[----:B------:R-:W-:Y:S01]  /*14150*/  UMOV UR10, 0x1 ;  /* 0x00000001000a7882 */ /* 0x000fe20000000000 */
[----:B---3--:R-:W-:Y:S02]  /*14160*/  IMAD.MOV.U32 R247, RZ, RZ, R241 ;  /* 0x000000fffff77224 */ /* 0x008fe400078e00f1 */
[----:B------:R-:W-:Y:S01]  /*14170*/  IMAD.MOV.U32 R247, RZ, RZ, R242 ;  /* 0x000000fffff77224 */ /* 0x000fe200078e00f2 */
[----:B------:R-:W-:Y:S01]  /*14180*/  LEA R242, P0, R3, R244, 0x2 ;  /* 0x000000f403f27211 */ /* 0x000fe200078010ff */
[----:B----4-:R3:W5:Y:S03]  /*14190*/  LDL.LU.64 R240, [R1+0xca8] ;  /* 0x000ca80001f07983 */ /* 0x0107660000300a00 */
[----:B------:R-:W-:-:S02]  /*141a0*/  LEA.HI.X.SX32 R247, R247, R7, 0x2, P2 ;  /* 0x00000007f7f77211 */ /* 0x000fc400010f16ff */
[-C--:B------:R-:W-:Y:S02]  /*141b0*/  LEA R246, P2, R249, R244.reuse, 0x2 ;  /* 0x000000f4f9f67211 */ /* 0x080fe400078410ff */
[-C--:B------:R-:W-:Y:S02]  /*141c0*/  LEA.HI.X.SX32 R243, R3, R7.reuse, 0x2, P0 ;  /* 0x0000000703f37211 */ /* 0x080fe400000f16ff */
[----:B------:R-:W4:Y:S01]  /*141d0*/  S2R R3, SR_TID.X ;  /* 0x0000000000037919 */ /* 0x000f220000002100 */
[----:B------:R1:W-:Y:S02]  /*141e0*/  STL [R1+0x624], R247 ;  /* 0x000624f701007387 */ /* 0x0003e40000100800 */
[----:B-1----:R-:W-:Y:S02]  /*141f0*/  LEA.HI.X.SX32 R247, R249, R7, 0x2, P2 ;  /* 0x00000007f9f77211 */ /* 0x002fe400010f16ff */
[----:B------:R-:W1:Y:S01]  /*14200*/  S2R R249, SR_TID.X ;  /* 0x0000000000f97919 */ /* 0x000e620000002100 */
[----:B------:R2:W-:Y:S04]  /*14210*/  STL.64 [R1+0x678], R242 ;  /* 0x000678f201007387 */ /* 0x0005e80000100a00 */
[----:B------:R3:W-:Y:S01]  /*14220*/  STL.64 [R1+0x680], R246 ;  /* 0x000680f601007387 */ /* 0x0007e20000100a00 */
[----:B--2---:R-:W-:-:S02]  /*14230*/  LEA R242, P0, R252, R244, 0x2 ;  /* 0x000000f4fcf27211 */ /* 0x004fc400078010ff */
[----:B---3--:R-:W-:Y:S02]  /*14240*/  LEA R246, P2, R248, R244, 0x2 ;  /* 0x000000f4f8f67211 */ /* 0x008fe400078410ff */
[-C--:B------:R-:W-:Y:S02]  /*14250*/  LEA.HI.X.SX32 R243, R252, R7.reuse, 0x2, P0 ;  /* 0x00000007fcf37211 */ /* 0x080fe400000f16ff */
[----:B------:R-:W-:-:S03]  /*14260*/  LEA.HI.X.SX32 R247, R248, R7, 0x2, P2 ;  /* 0x00000007f8f77211 */ /* 0x000fc600010f16ff */
[----:B------:R2:W-:Y:S01]  /*14270*/  STL.64 [R1+0x6d0], R242 ;  /* 0x0006d0f201007387 */ /* 0x0005e20000100a00 */
[----:B----4-:R-:W-:-:S03]  /*14280*/  SHF.R.U32.HI R3, RZ, 0x6, R3 ;  /* 0x00000006ff037819 */ /* 0x010fc60000011603 */
[----:B------:R3:W-:Y:S01]  /*14290*/  STL.64 [R1+0x6c8], R246 ;  /* 0x0006c8f601007387 */ /* 0x0007e20000100a00 */
[CC--:B--2---:R-:W-:Y:S02]  /*142a0*/  LEA R242, P0, R245.reuse, R244.reuse, 0x2 ;  /* 0x000000f4f5f27211 */ /* 0x0c4fe400078010ff */
[C---:B---3--:R-:W-:Y:S02]  /*142b0*/  LEA R246, P6, R6.reuse, R244, 0x2 ;  /* 0x000000f406f67211 */ /* 0x048fe400078c10ff */
[-C--:B------:R-:W-:Y:S02]  /*142c0*/  LEA.HI.X.SX32 R243, R245, R7.reuse, 0x2, P0 ;  /* 0x00000007f5f37211 */ /* 0x080fe400000f16ff */
[----:B------:R-:W-:Y:S02]  /*142d0*/  LEA.HI.X.SX32 R247, R6, R7, 0x2, P6 ;  /* 0x0000000706f77211 */ /* 0x000fe400030f16ff */
[----:B------:R-:W-:Y:S01]  /*142e0*/  SGXT.U32 R3, R3, 0x1 ;  /* 0x000000010303781a */ /* 0x000fe20000000000 */
[----:B------:R2:W-:Y:S01]  /*142f0*/  STL.64 [R1+0x730], R242 ;  /* 0x000730f201007387 */ /* 0x0005e20000100a00 */
[----:B-1----:R-:W-:-:S02]  /*14300*/  LOP3.LUT R249, R249, 0x7f, RZ, 0xc0, !PT ;  /* 0x0000007ff9f97812 */ /* 0x002fc400078ec0ff */
[----:B------:R-:W-:Y:S02]  /*14310*/  LOP3.LUT R245, R3, 0x42, RZ, 0xfc, !PT ;  /* 0x0000004203f57812 */ /* 0x000fe400078efcff */
[----:B------:R-:W-:Y:S02]  /*14320*/  ISETP.NE.U32.AND P2, PT, R249, RZ, PT ;  /* 0x000000fff900720c */ /* 0x000fe40003f45070 */
[C---:B------:R-:W-:Y:S01]  /*14330*/  LOP3.LUT R244, R3.reuse, 0x60, RZ, 0xfc, !PT ;  /* 0x0000006003f47812 */ /* 0x040fe200078efcff */
[----:B--2---:R1:W5:Y:S04]  /*14340*/  LDL.LU.64 R242, [R1+0xca0] ;  /* 0x000ca00001f27983 */ /* 0x0043680000300a00 */
[----:B------:R2:W-:Y:S02]  /*14350*/  STL.64 [R1+0x728], R246 ;  /* 0x000728f601007387 */ /* 0x0005e40000100a00 */
[----:B--2---:R-:W-:Y:S01]  /*14360*/  LOP3.LUT R246, R3, 0x40, RZ, 0xfc, !PT ;  /* 0x0000004003f67812 */ /* 0x004fe200078efcff */
[----:B-1----:R-:W-:Y:S06]  /*14370*/  BRA.U UP0, `(.L_x_5) ;  /* 0x0000000100187547 */ /* 0x002fec000b800000 */
[----:B------:R-:W-:Y:S01]  /*14380*/  ELECT P0, URZ, PT ;  /* 0x0000000000ff782f */ /* 0x000fe20003800000 */
[----:B------:R-:W-:Y:S01]  /*14390*/  IMAD.MOV.U32 R6, RZ, RZ, 0x1 ;  /* 0x00000001ff067424 */ /* 0x000fe200078e00ff */
[----:B------:R-:W-:Y:S01]  /*143a0*/  UMOV UR6, 0x40 ;  /* 0x0000004000067882 */ /* 0x000fe20000000000 */
[----:B------:R-:W-:Y:S01]  /*143b0*/  UVIRTCOUNT.DEALLOC.SMPOOL 0x80 ;  /* 0x000000800000784c */ /* 0x000fe20000000000 */
[----:B------:R-:W-:-:S09]  /*143c0*/  ULEA UR6, UR5, UR6, 0x18 ;  /* 0x0000000605067291 */ /* 0x000fd2000f8ec0ff */
[----:B------:R1:W-:Y:S03]  /*143d0*/  @P0 STS.U8 [UR6], R6 ;  /* 0x00000006ff000988 */ /* 0x0003e60008000006 */
.L_x_5:
[----:B------:R-:W-:Y:S01]  /*143e0*/  STL.64 [R1+0xe78], R218 ;  /* 0x000e78da01007387 */ /* 0x000fe20000100a00 */
[----:B------:R-:W-:Y:S01]  /*143f0*/  UIADD3 UR19, UPT, UPT, UR8, UR4, URZ ;  /* 0x0000000408137290 */ /* 0x000fe2000fffe0ff */
[----:B------:R-:W-:Y:S02]  /*14400*/  VOTEU.ALL UP1, P2 ;  /* 0x0000000000ff7886 */ /* 0x000fe40001020000 */
[----:B------:R-:W-:Y:S01]  /*14410*/  STL.64 [R1+0xe70], R202 ;  /* 0x000e70ca01007387 */ /* 0x000fe20000100a00 */
[----:B------:R-:W-:Y:S01]  /*14420*/  UMOV UR9, UR15 ;  /* 0x0000000f00097c82 */ /* 0x000fe20008000000 */
[----:B------:R-:W-:Y:S01]  /*14430*/  VOTEU.ALL UP2, P2 ;  /* 0x0000000000ff7886 */ /* 0x000fe20001040000 */
[-C--:B------:R-:W-:Y:S01]  /*14440*/  ISETP.GE.AND P0, PT, R246, R5.reuse, PT ;  /* 0x00000005f600720c */ /* 0x080fe20003f06270 */
[----:B------:R2:W-:Y:S01]  /*14450*/  STL.64 [R1+0xe68], R186 ;  /* 0x000e68ba01007387 */ /* 0x0005e20000100a00 */
[----:B-----5:R-:W-:Y:S01]  /*14460*/  VIADD R252, R2, UR7 ;  /* 0x0000000702fc7c36 */ /* 0x020fe20008000000 */
[----:B------:R-:W-:Y:S01]  /*14470*/  ISETP.GE.AND P6, PT, R245, R5, PT ;  /* 0x00000005f500720c */ /* 0x000fe20003fc6270 */
[----:B------:R-:W3:Y:S01]  /*14480*/  LDCU UR14, c[0x0][0x3a0] ;  /* 0x00007400ff0e77ac */ /* 0x000ee20008000800 */
[----:B--2---:R-:W2:Y:S04]  /*14490*/  LDL.64 R186, [R1+0x468] ;  /* 0x0004680001ba7983 */ /* 0x004ea80000100a00 */
[----:B------:R-:W-:Y:S04]  /*144a0*/  STL.64 [R1+0xe60], R170 ;  /* 0x000e60aa01007387 */ /* 0x000fe80000100a00 */
[----:B------:R4:W-:Y:S04]  /*144b0*/  STL.64 [R1+0xe58], R154 ;  /* 0x000e589a01007387 */ /* 0x0009e80000100a00 */
[----:B----4-:R-:W4:Y:S01]  /*144c0*/  LDL.64 R154, [R1+0x458] ;  /* 0x00045800019a7983 */ /* 0x010f220000100a00 */
[----:B------:R-:W-:-:S03]  /*144d0*/  LOP3.LUT R7, R3, 0x62, RZ, 0xfc, !PT ;  /* 0x0000006203077812 */ /* 0x000fc600078efcff */
[----:B------:R-:W-:Y:S04]  /*144e0*/  STL.64 [R1+0xe50], R138 ;  /* 0x000e508a01007387 */ /* 0x000fe80000100a00 */
[----:B------:R-:W-:Y:S04]  /*144f0*/  STL.64 [R1+0xe48], R122 ;  /* 0x000e487a01007387 */ /* 0x000fe80000100a00 */
[----:B------:R-:W-:Y:S04]  /*14500*/  STL.64 [R1+0xe40], R106 ;  /* 0x000e406a01007387 */ /* 0x000fe80000100a00 */
[----:B------:R-:W-:Y:S04]  /*14510*/  STL.64 [R1+0xe38], R90 ;  /* 0x000e385a01007387 */ /* 0x000fe80000100a00 */
[----:B------:R-:W-:Y:S04]  /*14520*/  STL.64 [R1+0xe30], R74 ;  /* 0x000e304a01007387 */ /* 0x000fe80000100a00 */
[----:B------:R-:W-:Y:S04]  /*14530*/  STL.64 [R1+0xe28], R58 ;  /* 0x000e283a01007387 */ /* 0x000fe80000100a00 */
[----:B------:R-:W-:Y:S04]  /*14540*/  STL.64 [R1+0xe20], R42 ;  /* 0x000e202a01007387 */ /* 0x000fe80000100a00 */
[----:B------:R1:W-:Y:S04]  /*14550*/  STL.64 [R1+0xe18], R26 ;  /* 0x000e181a01007387 */ /* 0x0003e80000100a00 */
[----:B------:R1:W-:Y:S04]  /*14560*/  STL.64 [R1+0xe10], R10 ;  /* 0x000e100a01007387 */ /* 0x0003e80000100a00 */
[----:B------:R-:W3:Y:S01]  /*14570*/  LDL.64 R218, [R1+0x470] ;  /* 0x0004700001da7983 */ /* 0x000ee20000100a00 */
[----:B------:R-:W-:-:S04]  /*14580*/  @!UP1 UIADD3 UR16, UPT, UPT, -UR10, 0x100000, URZ ;  /* 0x001000000a109890 */ /* 0x000fc8000fffe1ff */
[----:B------:R-:W-:Y:S02]  /*14590*/  @!UP1 USHF.L.U32 UR17, UR16, 0xb, URZ ;  /* 0x0000000b10119899 */ /* 0x000fe400080006ff */
[----:B------:R-:W-:Y:S02]  /*145a0*/  @!UP1 USHF.L.U32 UR16, UR16, 0x1, URZ ;  /* 0x0000000110109899 */ /* 0x000fe400080006ff */
[----:B------:R-:W-:-:S04]  /*145b0*/  @!UP1 UIADD3 UR4, UPT, UPT, -UR10, 0x100000, URZ ;  /* 0x001000000a049890 */ /* 0x000fc8000fffe1ff */
[----:B------:R-:W-:Y:S02]  /*145c0*/  @!UP1 USHF.L.U32 UR5, UR4, 0xb, URZ ;  /* 0x0000000b04059899 */ /* 0x000fe400080006ff */
[----:B------:R-:W-:Y:S01]  /*145d0*/  @!UP1 USHF.L.U32 UR4, UR4, 0x1, URZ ;  /* 0x0000000104049899 */ /* 0x000fe200080006ff */
[----:B------:R-:W3:Y:S01]  /*145e0*/  LDL.64 R170, [R1+0x480] ;  /* 0x0004800001aa7983 */ /* 0x000ee20000100a00 */
[----:B-1----:R-:W-:-:S03]  /*145f0*/  SEL R6, R4, RZ, !P0 ;  /* 0x000000ff04067207 */ /* 0x002fc60004000000 */
[----:B------:R-:W3:Y:S01]  /*14600*/  LDL.64 R202, [R1+0x488] ;  /* 0x0004880001ca7983 */ /* 0x000ee20000100a00 */
[----:B------:R-:W-:Y:S01]  /*14610*/  STTM.16dp32bit_t0_t15.x128 tmem[UR19], RZ ;  /* 0x000000ff000079ed */ /* 0x000fe20008b80013 */
[----:B------:R-:W-:Y:S01]  /*14620*/  STTM.16dp32bit_t16_t31.x128 tmem[UR19+0x80], RZ ;  /* 0x000080ff000079ed */ /* 0x000fe20008ba0013 */
[----:B------:R-:W1:Y:S02]  /*14630*/  FENCE.VIEW.ASYNC.T ;  /* 0x00000000000073c6 */ /* 0x000e640000000200 */
[----:B-1----:R-:W-:Y:S01]  /*14640*/  BAR.SYNC.DEFER_BLOCKING 0x0 ;  /* 0x0000000000007b1d */ /* 0x002fe20000010000 */
[----:B------:R-:W-:-:S05]  /*14650*/  ISETP.GE.AND P0, PT, R244, R5, PT ;  /* 0x00000005f400720c */ /* 0x000fca0003f06270 */
[----:B------:R-:W-:Y:S01]  /*14660*/  VOTEU.ALL UP1, P2 ;  /* 0x0000000000ff7886 */ /* 0x000fe20001020000 */
[----:B------:R-:W3:Y:S04]  /*14670*/  LDL.64 R246, [R1+0x490] ;  /* 0x0004900001f67983 */ /* 0x000ee80000100a00 */
[----:B------:R-:W1:Y:S02]  /*14680*/  FENCE.VIEW.ASYNC.S ;  /* 0x00000000000073c6 */ /* 0x000e640000000000 */
[----:B-1----:R-:W1:Y:S02]  /*14690*/  @!UP1 SYNCS.EXCH.64 URZ, [UR9], UR16 ;  /* 0x0000001009ff95b2 */ /* 0x002e640008000100 */
[----:B-1----:R-:W-:Y:S06]  /*146a0*/  BAR.SYNC.DEFER_BLOCKING 0x0 ;  /* 0x0000000000007b1d */ /* 0x002fec0000010000 */
[----:B------:R1:W4:Y:S02]  /*146b0*/  @!UP2 SYNCS.EXCH.64 URZ, [UR7+0x78008], UR4 ;  /* 0x0780080407ffa5b2 */ /* 0x0003240008000100 */
[----:B------:R-:W-:Y:S01]  /*146c0*/  @!PT LDS RZ, [RZ] ;  /* 0x00000000fffff984 */ /* 0x000fe20000000800 */
[----:B------:R-:W-:Y:S01]  /*146d0*/  @!PT LDS RZ, [RZ] ;  /* 0x00000000fffff984 */ /* 0x000fe20000000800 */
[----:B------:R-:W-:Y:S01]  /*146e0*/  @!PT LDS RZ, [RZ] ;  /* 0x00000000fffff984 */ /* 0x000fe20000000800 */
[----:B----4-:R-:W-:Y:S04]  /*146f0*/  LDGSTS.E [R252+0x60000], desc[UR20][R154.64], P1 ;  /* 0x600000009afc7fae */ /* 0x010fe800089a1014 */
[----:B--2---:R-:W-:Y:S04]  /*14700*/  LDGSTS.E [R252+0x60008], desc[UR20][R186.64], P4 ;  /* 0x60008000bafc7fae */ /* 0x004fe8000a1a1014 */
[----:B------:R-:W2:Y:S04]  /*14710*/  LDL.64 R154, [R1+0x4b0] ;  /* 0x0004b000019a7983 */ /* 0x000ea80000100a00 */
[----:B------:R-:W4:Y:S04]  /*14720*/  LDL.64 R186, [R1+0x498] ;  /* 0x0004980001ba7983 */ /* 0x000f280000100a00 */
[----:B---3--:R-:W-:Y:S01]  /*14730*/  LDGSTS.E [R252+0x62000], desc[UR20][R218.64], P3 ;  /* 0x62000000dafc7fae */ /* 0x008fe200099a1014 */
[----:B------:R-:W-:-:S03]  /*14740*/  ISETP.NE.U32.AND P1, PT, R6, RZ, PT ;  /* 0x000000ff0600720c */ /* 0x000fc60003f25070 */
[----:B------:R-:W-:Y:S04]  /*14750*/  LDGSTS.E [R252+0x62008], desc[UR20][R170.64], P5 ;  /* 0x62008000aafc7fae */ /* 0x000fe8000a9a1014 */
[----:B------:R-:W3:Y:S06]  /*14760*/  LDL.64 R218, [R1+0x4a0] ;  /* 0x0004a00001da7983 */ /* 0x000eec0000100a00 */
[----:B------:R-:W-:Y:S01]  /*14770*/  LDGSTS.E [R252+0x64000], desc[UR20][R202.64], P1 ;  /* 0x64000000cafc7fae */ /* 0x000fe200089a1014 */
[----:B------:R-:W-:-:S02]  /*14780*/  SEL R244, R4, RZ, !P6 ;  /* 0x000000ff04f47207 */ /* 0x000fc40007000000 */
[----:B------:R-:W-:Y:S01]  /*14790*/  LOP3.LUT R26, R3, 0x4, RZ, 0xfc, !PT ;  /* 0x00000004031a7812 */ /* 0x000fe200078efcff */
[----:B------:R-:W2:Y:S04]  /*147a0*/  LDL.64 R170, [R1+0x4d8] ;  /* 0x0004d80001aa7983 */ /* 0x000ea80000100a00 */
[----:B------:R-:W2:Y:S01]  /*147b0*/  LDL.64 R202, [R1+0x4b8] ;  /* 0x0004b80001ca7983 */ /* 0x000ea20000100a00 */
[----:B------:R-:W-:Y:S02]  /*147c0*/  ISETP.GE.AND P6, PT, R7, R5, PT ;  /* 0x000000050700720c */ /* 0x000fe40003fc6270 */
[----:B------:R-:W-:Y:S02]  /*147d0*/  SEL R7, R4, RZ, !P0 ;  /* 0x000000ff04077207 */ /* 0x000fe40004000000 */
[----:B------:R-:W-:-:S02]  /*147e0*/  LOP3.LUT R11, R3, 0x6, RZ, 0xfc, !PT ;  /* 0x00000006030b7812 */ /* 0x000fc400078efcff */
[----:B------:R-:W-:Y:S02]  /*147f0*/  ISETP.NE.U32.AND P0, PT, R244, RZ, PT ;  /* 0x000000fff400720c */ /* 0x000fe40003f05070 */
[----:B------:R-:W-:Y:S02]  /*14800*/  SEL R6, R4, RZ, !P6 ;  /* 0x000000ff04067207 */ /* 0x000fe40007000000 */
[----:B------:R-:W-:Y:S02]  /*14810*/  ISETP.NE.U32.AND P4, PT, R7, RZ, PT ;  /* 0x000000ff0700720c */ /* 0x000fe40003f85070 */
[-C--:B------:R-:W-:Y:S02]  /*14820*/  ISETP.GE.AND P3, PT, R26, R5.reuse, PT ;  /* 0x000000051a00720c */ /* 0x080fe40003f66270 */
[----:B------:R-:W-:Y:S02]  /*14830*/  ISETP.GE.AND P5, PT, R11, R5, PT ;  /* 0x000000050b00720c */ /* 0x000fe40003fa6270 */
[----:B------:R-:W-:-:S02]  /*14840*/  LOP3.LUT R7, R3, 0x26, RZ, 0xfc, !PT ;  /* 0x0000002603077812 */ /* 0x000fc400078efcff */
[----:B------:R-:W-:Y:S01]  /*14850*/  ISETP.NE.U32.AND P6, PT, R6, RZ, PT ;  /* 0x000000ff0600720c */ /* 0x000fe20003fc5070 */
[----:B------:R-:W-:Y:S01]  /*14860*/  LDGSTS.E [R252+0x64008], desc[UR20][R246.64], P0 ;  /* 0x64008000f6fc7fae */ /* 0x000fe200081a1014 */
[C---:B------:R-:W-:Y:S02]  /*14870*/  SEL R6, R4.reuse, RZ, !P3 ;  /* 0x000000ff04067207 */ /* 0x040fe40005800000 */
[----:B------:R-:W-:Y:S02]  /*14880*/  SEL R244, R4, RZ, !P5 ;  /* 0x000000ff04f47207 */ /* 0x000fe40006800000 */
[----:B------:R-:W-:Y:S02]  /*14890*/  ISETP.GE.AND P5, PT, R7, R5, PT ;  /* 0x000000050700720c */ /* 0x000fe40003fa6270 */
[----:B------:R-:W-:Y:S02]  /*148a0*/  ISETP.NE.U32.AND P1, PT, R6, RZ, PT ;  /* 0x000000ff0600720c */ /* 0x000fe40003f25070 */
[----:B------:R-:W-:Y:S01]  /*148b0*/  SEL R6, R4, RZ, !P5 ;  /* 0x000000ff04067207 */ /* 0x000fe20006800000 */
[----:B------:R-:W2:Y:S03]  /*148c0*/  LDL.64 R246, [R1+0x4c8] ;  /* 0x0004c80001f67983 */ /* 0x000ea60000100a00 */
[----:B------:R-:W-:-:S02]  /*148d0*/  ISETP.NE.U32.AND P5, PT, R6, RZ, PT ;  /* 0x000000ff0600720c */ /* 0x000fc40003fa5070 */
[----:B------:R-:W-:Y:S02]  /*148e0*/  LOP3.LUT R6, R2, 0x10, RZ, 0x3c, !PT ;  /* 0x0000001002067812 */ /* 0x000fe400078e3cff */
[----:B------:R-:W-:-:S04]  /*148f0*/  LOP3.LUT R10, R3, 0x24, RZ, 0xfc, !PT ;  /* 0x00000024030a7812 */ /* 0x000fc800078efcff */
[----:B------:R-:W-:-:S04]  /*14900*/  ISETP.GE.AND P3, PT, R10, R5, PT ;  /* 0x000000050a00720c */ /* 0x000fc80003f66270 */
[----:B------:R-:W-:Y:S02]  /*14910*/  SEL R7, R4, RZ, !P3 ;  /* 0x000000ff04077207 */ /* 0x000fe40005800000 */
[----:B------:R-:W-:Y:S01]  /*14920*/  ISETP.NE.U32.AND P3, PT, R244, RZ, PT ;  /* 0x000000fff400720c */ /* 0x000fe20003f65070 */
[----:B------:R-:W-:Y:S01]  /*14930*/  VIADD R248, R6, UR7 ;  /* 0x0000000706f87c36 */ /* 0x000fe20008000000 */
[----:B----4-:R-:W-:Y:S04]  /*14940*/  LDGSTS.E [R252+0x66000], desc[UR20][R186.64], P4 ;  /* 0x66000000bafc7fae */ /* 0x010fe8000a1a1014 */
[----:B------:R-:W4:Y:S04]  /*14950*/  LDL.64 R186, [R1+0x4e0] ;  /* 0x0004e00001ba7983 */ /* 0x000f280000100a00 */
[----:B------:R1:W-:Y:S01]  /*14960*/  STL [R1+0xb98], R6 ;  /* 0x000b980601007387 */ /* 0x0003e20000100800 */
[----:B------:R-:W-:-:S02]  /*14970*/  LOP3.LUT R27, R3, 0x44, RZ, 0xfc, !PT ;  /* 0x00000044031b7812 */ /* 0x000fc400078efcff */
[----:B------:R-:W-:Y:S01]  /*14980*/  LOP3.LUT R26, R3, 0x46, RZ, 0xfc, !PT ;  /* 0x00000046031a7812 */ /* 0x000fe200078efcff */
[----:B------:R-:W4:Y:S04]  /*14990*/  LDL.64 R138, [R1+0x510] ;  /* 0x00051000018a7983 */ /* 0x000f280000100a00 */
[----:B---3--:R-:W-:Y:S04]  /*149a0*/  LDGSTS.E [R252+0x66008], desc[UR20][R218.64], P6 ;  /* 0x66008000dafc7fae */ /* 0x008fe8000b1a1014 */
[----:B--2---:R-:W-:Y:S04]  /*149b0*/  LDGSTS.E [R248+0x60000], desc[UR20][R154.64], P1 ;  /* 0x600000009af87fae */ /* 0x004fe800089a1014 */
[----:B------:R-:W2:Y:S04]  /*149c0*/  LDL.64 R218, [R1+0x4f0] ;  /* 0x0004f00001da7983 */ /* 0x000ea80000100a00 */
[----:B------:R-:W-:Y:S01]  /*149d0*/  LDGSTS.E [R248+0x60008], desc[UR20][R202.64], P3 ;  /* 0x60008000caf87fae */ /* 0x000fe200099a1014 */
[----:B------:R-:W-:-:S02]  /*149e0*/  ISETP.GE.AND P4, PT, R27, R5, PT ;  /* 0x000000051b00720c */ /* 0x000fc40003f86270 */
[----:B------:R-:W-:Y:S01]  /*149f0*/  LOP3.LUT R11, R3, 0x64, RZ, 0xfc, !PT ;  /* 0x00000064030b7812 */ /* 0x000fe200078efcff */
[----:B------:R-:W3:Y:S04]  /*14a00*/  LDL.64 R154, [R1+0x530] ;  /* 0x00053000019a7983 */ /* 0x000ee80000100a00 */
[----:B------:R-:W3:Y:S01]  /*14a10*/  LDL.64 R202, [R1+0x4f8] ;  /* 0x0004f80001ca7983 */ /* 0x000ee20000100a00 */
[----:B------:R-:W-:Y:S02]  /*14a20*/  ISETP.NE.U32.AND P0, PT, R7, RZ, PT ;  /* 0x000000ff0700720c */ /* 0x000fe40003f05070 */
[----:B------:R-:W-:Y:S02]  /*14a30*/  ISETP.GE.AND P6, PT, R26, R5, PT ;  /* 0x000000051a00720c */ /* 0x000fe40003fc6270 */
[----:B-1----:R-:W-:-:S02]  /*14a40*/  SEL R6, R4, RZ, !P4 ;  /* 0x000000ff04067207 */ /* 0x002fc40006000000 */
[----:B------:R-:W-:Y:S02]  /*14a50*/  ISETP.GE.AND P4, PT, R11, R5, PT ;  /* 0x000000050b00720c */ /* 0x000fe40003f86270 */
[----:B------:R-:W-:Y:S02]  /*14a60*/  SEL R244, R4, RZ, !P6 ;  /* 0x000000ff04f47207 */ /* 0x000fe40007000000 */
[----:B------:R-:W-:Y:S02]  /*14a70*/  ISETP.NE.U32.AND P1, PT, R6, RZ, PT ;  /* 0x000000ff0600720c */ /* 0x000fe40003f25070 */
[----:B------:R-:W-:Y:S02]  /*14a80*/  SEL R7, R4, RZ, !P4 ;  /* 0x000000ff04077207 */ /* 0x000fe40006000000 */
[----:B------:R-:W-:Y:S01]  /*14a90*/  ISETP.NE.U32.AND P4, PT, R244, RZ, PT ;  /* 0x000000fff400720c */ /* 0x000fe20003f85070 */
[----:B------:R-:W-:Y:S04]  /*14aa0*/  LDGSTS.E [R248+0x62000], desc[UR20][R246.64], P0 ;  /* 0x62000000f6f87fae */ /* 0x000fe800081a1014 */
[----:B------:R-:W-:Y:S04]  /*14ab0*/  LDGSTS.E [R248+0x62008], desc[UR20][R170.64], P5 ;  /* 0x62008000aaf87fae */ /* 0x000fe8000a9a1014 */
[----:B------:R-:W3:Y:S01]  /*14ac0*/  LDL.64 R246, [R1+0x500] ;  /* 0x0005000001f67983 */ /* 0x000ee20000100a00 */
[----:B------:R-:W-:-:S03]  /*14ad0*/  ISETP.NE.U32.AND P3, PT, R7, RZ, PT ;  /* 0x000000ff0700720c */ /* 0x000fc60003f65070 */
[----:B----4-:R-:W-:Y:S04]  /*14ae0*/  LDGSTS.E [R248+0x64000], desc[UR20][R186.64], P1 ;  /* 0x64000000baf87fae */ /* 0x010fe800089a1014 */
[----:B------:R-:W4:Y:S04]  /*14af0*/  LDL.64 R186, [R1+0x518] ;  /* 0x0005180001ba7983 */ /* 0x000f280000100a00 */
[----:B--2---:R-:W-:Y:S04]  /*14b00*/  LDGSTS.E [R248+0x64008], desc[UR20][R218.64], P4 ;  /* 0x64008000daf87fae */ /* 0x004fe8000a1a1014 */
[----:B------:R-:W2:Y:S04]  /*14b10*/  LDL.64 R218, [R1+0x528] ;  /* 0x0005280001da7983 */ /* 0x000ea80000100a00 */
[----:B---3--:R-:W-:Y:S04]  /*14b20*/  LDGSTS.E [R248+0x66000], desc[UR20][R202.64], P3 ;  /* 0x66000000caf87fae */ /* 0x008fe800099a1014 */
[----:B------:R-:W3:Y:S01]  /*14b30*/  LDL.64 R202, [R1+0x540] ;  /* 0x0005400001ca7983 */ /* 0x000ee20000100a00 */
[----:B------:R-:W-:-:S02]  /*14b40*/  LOP3.LUT R10, R3, 0x66, RZ, 0xfc, !PT ;  /* 0x00000066030a7812 */ /* 0x000fc400078efcff */
[C---:B------:R-:W-:Y:S02]  /*14b50*/  LOP3.LUT R26, R3.reuse, 0x8, RZ, 0xfc, !PT ;  /* 0x00000008031a7812 */ /* 0x040fe400078efcff */
[-C--:B------:R-:W-:Y:S02]  /*14b60*/  ISETP.GE.AND P6, PT, R10, R5.reuse, PT ;  /* 0x000000050a00720c */ /* 0x080fe40003fc6270 */
[----:B------:R-:W-:Y:S02]  /*14b70*/  LOP3.LUT R11, R3, 0xa, RZ, 0xfc, !PT ;  /* 0x0000000a030b7812 */ /* 0x000fe400078efcff */
[----:B------:R-:W-:Y:S02]  /*14b80*/  SEL R6, R4, RZ, !P6 ;  /* 0x000000ff04067207 */ /* 0x000fe40007000000 */
[-C--:B------:R-:W-:Y:S02]  /*14b90*/  ISETP.GE.AND P0, PT, R26, R5.reuse, PT ;  /* 0x000000051a00720c */ /* 0x080fe40003f06270 */
[----:B------:R-:W-:-:S02]  /*14ba0*/  ISETP.GE.AND P5, PT, R11, R5, PT ;  /* 0x000000050b00720c */ /* 0x000fc40003fa6270 */
[C---:B------:R-:W-:Y:S02]  /*14bb0*/  LOP3.LUT R10, R3.reuse, 0x28, RZ, 0xfc, !PT ;  /* 0x00000028030a7812 */ /* 0x040fe400078efcff */
[----:B------:R-:W-:Y:S02]  /*14bc0*/  LOP3.LUT R7, R3, 0x2a, RZ, 0xfc, !PT ;  /* 0x0000002a03077812 */ /* 0x000fe400078efcff */
[----:B------:R-:W-:Y:S02]  /*14bd0*/  ISETP.NE.U32.AND P6, PT, R6, RZ, PT ;  /* 0x000000ff0600720c */ /* 0x000fe40003fc5070 */
[C---:B------:R-:W-:Y:S02]  /*14be0*/  SEL R6, R4.reuse, RZ, !P0 ;  /* 0x000000ff04067207 */ /* 0x040fe40004000000 */
[----:B------:R-:W-:Y:S02]  /*14bf0*/  SEL R244, R4, RZ, !P5 ;  /* 0x000000ff04f47207 */ /* 0x000fe40006800000 */
[----:B------:R-:W-:-:S02]  /*14c00*/  ISETP.GE.AND P0, PT, R10, R5, PT ;  /* 0x000000050a00720c */ /* 0x000fc40003f06270 */
[----:B------:R-:W-:Y:S02]  /*14c10*/  ISETP.GE.AND P5, PT, R7, R5, PT ;  /* 0x000000050700720c */ /* 0x000fe40003fa6270 */
[----:B------:R-:W-:Y:S02]  /*14c20*/  ISETP.NE.U32.AND P1, PT, R6, RZ, PT ;  /* 0x000000ff0600720c */ /* 0x000fe40003f25070 */
[C---:B------:R-:W-:Y:S01]  /*14c30*/  SEL R7, R4.reuse, RZ, !P0 ;  /* 0x000000ff04077207 */ /* 0x040fe20004000000 */
[----:B------:R1:W-:Y:S01]  /*14c40*/  LDGSTS.E [R248+0x66008], desc[UR20][R246.64], P6 ;  /* 0x66008000f6f87fae */ /* 0x0003e2000b1a1014 */
[----:B------:R-:W-:Y:S02]  /*14c50*/  SEL R6, R4, RZ, !P5 ;  /* 0x000000ff04067207 */ /* 0x000fe40006800000 */
[----:B------:R-:W-:Y:S02]  /*14c60*/  ISETP.NE.U32.AND P0, PT, R244, RZ, PT ;  /* 0x000000fff400720c */ /* 0x000fe40003f05070 */
[----:B------:R-:W-:-:S02]  /*14c70*/  ISETP.NE.U32.AND P5, PT, R7, RZ, PT ;  /* 0x000000ff0700720c */ /* 0x000fc40003fa5070 */
[----:B------:R-:W-:Y:S02]  /*14c80*/  ISETP.NE.U32.AND P4, PT, R6, RZ, PT ;  /* 0x000000ff0600720c */ /* 0x000fe40003f85070 */
[----:B------:R-:W-:-:S05]  /*14c90*/  LOP3.LUT R6, R2, 0x20, RZ, 0x3c, !PT ;  /* 0x0000002002067812 */ /* 0x000fca00078e3cff */
[----:B-1----:R-:W-:Y:S01]  /*14ca0*/  VIADD R247, R6, UR7 ;  /* 0x0000000706f77c36 */ /* 0x002fe20008000000 */
[----:B------:R1:W-:Y:S04]  /*14cb0*/  STL [R1+0xb94], R6 ;  /* 0x000b940601007387 */ /* 0x0003e80000100800 */
[----:B------:R-:W-:Y:S04]  /*14cc0*/  LDGSTS.E [R247+0x60000], desc[UR20][R138.64], P1 ;  /* 0x600000008af77fae */ /* 0x000fe800089a1014 */
[----:B------:R-:W3:Y:S01]  /*14cd0*/  LDL.64 R170, [R1+0x550] ;  /* 0x0005500001aa7983 */ /* 0x000ee20000100a00 */
[----:B------:R-:W-:-:S04]  /*14ce0*/  LOP3.LUT R27, R3, 0x48, RZ, 0xfc, !PT ;  /* 0x00000048031b7812 */ /* 0x000fc800078efcff */
[----:B------:R-:W-:Y:S01]  /*14cf0*/  ISETP.GE.AND P3, PT, R27, R5, PT ;  /* 0x000000051b00720c */ /* 0x000fe20003f66270 */
[----:B------:R-:W3:Y:S03]  /*14d00*/  LDL.64 R138, [R1+0x570] ;  /* 0x00057000018a7983 */ /* 0x000ee60000100a00 */
[----:B-1----:R-:W-:-:S04]  /*14d10*/  SEL R6, R4, RZ, !P3 ;  /* 0x000000ff04067207 */ /* 0x002fc80005800000 */
[----:B------:R-:W-:Y:S01]  /*14d20*/  ISETP.NE.U32.AND P1, PT, R6, RZ, PT ;  /* 0x000000ff0600720c */ /* 0x000fe20003f25070 */
[----:B----4-:R-:W-:Y:S04]  /*14d30*/  LDGSTS.E [R247+0x60008], desc[UR20][R186.64], P0 ;  /* 0x60008000baf77fae */ /* 0x010fe800081a1014 */
[----:B------:R-:W4:Y:S04]  /*14d40*/  LDL.64 R186, [R1+0x560] ;  /* 0x0005600001ba7983 */ /* 0x000f280000100a00 */
[----:B--2---:R-:W-:Y:S04]  /*14d50*/  LDGSTS.E [R247+0x62000], desc[UR20][R218.64], P5 ;  /* 0x62000000daf77fae */ /* 0x004fe8000a9a1014 */
[----:B------:R-:W-:Y:S04]  /*14d60*/  LDGSTS.E [R247+0x62008], desc[UR20][R154.64], P4 ;  /* 0x620080009af77fae */ /* 0x000fe8000a1a1014 */
[----:B------:R-:W2:Y:S04]  /*14d70*/  LDL.64 R218, [R1+0x568] ;  /* 0x0005680001da7983 */ /* 0x000ea80000100a00 */
[----:B---3--:R-:W-:Y:S01]  /*14d80*/  LDGSTS.E [R247+0x64000], desc[UR20][R202.64], P1 ;  /* 0x64000000caf77fae */ /* 0x008fe200089a1014 */
[----:B------:R-:W-:-:S02]  /*14d90*/  LOP3.LUT R26, R3, 0x4a, RZ, 0xfc, !PT ;  /* 0x0000004a031a7812 */ /* 0x000fc400078efcff */
[C---:B------:R-:W-:Y:S01]  /*14da0*/  LOP3.LUT R11, R3.reuse, 0x68, RZ, 0xfc, !PT ;  /* 0x00000068030b7812 */ /* 0x040fe200078efcff */
[----:B------:R-:W3:Y:S04]  /*14db0*/  LDL.64 R154, [R1+0x588] ;  /* 0x00058800019a7983 */ /* 0x000ee80000100a00 */
[----:B------:R-:W3:Y:S01]  /*14dc0*/  LDL.64 R202, [R1+0x580] ;  /* 0x0005800001ca7983 */ /* 0x000ee20000100a00 */
[-C--:B------:R-:W-:Y:S02]  /*14dd0*/  ISETP.GE.AND P6, PT, R26, R5.reuse, PT ;  /* 0x000000051a00720c */ /* 0x080fe40003fc6270 */
[----:B------:R-:W-:Y:S02]  /*14de0*/  LOP3.LUT R10, R3, 0x6a, RZ, 0xfc, !PT ;  /* 0x0000006a030a7812 */ /* 0x000fe400078efcff */
[----:B------:R-:W-:-:S02]  /*14df0*/  ISETP.GE.AND P3, PT, R11, R5, PT ;  /* 0x000000050b00720c */ /* 0x000fc40003f66270 */
[----:B------:R-:W-:Y:S02]  /*14e00*/  SEL R244, R4, RZ, !P6 ;  /* 0x000000ff04f47207 */ /* 0x000fe40007000000 */
[----:B------:R-:W-:Y:S02]  /*14e10*/  ISETP.GE.AND P6, PT, R10, R5, PT ;  /* 0x000000050a00720c */ /* 0x000fe40003fc6270 */
[C---:B------:R-:W-:Y:S02]  /*14e20*/  SEL R7, R4.reuse, RZ, !P3 ;  /* 0x000000ff04077207 */ /* 0x040fe40005800000 */
[----:B------:R-:W-:Y:S02]  /*14e30*/  SEL R6, R4, RZ, !P6 ;  /* 0x000000ff04067207 */ /* 0x000fe40007000000 */
[----:B------:R-:W-:Y:S02]  /*14e40*/  ISETP.NE.U32.AND P3, PT, R244, RZ, PT ;  /* 0x000000fff400720c */ /* 0x000fe40003f65070 */
[----:B------:R-:W-:-:S02]  /*14e50*/  ISETP.NE.U32.AND P0, PT, R7, RZ, PT ;  /* 0x000000ff0700720c */ /* 0x000fc40003f05070 */
[----:B------:R-:W-:-:S09]  /*14e60*/  ISETP.NE.U32.AND P6, PT, R6, RZ, PT ;  /* 0x000000ff0600720c */ /* 0x000fd20003fc5070 */
[----:B------:R-:W-:Y:S04]  /*14e70*/  LDGSTS.E [R247+0x64008], desc[UR20][R170.64], P3 ;  /* 0x64008000aaf77fae */ /* 0x000fe800099a1014 */
[----:B------:R-:W3:Y:S01]  /*14e80*/  LDL.64 R170, [R1+0x598] ;  /* 0x0005980001aa7983 */ /* 0x000ee20000100a00 */
[C---:B------:R-:W-:Y:S02]  /*14e90*/  LOP3.LUT R26, R3.reuse, 0xc, RZ, 0xfc, !PT ;  /* 0x0000000c031a7812 */ /* 0x040fe400078efcff */
[----:B------:R-:W-:Y:S02]  /*14ea0*/  LOP3.LUT R11, R3, 0xe, RZ, 0xfc, !PT ;  /* 0x0000000e030b7812 */ /* 0x000fe400078efcff */
[-C--:B------:R-:W-:Y:S02]  /*14eb0*/  ISETP.GE.AND P5, PT, R26, R5.reuse, PT ;  /* 0x000000051a00720c */ /* 0x080fe40003fa6270 */
[----:B------:R-:W-:-:S02]  /*14ec0*/  ISETP.GE.AND P4, PT, R11, R5, PT ;  /* 0x000000050b00720c */ /* 0x000fc40003f86270 */
[C---:B------:R-:W-:Y:S02]  /*14ed0*/  LOP3.LUT R7, R3.reuse, 0x2e, RZ, 0xfc, !PT ;  /* 0x0000002e03077812 */ /* 0x040fe400078efcff */
[C---:B------:R-:W-:Y:S02]  /*14ee0*/  SEL R6, R4.reuse, RZ, !P5 ;  /* 0x000000ff04067207 */ /* 0x040fe40006800000 */
[----:B------:R-:W-:Y:S02]  /*14ef0*/  SEL R244, R4, RZ, !P4 ;  /* 0x000000ff04f47207 */ /* 0x000fe40006000000 */
[----:B------:R-:W-:Y:S02]  /*14f00*/  LOP3.LUT R10, R3, 0x2c, RZ, 0xfc, !PT ;  /* 0x0000002c030a7812 */ /* 0x000fe400078efcff */
[----:B------:R-:W-:Y:S02]  /*14f10*/  ISETP.GE.AND P4, PT, R7, R5, PT ;  /* 0x000000050700720c */ /* 0x000fe40003f86270 */
[----:B------:R-:W-:-:S02]  /*14f20*/  ISETP.NE.U32.AND P1, PT, R6, RZ, PT ;  /* 0x000000ff0600720c */ /* 0x000fc40003f25070 */
[----:B------:R-:W-:Y:S02]  /*14f30*/  ISETP.GE.AND P5, PT, R10, R5, PT ;  /* 0x000000050a00720c */ /* 0x000fe40003fa6270 */
[C---:B------:R-:W-:Y:S02]  /*14f40*/  SEL R6, R4.reuse, RZ, !P4 ;  /* 0x000000ff04067207 */ /* 0x040fe40006000000 */
[----:B------:R-:W-:Y:S02]  /*14f50*/  SEL R7, R4, RZ, !P5 ;  /* 0x000000ff04077207 */ /* 0x000fe40006800000 */
[----:B------:R-:W-:Y:S02]  /*14f60*/  ISETP.NE.U32.AND P4, PT, R6, RZ, PT ;  /* 0x000000ff0600720c */ /* 0x000fe40003f85070 */
[----:B------:R-:W-:Y:S02]  /*14f70*/  ISETP.NE.U32.AND P5, PT, R244, RZ, PT ;  /* 0x000000fff400720c */ /* 0x000fe40003fa5070 */
[----:B------:R-:W-:-:S05]  /*14f80*/  LOP3.LUT R6, R2, 0x30, RZ, 0x3c, !PT ;  /* 0x0000003002067812 */ /* 0x000fca00078e3cff */
[----:B------:R-:W-:Y:S01]  /*14f90*/  VIADD R246, R6, UR7 ;  /* 0x0000000706f67c36 */ /* 0x000fe20008000000 */
[----:B----4-:R-:W-:Y:S04]  /*14fa0*/  LDGSTS.E [R247+0x66000], desc[UR20][R186.64], P0 ;  /* 0x66000000baf77fae */ /* 0x010fe800081a1014 */
[----:B--2---:R-:W-:Y:S04]  /*14fb0*/  LDGSTS.E [R247+0x66008], desc[UR20][R218.64], P6 ;  /* 0x66008000daf77fae */ /* 0x004fe8000b1a1014 */
[----:B------:R-:W-:Y:S04]  /*14fc0*/  LDGSTS.E [R246+0x60000], desc[UR20][R138.64], P1 ;  /* 0x600000008af67fae */ /* 0x000fe800089a1014 */
[----:B------:R-:W2:Y:S04]  /*14fd0*/  LDL.64 R218, [R1+0x5a0] ;  /* 0x0005a00001da7983 */ /* 0x000ea80000100a00 */
[----:B------:R1:W-:Y:S04]  /*14fe0*/  STL [R1+0xb90], R6 ;  /* 0x000b900601007387 */ /* 0x0003e80000100800 */
[----:B------:R-:W4:Y:S04]  /*14ff0*/  LDL.64 R186, [R1+0x5a8] ;  /* 0x0005a80001ba7983 */ /* 0x000f280000100a00 */
[----:B---3--:R-:W-:Y:S04]  /*15000*/  LDGSTS.E [R246+0x60008], desc[UR20][R202.64], P5 ;  /* 0x60008000caf67fae */ /* 0x008fe8000a9a1014 */
[----:B------:R-:W3:Y:S04]  /*15010*/  LDL.64 R138, [R1+0x5b8] ;  /* 0x0005b800018a7983 */ /* 0x000ee80000100a00 */
[----:B------:R-:W3:Y:S01]  /*15020*/  LDL.64 R202, [R1+0x5c8] ;  /* 0x0005c80001ca7983 */ /* 0x000ee20000100a00 */
[----:B------:R-:W-:-:S04]  /*15030*/  LOP3.LUT R27, R3, 0x4c, RZ, 0xfc, !PT ;  /* 0x0000004c031b7812 */ /* 0x000fc800078efcff */
[----:B------:R-:W-:Y:S02]  /*15040*/  ISETP.GE.AND P0, PT, R27, R5, PT ;  /* 0x000000051b00720c */ /* 0x000fe40003f06270 */
[----:B------:R-:W-:Y:S02]  /*15050*/  ISETP.NE.U32.AND P3, PT, R7, RZ, PT ;  /* 0x000000ff0700720c */ /* 0x000fe40003f65070 */
[----:B-1----:R-:W-:-:S04]  /*15060*/  SEL R6, R4, RZ, !P0 ;  /* 0x000000ff04067207 */ /* 0x002fc80004000000 */
[----:B------:R-:W-:-:S07]  /*15070*/  ISETP.NE.U32.AND P1, PT, R6, RZ, PT ;  /* 0x000000ff0600720c */ /* 0x000fce0003f25070 */
[----:B------:R-:W-:Y:S04]  /*15080*/  LDGSTS.E [R246+0x62000], desc[UR20][R154.64], P3 ;  /* 0x620000009af67fae */ /* 0x000fe800099a1014 */
[----:B------:R-:W3:Y:S04]  /*15090*/  LDL.64 R154, [R1+0x5d0] ;  /* 0x0005d000019a7983 */ /* 0x000ee80000100a00 */
[----:B------:R-:W-:Y:S04]  /*150a0*/  LDGSTS.E [R246+0x62008], desc[UR20][R170.64], P4 ;  /* 0x62008000aaf67fae */ /* 0x000fe8000a1a1014 */
[----:B------:R-:W3:Y:S01]  /*150b0*/  LDL.64 R170, [R1+0x5f0] ;  /* 0x0005f00001aa7983 */ /* 0x000ee20000100a00 */
[----:B------:R-:W-:-:S02]  /*150c0*/  LOP3.LUT R26, R3, 0x4e, RZ, 0xfc, !PT ;  /* 0x0000004e031a7812 */ /* 0x000fc400078efcff */
[C---:B------:R-:W-:Y:S02]  /*150d0*/  LOP3.LUT R11, R3.reuse, 0x6c, RZ, 0xfc, !PT ;  /* 0x0000006c030b7812 */ /* 0x040fe400078efcff */
[-C--:B------:R-:W-:Y:S02]  /*150e0*/  ISETP.GE.AND P6, PT, R26, R5.reuse, PT ;  /* 0x000000051a00720c */ /* 0x080fe40003fc6270 */
[----:B------:R-:W-:Y:S02]  /*150f0*/  LOP3.LUT R10, R3, 0x6e, RZ, 0xfc, !PT ;  /* 0x0000006e030a7812 */ /* 0x000fe400078efcff */
[-C--:B------:R-:W-:Y:S02]  /*15100*/  ISETP.GE.AND P0, PT, R11, R5.reuse, PT ;  /* 0x000000050b00720c */ /* 0x080fe40003f06270 */
[----:B------:R-:W-:Y:S02]  /*15110*/  SEL R244, R4, RZ, !P6 ;  /* 0x000000ff04f47207 */ /* 0x000fe40007000000 */
[----:B------:R-:W-:-:S02]  /*15120*/  ISETP.GE.AND P6, PT, R10, R5, PT ;  /* 0x000000050a00720c */ /* 0x000fc40003fc6270 */
[C---:B------:R-:W-:Y:S02]  /*15130*/  LOP3.LUT R26, R3.reuse, 0x10, RZ, 0xfc, !PT ;  /* 0x00000010031a7812 */ /* 0x040fe400078efcff */
[----:B------:R-:W-:Y:S02]  /*15140*/  SEL R7, R4, RZ, !P0 ;  /* 0x000000ff04077207 */ /* 0x000fe40004000000 */
[----:B------:R-:W-:Y:S02]  /*15150*/  ISETP.NE.U32.AND P0, PT, R244, RZ, PT ;  /* 0x000000fff400720c */ /* 0x000fe40003f05070 */
[----:B------:R-:W-:Y:S02]  /*15160*/  SEL R6, R4, RZ, !P6 ;  /* 0x000000ff04067207 */ /* 0x000fe40007000000 */
[----:B------:R-:W-:Y:S02]  /*15170*/  ISETP.GE.AND P3, PT, R26, R5, PT ;  /* 0x000000051a00720c */ /* 0x000fe40003f66270 */
[----:B------:R-:W-:-:S02]  /*15180*/  LOP3.LUT R10, R3, 0x30, RZ, 0xfc, !PT ;  /* 0x00000030030a7812 */ /* 0x000fc400078efcff */
[----:B------:R-:W-:Y:S02]  /*15190*/  ISETP.NE.U32.AND P5, PT, R7, RZ, PT ;  /* 0x000000ff0700720c */ /* 0x000fe40003fa5070 */
[----:B------:R-:W-:Y:S02]  /*151a0*/  ISETP.NE.U32.AND P6, PT, R6, RZ, PT ;  /* 0x000000ff0600720c */ /* 0x000fe40003fc5070 */
[----:B------:R-:W-:Y:S02]  /*151b0*/  LOP3.LUT R7, R3, 0x32, RZ, 0xfc, !PT ;  /* 0x0000003203077812 */ /* 0x000fe400078efcff */
[----:B------:R-:W-:Y:S02]  /*151c0*/  SEL R6, R4, RZ, !P3 ;  /* 0x000000ff04067207 */ /* 0x000fe40005800000 */
[-C--:B------:R-:W-:Y:S01]  /*151d0*/  ISETP.GE.AND P3, PT, R10, R5.reuse, PT ;  /* 0x000000050a00720c */ /* 0x080fe20003f66270 */
[----:B--2---:R-:W-:Y:S04]  /*151e0*/  LDGSTS.E [R246+0x64000], desc[UR20][R218.64], P1 ;  /* 0x64000000daf67fae */ /* 0x004fe800089a1014 */
[----:B------:R-:W2:Y:S01]  /*151f0*/  LDL.64 R218, [R1+0x5e0] ;  /* 0x0005e00001da7983 */ /* 0x000ea20000100a00 */
[----:B------:R-:W-:-:S02]  /*15200*/  ISETP.GE.AND P1, PT, R7, R5, PT ;  /* 0x000000050700720c */ /* 0x000fc40003f26270 */
[----:B------:R-:W-:Y:S01]  /*15210*/  SEL R7, R4, RZ, !P3 ;  /* 0x000000ff04077207 */ /* 0x000fe20005800000 */
[----:B----4-:R-:W-:Y:S03]  /*15220*/  LDGSTS.E [R246+0x64008], desc[UR20][R186.64], P0 ;  /* 0x64008000baf67fae */ /* 0x010fe600081a1014 */
[----:B------:R-:W-:Y:S01]  /*15230*/  ISETP.NE.U32.AND P0, PT, R7, RZ, PT ;  /* 0x000000ff0700720c */ /* 0x000fe20003f05070 */
[----:B---3--:R-:W-:Y:S01]  /*15240*/  LDGSTS.E [R246+0x66000], desc[UR20][R138.64], P5 ;  /* 0x660000008af67fae */ /* 0x008fe2000a9a1014 */
[----:B------:R-:W-:-:S03]  /*15250*/  LOP3.LUT R7, R2, 0x40, RZ, 0x3c, !PT ;  /* 0x0000004002077812 */ /* 0x000fc600078e3cff */
[----:B------:R-:W-:Y:S04]  /*15260*/  LDGSTS.E [R246+0x66008], desc[UR20][R202.64], P6 ;  /* 0x66008000caf67fae */ /* 0x000fe8000b1a1014 */
[----:B------:R-:W3:Y:S04]  /*15270*/  LDL.64 R186, [R1+0x5f8] ;  /* 0x0005f80001ba7983 */ /* 0x000ee80000100a00 */
[----:B------:R-:W-:Y:S04]  /*15280*/  STL.64 [R1+0xd98], R246 ;  /* 0x000d98f601007387 */ /* 0x000fe80000100a00 */
[----:B------:R1:W-:Y:S04]  /*15290*/  STL [R1+0xb8c], R7 ;  /* 0x000b8c0701007387 */ /* 0x0003e80000100800 */
[----:B------:R-:W4:Y:S04]  /*152a0*/  LDL.64 R138, [R1+0x608] ;  /* 0x00060800018a7983 */ /* 0x000f280000100a00 */
[----:B------:R-:W4:Y:S01]  /*152b0*/  LDL.64 R202, [R1+0x610] ;  /* 0x0006100001ca7983 */ /* 0x000f220000100a00 */
[----:B------:R-:W-:-:S04]  /*152c0*/  LOP3.LUT R11, R3, 0x12, RZ, 0xfc, !PT ;  /* 0x00000012030b7812 */ /* 0x000fc800078efcff */
[----:B------:R-:W-:-:S04]  /*152d0*/  ISETP.GE.AND P4, PT, R11, R5, PT ;  /* 0x000000050b00720c */ /* 0x000fc80003f86270 */
[----:B------:R-:W-:Y:S02]  /*152e0*/  SEL R244, R4, RZ, !P4 ;  /* 0x000000ff04f47207 */ /* 0x000fe40006000000 */
[----:B------:R-:W-:Y:S02]  /*152f0*/  ISETP.NE.U32.AND P4, PT, R6, RZ, PT ;  /* 0x000000ff0600720c */ /* 0x000fe40003f85070 */
[----:B------:R-:W-:Y:S01]  /*15300*/  ISETP.NE.U32.AND P3, PT, R244, RZ, PT ;  /* 0x000000fff400720c */ /* 0x000fe20003f65070 */
[----:B------:R-:W-:-:S10]  /*15310*/  VIADD R245, R7, UR7 ;  /* 0x0000000707f57c36 */ /* 0x000fd40008000000 */
[----:B------:R-:W-:Y:S04]  /*15320*/  LDGSTS.E [R245+0x60000], desc[UR20][R154.64], P4 ;  /* 0x600000009af57fae */ /* 0x000fe8000a1a1014 */
[----:B------:R-:W4:Y:S01]  /*15330*/  LDL.64 R154, [R1+0x618] ;  /* 0x00061800019a7983 */ /* 0x000f220000100a00 */
[C---:B------:R-:W-:Y:S02]  /*15340*/  LOP3.LUT R26, R3.reuse, 0x50, RZ, 0xfc, !PT ;  /* 0x00000050031a7812 */ /* 0x040fe400078efcff */
[----:B------:R-:W-:Y:S02]  /*15350*/  LOP3.LUT R11, R3, 0x52, RZ, 0xfc, !PT ;  /* 0x00000052030b7812 */ /* 0x000fe400078efcff */
[----:B------:R-:W-:Y:S02]  /*15360*/  SEL R6, R4, RZ, !P1 ;  /* 0x000000ff04067207 */ /* 0x000fe40004800000 */
[----:B------:R-:W-:-:S02]  /*15370*/  ISETP.GE.AND P5, PT, R26, R5, PT ;  /* 0x000000051a00720c */ /* 0x000fc40003fa6270 */
[----:B------:R-:W-:Y:S02]  /*15380*/  ISETP.GE.AND P6, PT, R11, R5, PT ;  /* 0x000000050b00720c */ /* 0x000fe40003fc6270 */
[----:B------:R-:W-:Y:S02]  /*15390*/  ISETP.NE.U32.AND P1, PT, R6, RZ, PT ;  /* 0x000000ff0600720c */ /* 0x000fe40003f25070 */
[C---:B------:R-:W-:Y:S02]  /*153a0*/  SEL R6, R4.reuse, RZ, !P5 ;  /* 0x000000ff04067207 */ /* 0x040fe40006800000 */
[----:B-1----:R-:W-:Y:S02]  /*153b0*/  SEL R7, R4, RZ, !P6 ;  /* 0x000000ff04077207 */ /* 0x002fe40007000000 */
[----:B------:R-:W-:Y:S02]  /*153c0*/  ISETP.NE.U32.AND P6, PT, R6, RZ, PT ;  /* 0x000000ff0600720c */ /* 0x000fe40003fc5070 */
[----:B------:R-:W-:Y:S01]  /*153d0*/  ISETP.NE.U32.AND P4, PT, R7, RZ, PT ;  /* 0x000000ff0700720c */ /* 0x000fe20003f85070 */
[----:B--2---:R-:W-:Y:S04]  /*153e0*/  LDGSTS.E [R245+0x60008], desc[UR20][R218.64], P3 ;  /* 0x60008000daf57fae */ /* 0x004fe800099a1014 */
[----:B------:R-:W-:Y:S04]  /*153f0*/  LDGSTS.E [R245+0x62000], desc[UR20][R170.64], P0 ;  /* 0x62000000aaf57fae */ /* 0x000fe800081a1014 */
[----:B------:R-:W2:Y:S04]  /*15400*/  LDL.64 R218, [R1+0x620] ;  /* 0x0006200001da7983 */ /* 0x000ea80000100a00 */
[----:B------:R-:W2:Y:S04]  /*15410*/  LDL.64 R170, [R1+0x630] ;  /* 0x0006300001aa7983 */ /* 0x000ea80000100a00 */
[----:B---3--:R-:W-:Y:S04]  /*15420*/  LDGSTS.E [R245+0x62008], desc[UR20][R186.64], P1 ;  /* 0x62008000baf57fae */ /* 0x008fe800089a1014 */
[----:B----4-:R-:W-:Y:S04]  /*15430*/  LDGSTS.E [R245+0x64000], desc[UR20][R138.64], P6 ;  /* 0x640000008af57fae */ /* 0x010fe8000b1a1014 */
[----:B------:R-:W3:Y:S04]  /*15440*/  LDL.64 R186, [R1+0x640] ;  /* 0x0006400001ba7983 */ /* 0x000ee80000100a00 */
[----:B------:R-:W-:Y:S04]  /*15450*/  LDGSTS.E [R245+0x64008], desc[UR20][R202.64], P4 ;  /* 0x64008000caf57fae */ /* 0x000fe8000a1a1014 */
[----:B------:R-:W4:Y:S04]  /*15460*/  LDL.64 R138, [R1+0x648] ;  /* 0x00064800018a7983 */ /* 0x000f280000100a00 */
[----:B------:R-:W4:Y:S01]  /*15470*/  LDL.64 R202, [R1+0x650] ;  /* 0x0006500001ca7983 */ /* 0x000f220000100a00 */
[----:B------:R-:W-:-:S02]  /*15480*/  LOP3.LUT R10, R3, 0x70, RZ, 0xfc, !PT ;  /* 0x00000070030a7812 */ /* 0x000fc400078efcff */
[C---:B------:R-:W-:Y:S02]  /*15490*/  LOP3.LUT R26, R3.reuse, 0x72, RZ, 0xfc, !PT ;  /* 0x00000072031a7812 */ /* 0x040fe400078efcff */
[-C--:B------:R-:W-:Y:S02]  /*154a0*/  ISETP.GE.AND P5, PT, R10, R5.reuse, PT ;  /* 0x000000050a00720c */ /* 0x080fe40003fa6270 */
[----:B------:R-:W-:Y:S02]  /*154b0*/  LOP3.LUT R11, R3, 0x14, RZ, 0xfc, !PT ;  /* 0x00000014030b7812 */ /* 0x000fe400078efcff */
[----:B------:R-:W-:Y:S02]  /*154c0*/  SEL R6, R4, RZ, !P5 ;  /* 0x000000ff04067207 */ /* 0x000fe40006800000 */
[----:B------:R-:W-:Y:S02]  /*154d0*/  ISETP.GE.AND P3, PT, R26, R5, PT ;  /* 0x000000051a00720c */ /* 0x000fe40003f66270 */
[----:B------:R-:W-:-:S02]  /*154e0*/  ISETP.NE.U32.AND P5, PT, R6, RZ, PT ;  /* 0x000000ff0600720c */ /* 0x000fc40003fa5070 */
[----:B------:R-:W-:Y:S02]  /*154f0*/  ISETP.GE.AND P0, PT, R11, R5, PT ;  /* 0x000000050b00720c */ /* 0x000fe40003f06270 */
[C---:B------:R-:W-:Y:S02]  /*15500*/  SEL R6, R4.reuse, RZ, !P3 ;  /* 0x000000ff04067207 */ /* 0x040fe40005800000 */
[----:B------:R-:W-:Y:S02]  /*15510*/  SEL R7, R4, RZ, !P0 ;  /* 0x000000ff04077207 */ /* 0x000fe40004000000 */
[----:B------:R-:W-:-:S05]  /*15520*/  ISETP.NE.U32.AND P0, PT, R6, RZ, PT ;  /* 0x000000ff0600720c */ /* 0x000fca0003f05070 */
[----:B------:R-:W-:Y:S01]  /*15530*/  LDGSTS.E [R245+0x66000], desc[UR20][R154.64], P5 ;  /* 0x660000009af57fae */ /* 0x000fe2000a9a1014 */
[----:B------:R-:W-:-:S04]  /*15540*/  ISETP.GE.AND P1, PT, R249, R5, PT ;  /* 0x00000005f900720c */ /* 0x000fc80003f26270 */
[----:B------:R-:W-:Y:S02]  /*15550*/  SEL R249, R4, RZ, !P1 ;  /* 0x000000ff04f97207 */ /* 0x000fe40004800000 */
[----:B------:R-:W-:Y:S02]  /*15560*/  ISETP.NE.U32.AND P1, PT, R7, RZ, PT ;  /* 0x000000ff0700720c */ /* 0x000fe40003f25070 */
[----:B------:R-:W-:Y:S01]  /*15570*/  LOP3.LUT R7, R3, 0x54, RZ, 0xfc, !PT ;  /* 0x0000005403077812 */ /* 0x000fe200078efcff */
[----:B------:R-:W4:Y:S03]  /*15580*/  LDL.64 R154, [R1+0x670] ;  /* 0x00067000019a7983 */ /* 0x000f260000100a00 */
[----:B------:R-:W-:Y:S02]  /*15590*/  ISETP.GE.AND P5, PT, R7, R5, PT ;  /* 0x000000050700720c */ /* 0x000fe40003fa6270 */
[----:B------:R-:W-:-:S05]  /*155a0*/  LOP3.LUT R7, R2, 0x50, RZ, 0x3c, !PT ;  /* 0x0000005002077812 */ /* 0x000fca00078e3cff */
[----:B------:R-:W-:Y:S01]  /*155b0*/  VIADD R244, R7, UR7 ;  /* 0x0000000707f47c36 */ /* 0x000fe20008000000 */
[----:B------:R-:W-:-:S04]  /*155c0*/  LOP3.LUT R10, R3, 0x16, RZ, 0xfc, !PT ;  /* 0x00000016030a7812 */ /* 0x000fc800078efcff */
[-C--:B------:R-:W-:Y:S02]  /*155d0*/  ISETP.GE.AND P3, PT, R10, R5.reuse, PT ;  /* 0x000000050a00720c */ /* 0x080fe40003f66270 */
[C---:B------:R-:W-:Y:S02]  /*155e0*/  LOP3.LUT R10, R3.reuse, 0x34, RZ, 0xfc, !PT ;  /* 0x00000034030a7812 */ /* 0x040fe400078efcff */
[----:B------:R-:W-:Y:S02]  /*155f0*/  SEL R6, R4, RZ, !P3 ;  /* 0x000000ff04067207 */ /* 0x000fe40005800000 */
[----:B------:R-:W-:Y:S02]  /*15600*/  ISETP.GE.AND P6, PT, R10, R5, PT ;  /* 0x000000050a00720c */ /* 0x000fe40003fc6270 */
[----:B------:R-:W-:Y:S02]  /*15610*/  ISETP.NE.U32.AND P3, PT, R6, RZ, PT ;  /* 0x000000ff0600720c */ /* 0x000fe40003f65070 */
[----:B------:R-:W-:-:S04]  /*15620*/  LOP3.LUT R6, R3, 0x36, RZ, 0xfc, !PT ;  /* 0x0000003603067812 */ /* 0x000fc800078efcff */
[----:B------:R-:W-:Y:S02]  /*15630*/  ISETP.GE.AND P4, PT, R6, R5, PT ;  /* 0x000000050600720c */ /* 0x000fe40003f86270 */
[----:B------:R-:W-:-:S04]  /*15640*/  SEL R6, R4, RZ, !P6 ;  /* 0x000000ff04067207 */ /* 0x000fc80007000000 */
[----:B------:R-:W-:Y:S02]  /*15650*/  ISETP.NE.U32.AND P6, PT, R6, RZ, PT ;  /* 0x000000ff0600720c */ /* 0x000fe40003fc5070 */
[----:B------:R-:W-:-:S04]  /*15660*/  SEL R6, R4, RZ, !P4 ;  /* 0x000000ff04067207 */ /* 0x000fc80006000000 */
[----:B------:R-:W-:Y:S01]  /*15670*/  ISETP.NE.U32.AND P4, PT, R6, RZ, PT ;  /* 0x000000ff0600720c */ /* 0x000fe20003f85070 */
[----:B--2---:R-:W-:Y:S04]  /*15680*/  LDGSTS.E [R245+0x66008], desc[UR20][R218.64], P0 ;  /* 0x66008000daf57fae */ /* 0x004fe800081a1014 */
[----:B------:R-:W-:Y:S04]  /*15690*/  LDGSTS.E [R244+0x60000], desc[UR20][R170.64], P1 ;  /* 0x60000000aaf47fae */ /* 0x000fe800089a1014 */
[----:B------:R-:W2:Y:S04]  /*156a0*/  LDL.64 R218, [R1+0x660] ;  /* 0x0006600001da7983 */ /* 0x000ea80000100a00 */
[----:B------:R1:W-:Y:S04]  /*156b0*/  STL [R1+0xb88], R7 ;  /* 0x000b880701007387 */ /* 0x0003e80000100800 */
[----:B------:R-:W2:Y:S04]  /*156c0*/  LDL.64 R170, [R1+0x678] ;  /* 0x0006780001aa7983 */ /* 0x000ea80000100a00 */
[----:B---3--:R-:W-:Y:S04]  /*156d0*/  LDGSTS.E [R244+0x60008], desc[UR20][R186.64], P3 ;  /* 0x60008000baf47fae */ /* 0x008fe800099a1014 */
[----:B----4-:R-:W-:Y:S01]  /*156e0*/  LDGSTS.E [R244+0x62000], desc[UR20][R138.64], P6 ;  /* 0x620000008af47fae */ /* 0x010fe2000b1a1014 */
[----:B------:R-:W-:-:S03]  /*156f0*/  LOP3.LUT R6, R3, 0x56, RZ, 0xfc, !PT ;  /* 0x0000005603067812 */ /* 0x000fc600078efcff */
[----:B------:R-:W3:Y:S04]  /*15700*/  LDL.64 R106, [R1+0x6a0] ;  /* 0x0006a000016a7983 */ /* 0x000ee80000100a00 */
[----:B------:R-:W4:Y:S04]  /*15710*/  LDL.64 R186, [R1+0x680] ;  /* 0x0006800001ba7983 */ /* 0x000f280000100a00 */
[----:B------:R-:W-:Y:S01]  /*15720*/  LDGSTS.E [R244+0x62008], desc[UR20][R202.64], P4 ;  /* 0x62008000caf47fae */ /* 0x000fe2000a1a1014 */
[----:B-1----:R-:W-:-:S03]  /*15730*/  LOP3.LUT R7, R3, 0x18, RZ, 0xfc, !PT ;  /* 0x0000001803077812 */ /* 0x002fc600078efcff */
[----:B------:R-:W3:Y:S04]  /*15740*/  LDL.64 R122, [R1+0x6a8] ;  /* 0x0006a800017a7983 */ /* 0x000ee80000100a00 */
[----:B------:R-:W3:Y:S01]  /*15750*/  LDL.64 R202, [R1+0x688] ;  /* 0x0006880001ca7983 */ /* 0x000ee20000100a00 */
[----:B------:R-:W-:Y:S02]  /*15760*/  ISETP.GE.AND P0, PT, R6, R5, PT ;  /* 0x000000050600720c */ /* 0x000fe40003f06270 */
[----:B------:R-:W-:-:S04]  /*15770*/  SEL R6, R4, RZ, !P5 ;  /* 0x000000ff04067207 */ /* 0x000fc80006800000 */
[----:B------:R-:W-:Y:S02]  /*15780*/  ISETP.NE.U32.AND P5, PT, R6, RZ, PT ;  /* 0x000000ff0600720c */ /* 0x000fe40003fa5070 */
[----:B------:R-:W-:-:S04]  /*15790*/  SEL R6, R4, RZ, !P0 ;  /* 0x000000ff04067207 */ /* 0x000fc80004000000 */
[----:B------:R-:W-:Y:S02]  /*157a0*/  ISETP.NE.U32.AND P0, PT, R6, RZ, PT ;  /* 0x000000ff0600720c */ /* 0x000fe40003f05070 */
[----:B------:R-:W-:-:S04]  /*157b0*/  LOP3.LUT R6, R3, 0x74, RZ, 0xfc, !PT ;  /* 0x0000007403067812 */ /* 0x000fc800078efcff */
[----:B------:R-:W-:Y:S02]  /*157c0*/  ISETP.GE.AND P1, PT, R6, R5, PT ;  /* 0x000000050600720c */ /* 0x000fe40003f26270 */
[----:B------:R-:W-:-:S04]  /*157d0*/  LOP3.LUT R6, R3, 0x76, RZ, 0xfc, !PT ;  /* 0x0000007603067812 */ /* 0x000fc800078efcff */
[----:B------:R-:W-:Y:S02]  /*157e0*/  ISETP.GE.AND P3, PT, R6, R5, PT ;  /* 0x000000050600720c */ /* 0x000fe40003f66270 */
[----:B------:R-:W-:-:S04]  /*157f0*/  SEL R6, R4, RZ, !P1 ;  /* 0x000000ff04067207 */ /* 0x000fc80004800000 */
[----:B------:R-:W-:Y:S02]  /*15800*/  ISETP.NE.U32.AND P1, PT, R6, RZ, PT ;  /* 0x000000ff0600720c */ /* 0x000fe40003f25070 */
[----:B------:R-:W-:Y:S02]  /*15810*/  ISETP.GE.AND P6, PT, R7, R5, PT ;  /* 0x000000050700720c */ /* 0x000fe40003fc6270 */
[----:B------:R-:W-:Y:S02]  /*15820*/  LOP3.LUT R7, R3, 0x38, RZ, 0xfc, !PT ;  /* 0x0000003803077812 */ /* 0x000fe400078efcff */
[----:B------:R-:W-:-:S04]  /*15830*/  SEL R6, R4, RZ, !P3 ;  /* 0x000000ff04067207 */ /* 0x000fc80005800000 */
[----:B------:R-:W-:Y:S02]  /*15840*/  ISETP.NE.U32.AND P3, PT, R6, RZ, PT ;  /* 0x000000ff0600720c */ /* 0x000fe40003f65070 */
[----:B------:R-:W-:-:S04]  /*15850*/  LOP3.LUT R6, R3, 0x1a, RZ, 0xfc, !PT ;  /* 0x0000001a03067812 */ /* 0x000fc800078efcff */
[----:B------:R-:W-:Y:S02]  /*15860*/  ISETP.GE.AND P4, PT, R6, R5, PT ;  /* 0x000000050600720c */ /* 0x000fe40003f86270 */
[----:B------:R-:W-:-:S04]  /*15870*/  SEL R6, R4, RZ, !P6 ;  /* 0x000000ff04067207 */ /* 0x000fc80007000000 */
[----:B------:R-:W-:Y:S01]  /*15880*/  ISETP.NE.U32.AND P6, PT, R6, RZ, PT ;  /* 0x000000ff0600720c */ /* 0x000fe20003fc5070 */
[----:B--2---:R-:W-:Y:S04]  /*15890*/  LDGSTS.E [R244+0x64000], desc[UR20][R218.64], P5 ;  /* 0x64000000daf47fae */ /* 0x004fe8000a9a1014 */
[----:B------:R-:W2:Y:S01]  /*158a0*/  LDL.64 R218, [R1+0x698] ;  /* 0x0006980001da7983 */ /* 0x000ea20000100a00 */
[-C--:B------:R-:W-:Y:S02]  /*158b0*/  ISETP.GE.AND P5, PT, R7, R5.reuse, PT ;  /* 0x000000050700720c */ /* 0x080fe40003fa6270 */
[----:B------:R-:W-:Y:S01]  /*158c0*/  LOP3.LUT R7, R3, 0x58, RZ, 0xfc, !PT ;  /* 0x0000005803077812 */ /* 0x000fe200078efcff */
[----:B------:R-:W-:Y:S04]  /*158d0*/  LDGSTS.E [R244+0x64008], desc[UR20][R154.64], P0 ;  /* 0x640080009af47fae */ /* 0x000fe800081a1014 */
[----:B------:R-:W-:Y:S01]  /*158e0*/  LDGSTS.E [R244+0x66000], desc[UR20][R170.64], P1 ;  /* 0x66000000aaf47fae */ /* 0x000fe200089a1014 */
[----:B------:R-:W-:-:S02]  /*158f0*/  ISETP.GE.AND P1, PT, R7, R5, PT ;  /* 0x000000050700720c */ /* 0x000fc40003f26270 */
[----:B------:R-:W-:Y:S01]  /*15900*/  LOP3.LUT R7, R2, 0x60, RZ, 0x3c, !PT ;  /* 0x0000006002077812 */ /* 0x000fe200078e3cff */
[----:B------:R-:W-:Y:S04]  /*15910*/  STL.64 [R1+0xda0], R244 ;  /* 0x000da0f401007387 */ /* 0x000fe80000100a00 */
[----:B------:R-:W2:Y:S04]  /*15920*/  LDL.64 R138, [R1+0x6b8] ;  /* 0x0006b800018a7983 */ /* 0x000ea80000100a00 */
[----:B------:R-:W2:Y:S04]  /*15930*/  LDL.64 R154, [R1+0x6c0] ;  /* 0x0006c000019a7983 */ /* 0x000ea80000100a00 */
[----:B------:R1:W-:Y:S04]  /*15940*/  STL [R1+0xb84], R7 ;  /* 0x000b840701007387 */ /* 0x0003e80000100800 */
[----:B------:R-:W2:Y:S04]  /*15950*/  LDL.64 R170, [R1+0x6d0] ;  /* 0x0006d00001aa7983 */ /* 0x000ea80000100a00 */
[----:B----4-:R-:W-:Y:S01]  /*15960*/  LDGSTS.E [R244+0x66008], desc[UR20][R186.64], P3 ;  /* 0x66008000baf47fae */ /* 0x010fe200099a1014 */
[----:B-1----:R-:W-:-:S05]  /*15970*/  VIADD R7, R7, UR7 ;  /* 0x0000000707077c36 */ /* 0x002fca0008000000 */
[----:B---3--:R-:W-:Y:S04]  /*15980*/  LDGSTS.E [R7+0x60000], desc[UR20][R202.64], P6 ;  /* 0x60000000ca077fae */ /* 0x008fe8000b1a1014 */
[----:B------:R-:W3:Y:S04]  /*15990*/  LDL.64 R186, [R1+0x6c8] ;  /* 0x0006c80001ba7983 */ /* 0x000ee80000100a00 */
[----:B------:R-:W4:Y:S01]  /*159a0*/  LDL.64 R202, [R1+0x6f8] ;  /* 0x0006f80001ca7983 */ /* 0x000f220000100a00 */
[----:B------:R-:W-:-:S04]  /*159b0*/  SEL R6, R4, RZ, !P4 ;  /* 0x000000ff04067207 */ /* 0x000fc80006000000 */
[----:B------:R-:W-:Y:S02]  /*159c0*/  ISETP.NE.U32.AND P4, PT, R6, RZ, PT ;  /* 0x000000ff0600720c */ /* 0x000fe40003f85070 */
[----:B------:R-:W-:-:S04]  /*159d0*/  LOP3.LUT R6, R3, 0x3a, RZ, 0xfc, !PT ;  /* 0x0000003a03067812 */ /* 0x000fc800078efcff */
[----:B------:R-:W-:Y:S02]  /*159e0*/  ISETP.GE.AND P0, PT, R6, R5, PT ;  /* 0x000000050600720c */ /* 0x000fe40003f06270 */
[----:B------:R-:W-:-:S04]  /*159f0*/  SEL R6, R4, RZ, !P5 ;  /* 0x000000ff04067207 */ /* 0x000fc80006800000 */
[----:B------:R-:W-:Y:S02]  /*15a00*/  ISETP.NE.U32.AND P5, PT, R6, RZ, PT ;  /* 0x000000ff0600720c */ /* 0x000fe40003fa5070 */
        /* <DEDUP_REMOVED lines=9> */
[-C--:B------:R-:W-:Y:S02]  /*15aa0*/  ISETP.GE.AND P6, PT, R6, R5.reuse, PT ;  /* 0x000000050600720c */ /* 0x080fe40003fc6270 */
[C---:B------:R-:W-:Y:S02]  /*15ab0*/  LOP3.LUT R6, R3.reuse, 0x7a, RZ, 0xfc, !PT ;  /* 0x0000007a03067812 */ /* 0x040fe400078efcff */
[----:B------:R-:W-:Y:S01]  /*15ac0*/  LOP3.LUT R10, R3, 0x1c, RZ, 0xfc, !PT ;  /* 0x0000001c030a7812 */ /* 0x000fe200078efcff */
[----:B--2---:R-:W-:Y:S01]  /*15ad0*/  LDGSTS.E [R7+0x60008], desc[UR20][R218.64], P4 ;  /* 0x60008000da077fae */ /* 0x004fe2000a1a1014 */
[----:B------:R-:W-:Y:S02]  /*15ae0*/  ISETP.GE.AND P4, PT, R6, R5, PT ;  /* 0x000000050600720c */ /* 0x000fe40003f86270 */
[----:B------:R-:W-:Y:S01]  /*15af0*/  SEL R6, R4, RZ, !P6 ;  /* 0x000000ff04067207 */ /* 0x000fe20007000000 */
[----:B------:R-:W-:Y:S03]  /*15b00*/  LDGSTS.E [R7+0x62000], desc[UR20][R106.64], P5 ;  /* 0x620000006a077fae */ /* 0x000fe6000a9a1014 */
[----:B------:R-:W-:Y:S01]  /*15b10*/  ISETP.NE.U32.AND P6, PT, R6, RZ, PT ;  /* 0x000000ff0600720c */ /* 0x000fe20003fc5070 */
[----:B------:R-:W-:Y:S01]  /*15b20*/  LDGSTS.E [R7+0x62008], desc[UR20][R122.64], P0 ;  /* 0x620080007a077fae */ /* 0x000fe200081a1014 */
[----:B------:R-:W-:-:S02]  /*15b30*/  SEL R6, R4, RZ, !P4 ;  /* 0x000000ff04067207 */ /* 0x000fc40006000000 */
[-C--:B------:R-:W-:Y:S01]  /*15b40*/  ISETP.GE.AND P5, PT, R10, R5.reuse, PT ;  /* 0x000000050a00720c */ /* 0x080fe20003fa6270 */
[----:B------:R-:W2:Y:S01]  /*15b50*/  LDL.64 R218, [R1+0x700] ;  /* 0x0007000001da7983 */ /* 0x000ea20000100a00 */
[----:B------:R-:W-:Y:S02]  /*15b60*/  ISETP.NE.U32.AND P4, PT, R6, RZ, PT ;  /* 0x000000ff0600720c */ /* 0x000fe40003f85070 */
[----:B------:R-:W-:Y:S01]  /*15b70*/  LOP3.LUT R6, R3, 0x1e, RZ, 0xfc, !PT ;  /* 0x0000001e03067812 */ /* 0x000fe200078efcff */
[----:B------:R-:W-:Y:S03]  /*15b80*/  LDGSTS.E [R7+0x64000], desc[UR20][R138.64], P1 ;  /* 0x640000008a077fae */ /* 0x000fe600089a1014 */
[----:B------:R-:W-:Y:S01]  /*15b90*/  ISETP.GE.AND P0, PT, R6, R5, PT ;  /* 0x000000050600720c */ /* 0x000fe20003f06270 */
[----:B------:R-:W-:Y:S01]  /*15ba0*/  LDGSTS.E [R7+0x64008], desc[UR20][R154.64], P3 ;  /* 0x640080009a077fae */ /* 0x000fe200099a1014 */
[----:B------:R-:W-:-:S04]  /*15bb0*/  SEL R6, R4, RZ, !P5 ;  /* 0x000000ff04067207 */ /* 0x000fc80006800000 */
[----:B------:R-:W-:Y:S02]  /*15bc0*/  ISETP.NE.U32.AND P5, PT, R6, RZ, PT ;  /* 0x000000ff0600720c */ /* 0x000fe40003fa5070 */
[----:B------:R-:W-:Y:S01]  /*15bd0*/  SEL R6, R4, RZ, !P0 ;  /* 0x000000ff04067207 */ /* 0x000fe20004000000 */
[----:B------:R-:W-:Y:S03]  /*15be0*/  LDGSTS.E [R7+0x66000], desc[UR20][R170.64], P6 ;  /* 0x66000000aa077fae */ /* 0x000fe6000b1a1014 */
[----:B------:R-:W-:Y:S02]  /*15bf0*/  ISETP.NE.U32.AND P0, PT, R6, RZ, PT ;  /* 0x000000ff0600720c */ /* 0x000fe40003f05070 */
[----:B------:R-:W-:-:S04]  /*15c00*/  LOP3.LUT R6, R3, 0x3e, RZ, 0xfc, !PT ;  /* 0x0000003e03067812 */ /* 0x000fc800078efcff */
[----:B------:R-:W-:Y:S02]  /*15c10*/  ISETP.GE.AND P3, PT, R6, R5, PT ;  /* 0x000000050600720c */ /* 0x000fe40003f66270 */
[----:B------:R-:W-:-:S04]  /*15c20*/  LOP3.LUT R6, R3, 0x5c, RZ, 0xfc, !PT ;  /* 0x0000005c03067812 */ /* 0x000fc800078efcff */
[----:B------:R-:W-:Y:S01]  /*15c30*/  ISETP.GE.AND P6, PT, R6, R5, PT ;  /* 0x000000050600720c */ /* 0x000fe20003fc6270 */
[----:B---3--:R-:W-:Y:S01]  /*15c40*/  LDGSTS.E [R7+0x66008], desc[UR20][R186.64], P4 ;  /* 0x66008000ba077fae */ /* 0x008fe2000a1a1014 */
[----:B------:R-:W-:-:S05]  /*15c50*/  LOP3.LUT R6, R2, 0x70, RZ, 0x3c, !PT ;  /* 0x0000007002067812 */ /* 0x000fca00078e3cff */
[----:B------:R1:W-:Y:S04]  /*15c60*/  STL [R1+0xb80], R6 ;  /* 0x000b800601007387 */ /* 0x0003e80000100800 */
[----:B------:R-:W3:Y:S04]  /*15c70*/  LDL.64 R246, [R1+0x708] ;  /* 0x0007080001f67983 */ /* 0x000ee80000100a00 */
[----:B------:R1:W-:Y:S04]  /*15c80*/  STL.64 [R1+0xda8], R2 ;  /* 0x000da80201007387 */ /* 0x0003e80000100a00 */
[----:B------:R-:W3:Y:S04]  /*15c90*/  LDL.64 R42, [R1+0x718] ;  /* 0x00071800012a7983 */ /* 0x000ee80000100a00 */
[----:B------:R-:W3:Y:S04]  /*15ca0*/  LDL.64 R58, [R1+0x720] ;  /* 0x00072000013a7983 */ /* 0x000ee80000100a00 */
[----:B------:R-:W3:Y:S04]  /*15cb0*/  LDL.64 R74, [R1+0x738] ;  /* 0x00073800014a7983 */ /* 0x000ee80000100a00 */
[----:B------:R-:W3:Y:S04]  /*15cc0*/  LDL.64 R90, [R1+0x730] ;  /* 0x00073000015a7983 */ /* 0x000ee80000100a00 */
[----:B------:R-:W3:Y:S04]  /*15cd0*/  LDL.64 R122, [R1+0x728] ;  /* 0x00072800017a7983 */ /* 0x000ee80000100a00 */
[----:B------:R-:W3:Y:S01]  /*15ce0*/  LDL.64 R106, [R1+0x1c0] ;  /* 0x0001c000016a7983 */ /* 0x000ee20000100a00 */
[----:B-1----:R-:W-:-:S03]  /*15cf0*/  VIADD R6, R6, UR7 ;  /* 0x0000000706067c36 */ /* 0x002fc60008000000 */
[----:B------:R-:W3:Y:S04]  /*15d00*/  LDL.64 R154, [R1+0x180] ;  /* 0x00018000019a7983 */ /* 0x000ee80000100a00 */
[----:B------:R-:W3:Y:S04]  /*15d10*/  LDL.64 R170, [R1+0x140] ;  /* 0x0001400001aa7983 */ /* 0x000ee80000100a00 */
[----:B------:R-:W3:Y:S04]  /*15d20*/  LDL.64 R186, [R1+0x100] ;  /* 0x0001000001ba7983 */ /* 0x000ee80000100a00 */
[----:B----4-:R-:W-:Y:S04]  /*15d30*/  LDGSTS.E [R6+0x60000], desc[UR20][R202.64], P5 ;  /* 0x60000000ca067fae */ /* 0x010fe8000a9a1014 */
[----:B------:R-:W4:Y:S01]  /*15d40*/  LDL.64 R202, [R1+0xc0] ;  /* 0x0000c00001ca7983 */ /* 0x000f220000100a00 */
[----:B------:R-:W-:-:S04]  /*15d50*/  LOP3.LUT R10, R3, 0x3c, RZ, 0xfc, !PT ;  /* 0x0000003c030a7812 */ /* 0x000fc800078efcff */
[----:B------:R-:W-:Y:S02]  /*15d60*/  ISETP.GE.AND P1, PT, R10, R5, PT ;  /* 0x000000050a00720c */ /* 0x000fe40003f26270 */
[----:B------:R-:W-:-:S04]  /*15d70*/  LOP3.LUT R10, R3, 0x5e, RZ, 0xfc, !PT ;  /* 0x0000005e030a7812 */ /* 0x000fc800078efcff */
[-C--:B------:R-:W-:Y:S02]  /*15d80*/  ISETP.GE.AND P4, PT, R10, R5.reuse, PT ;  /* 0x000000050a00720c */ /* 0x080fe40003f86270 */
[C---:B------:R-:W-:Y:S01]  /*15d90*/  LOP3.LUT R10, R3.reuse, 0x7c, RZ, 0xfc, !PT ;  /* 0x0000007c030a7812 */ /* 0x040fe200078efcff */
[----:B------:R-:W1:Y:S03]  /*15da0*/  S2R R27, SR_TID.X ;  /* 0x00000000001b7919 */ /* 0x000e660000002100 */
[-C--:B------:R-:W-:Y:S02]  /*15db0*/  ISETP.GE.AND P5, PT, R10, R5.reuse, PT ;  /* 0x000000050a00720c */ /* 0x080fe40003fa6270 */
[----:B------:R-:W-:Y:S01]  /*15dc0*/  LOP3.LUT R10, R3, 0x7e, RZ, 0xfc, !PT ;  /* 0x0000007e030a7812 */ /* 0x000fe200078efcff */
[----:B------:R-:W-:Y:S01]  /*15dd0*/  USHF.L.U32 UR13, UR13, 0x7, URZ ;  /* 0x000000070d0d7899 */ /* 0x000fe200080006ff */
[----:B--2---:R-:W-:Y:S02]  /*15de0*/  LDGSTS.E [R6+0x60008], desc[UR20][R218.64], P0 ;  /* 0x60008000da067fae */ /* 0x004fe400081a1014 */
[----:B------:R-:W-:-:S02]  /*15df0*/  ISETP.GE.AND P0, PT, R10, R5, PT ;  /* 0x000000050a00720c */ /* 0x000fc40003f06270 */
[----:B------:R-:W2:Y:S04]  /*15e00*/  LDL.64 R218, [R1+0x80] ;  /* 0x0000800001da7983 */ /* 0x000ea80000100a00 */
[----:B------:R-:W2:Y:S04]  /*15e10*/  LDL.LU.64 R138, [R1+0x40] ;  /* 0x00004000018a7983 */ /* 0x000ea80000300a00 */
[----:B------:R-:W2:Y:S01]  /*15e20*/  LDL.LU.64 R10, [R1] ;  /* 0x00000000010a7983 */ /* 0x000ea20000300a00 */
[----:B------:R-:W-:-:S04]  /*15e30*/  SEL R5, R4, RZ, !P1 ;  /* 0x000000ff04057207 */ /* 0x000fc80004800000 */
[----:B------:R-:W-:Y:S02]  /*15e40*/  ISETP.NE.U32.AND P1, PT, R5, RZ, PT ;  /* 0x000000ff0500720c */ /* 0x000fe40003f25070 */
[C---:B------:R-:W-:Y:S02]  /*15e50*/  SEL R5, R4.reuse, RZ, !P3 ;  /* 0x000000ff04057207 */ /* 0x040fe40005800000 */
[----:B------:R-:W-:Y:S02]  /*15e60*/  ISETP.NE.U32.AND P3, PT, R249, RZ, PT ;  /* 0x000000fff900720c */ /* 0x000fe40003f65070 */
[C---:B------:R-:W-:Y:S02]  /*15e70*/  SEL R249, R4.reuse, RZ, !P6 ;  /* 0x000000ff04f97207 */ /* 0x040fe40007000000 */
[----:B------:R-:W-:Y:S02]  /*15e80*/  ISETP.NE.U32.AND P6, PT, R5, RZ, PT ;  /* 0x000000ff0500720c */ /* 0x000fe40003fc5070 */
[----:B------:R-:W-:-:S02]  /*15e90*/  SEL R5, R4, RZ, !P4 ;  /* 0x000000ff04057207 */ /* 0x000fc40006000000 */
[----:B------:R-:W-:Y:S02]  /*15ea0*/  ISETP.NE.U32.AND P4, PT, R249, RZ, PT ;  /* 0x000000fff900720c */ /* 0x000fe40003f85070 */
[C---:B------:R-:W-:Y:S02]  /*15eb0*/  SEL R249, R4.reuse, RZ, !P5 ;  /* 0x000000ff04f97207 */ /* 0x040fe40006800000 */
[----:B------:R-:W-:Y:S01]  /*15ec0*/  SEL R4, R4, RZ, !P0 ;  /* 0x000000ff04047207 */ /* 0x000fe20004000000 */
[----:B---3--:R-:W-:Y:S01]  /*15ed0*/  LDGSTS.E [R6+0x62000], desc[UR20][R246.64], P1 ;  /* 0x62000000f6067fae */ /* 0x008fe200089a1014 */
[----:B------:R-:W-:Y:S02]  /*15ee0*/  ISETP.NE.U32.AND P5, PT, R5, RZ, PT ;  /* 0x000000ff0500720c */ /* 0x000fe40003fa5070 */
[----:B------:R-:W-:Y:S02]  /*15ef0*/  ISETP.NE.U32.AND P0, PT, R249, RZ, PT ;  /* 0x000000fff900720c */ /* 0x000fe40003f05070 */
[----:B------:R-:W-:Y:S01]  /*15f00*/  ISETP.NE.U32.AND P1, PT, R4, RZ, PT ;  /* 0x000000ff0400720c */ /* 0x000fe20003f25070 */
[C---:B-1----:R-:W-:Y:S01]  /*15f10*/  IMAD.SHL.U32 R4, R27.reuse, 0x4, RZ ;  /* 0x000000041b047824 */ /* 0x042fe200078e00ff */
[----:B------:R-:W-:Y:S01]  /*15f20*/  LOP3.LUT R5, R27, 0x60, RZ, 0xc0, !PT ;  /* 0x000000601b057812 */ /* 0x000fe200078ec0ff */
[----:B------:R-:W-:Y:S01]  /*15f30*/  IMAD.U32 R249, RZ, RZ, UR13 ;  /* 0x0000000dfff97e24 */ /* 0x000fe2000f8e00ff */
[----:B------:R-:W-:Y:S02]  /*15f40*/  LDGSTS.E [R6+0x62008], desc[UR20][R42.64], P6 ;  /* 0x620080002a067fae */ /* 0x000fe4000b1a1014 */
[----:B------:R-:W-:Y:S01]  /*15f50*/  LOP3.LUT R4, R4, 0x7c, RZ, 0xc0, !PT ;  /* 0x0000007c04047812 */ /* 0x000fe200078ec0ff */
[----:B------:R-:W-:Y:S01]  /*15f60*/  IMAD.WIDE R2, R249, 0x4, R242 ;  /* 0x00000004f9027825 */ /* 0x000fe200078e02f2 */
[----:B------:R-:W-:Y:S03]  /*15f70*/  LDGSTS.E [R6+0x64000], desc[UR20][R58.64], P4 ;  /* 0x640000003a067fae */ /* 0x000fe6000a1a1014 */
[----:B------:R-:W-:Y:S01]  /*15f80*/  IMAD R4, R5, 0x400, R4 ;  /* 0x0000040005047824 */ /* 0x000fe200078e0204 */
[----:B------:R-:W-:Y:S04]  /*15f90*/  LDGSTS.E [R6+0x64008], desc[UR20][R74.64], P5 ;  /* 0x640080004a067fae */ /* 0x000fe8000a9a1014 */
[----:B------:R-:W-:Y:S01]  /*15fa0*/  LDGSTS.E [R6+0x66000], desc[UR20][R90.64], P0 ;  /* 0x660000005a067fae */ /* 0x000fe200081a1014 */
[----:B------:R-:W-:-:S03]  /*15fb0*/  VIADD R5, R4, UR7 ;  /* 0x0000000704057c36 */ /* 0x000fc60008000000 */
[----:B------:R-:W-:Y:S04]  /*15fc0*/  LDGSTS.E [R6+0x66008], desc[UR20][R122.64], P1 ;  /* 0x660080007a067fae */ /* 0x000fe800089a1014 */
[----:B------:R-:W-:Y:S04]  /*15fd0*/  STL.64 [R1+0xdb0], R6 ;  /* 0x000db00601007387 */ /* 0x000fe80000100a00 */
[----:B------:R-:W0:Y:S04]  /*15fe0*/  LDGDEPBAR ;  /* 0x00000000000079af */ /* 0x000e280000000000 */
[----:B------:R-:W3:Y:S04]  /*15ff0*/  LDL.LU.64 R122, [R1+0x38] ;  /* 0x00003800017a7983 */ /* 0x000ee80000300a00 */
[----:B------:R1:W-:Y:S04]  /*16000*/  STL.64 [R1+0x8b8], R2 ;  /* 0x0008b80201007387 */ /* 0x0003e80000100a00 */
[----:B------:R-:W3:Y:S04]  /*16010*/  LDL.64 R244, [R1+0x1f0] ;  /* 0x0001f00001f47983 */ /* 0x000ee80000100a00 */
[----:B------:R-:W3:Y:S04]  /*16020*/  LDL.64 R246, [R1+0x238] ;  /* 0x0002380001f67983 */ /* 0x000ee80000100a00 */
[----:B------:R-:W3:Y:S04]  /*16030*/  LDL.64 R26, [R1+0x288] ;  /* 0x00028800011a7983 */ /* 0x000ee80000100a00 */
[----:B------:R-:W3:Y:S04]  /*16040*/  LDL.64 R42, [R1+0x2c8] ;  /* 0x0002c800012a7983 */ /* 0x000ee80000100a00 */
[----:B------:R-:W3:Y:S04]  /*16050*/  LDL.64 R58, [R1+0x308] ;  /* 0x00030800013a7983 */ /* 0x000ee80000100a00 */
[----:B------:R1:W-:Y:S04]  /*16060*/  LDGSTS.E [R5], desc[UR20][R242.64], P3 ;  /* 0x00000000f2057fae */ /* 0x0003e800099a1014 */
[----:B------:R-:W3:Y:S04]  /*16070*/  LDL.64 R74, [R1+0x348] ;  /* 0x00034800014a7983 */ /* 0x000ee80000100a00 */
[----:B------:R-:W-:Y:S04]  /*16080*/  LDGSTS.E [R5+0x400], desc[UR20][R106.64], P3 ;  /* 0x004000006a057fae */ /* 0x000fe800099a1014 */
[----:B------:R-:W3:Y:S04]  /*16090*/  LDL.64 R90, [R1+0x388] ;  /* 0x00038800015a7983 */ /* 0x000ee80000100a00 */
[----:B------:R-:W-:Y:S04]  /*160a0*/  LDGSTS.E [R5+0x800], desc[UR20][R154.64], P3 ;  /* 0x008000009a057fae */ /* 0x000fe800099a1014 */
[----:B------:R-:W3:Y:S04]  /*160b0*/  LDL.64 R106, [R1+0x3c8] ;  /* 0x0003c800016a7983 */ /* 0x000ee80000100a00 */
[----:B------:R-:W-:Y:S04]  /*160c0*/  LDGSTS.E [R5+0xc00], desc[UR20][R170.64], P3 ;  /* 0x00c00000aa057fae */ /* 0x000fe800099a1014 */
[----:B------:R-:W3:Y:S04]  /*160d0*/  LDL.64 R154, [R1+0x408] ;  /* 0x00040800019a7983 */ /* 0x000ee80000100a00 */
[----:B------:R-:W-:Y:S04]  /*160e0*/  LDGSTS.E [R5+0x1000], desc[UR20][R186.64], P3 ;  /* 0x01000000ba057fae */ /* 0x000fe800099a1014 */
[----:B------:R-:W3:Y:S04]  /*160f0*/  LDL.64 R170, [R1+0x1b8] ;  /* 0x0001b80001aa7983 */ /* 0x000ee80000100a00 */
[----:B----4-:R-:W-:Y:S04]  /*16100*/  LDGSTS.E [R5+0x1400], desc[UR20][R202.64], P3 ;  /* 0x01400000ca057fae */ /* 0x010fe800099a1014 */
[----:B------:R-:W4:Y:S04]  /*16110*/  LDL.64 R186, [R1+0x178] ;  /* 0x0001780001ba7983 */ /* 0x000f280000100a00 */
[----:B------:R-:W4:Y:S01]  /*16120*/  LDL.64 R202, [R1+0x138] ;  /* 0x0001380001ca7983 */ /* 0x000f220000100a00 */
[----:B-1----:R-:W-:-:S05]  /*16130*/  LOP3.LUT R2, R4, 0x10, RZ, 0x3c, !PT ;  /* 0x0000001004027812 */ /* 0x002fca00078e3cff */
[----:B------:R-:W-:Y:S02]  /*16140*/  VIADD R242, R2, UR7 ;  /* 0x0000000702f27c36 */ /* 0x000fe40008000000 */
[C---:B------:R-:W-:Y:S01]  /*16150*/  IMAD.WIDE R2, R249.reuse, 0x4, R240 ;  /* 0x00000004f9027825 */ /* 0x040fe200078e02f0 */
[----:B--2---:R-:W-:Y:S04]  /*16160*/  LDGSTS.E [R5+0x1800], desc[UR20][R218.64], P3 ;  /* 0x01800000da057fae */ /* 0x004fe800099a1014 */
[----:B------:R-:W-:Y:S04]  /*16170*/  LDGSTS.E [R5+0x1c00], desc[UR20][R138.64], P3 ;  /* 0x01c000008a057fae */ /* 0x000fe800099a1014 */
[----:B------:R-:W-:Y:S04]  /*16180*/  LDGSTS.E [R5+0x2000], desc[UR20][R10.64], P3 ;  /* 0x020000000a057fae */ /* 0x000fe800099a1014 */
[----:B------:R-:W2:Y:S04]  /*16190*/  LDL.64 R218, [R1+0xf8] ;  /* 0x0000f80001da7983 */ /* 0x000ea80000100a00 */
[----:B------:R-:W-:Y:S04]  /*161a0*/  STL.64 [R1+0xe80], R138 ;  /* 0x000e808a01007387 */ /* 0x000fe80000100a00 */
[----:B------:R1:W-:Y:S04]  /*161b0*/  STL.64 [R1+0xe88], R10 ;  /* 0x000e880a01007387 */ /* 0x0003e80000100a00 */
[----:B------:R-:W-:Y:S04]  /*161c0*/  LDGSTS.E [R5+0x2400], desc[UR20][R216.64], P3 ;  /* 0x02400000d8057fae */ /* 0x000fe800099a1014 */
[----:B------:R-:W-:Y:S04]  /*161d0*/  LDGSTS.E [R5+0x2800], desc[UR20][R200.64], P3 ;  /* 0x02800000c8057fae */ /* 0x000fe800099a1014 */
[----:B-1----:R-:W2:Y:S04]  /*161e0*/  LDL.LU.64 R10, [R1+0x78] ;  /* 0x00007800010a7983 */ /* 0x002ea80000300a00 */
[----:B------:R-:W-:Y:S04]  /*161f0*/  STL.64 [R1+0xe90], R216 ;  /* 0x000e90d801007387 */ /* 0x000fe80000100a00 */
[----:B------:R-:W-:Y:S04]  /*16200*/  STL.64 [R1+0xe98], R200 ;  /* 0x000e98c801007387 */ /* 0x000fe80000100a00 */
[----:B------:R-:W-:Y:S04]  /*16210*/  LDGSTS.E [R5+0x2c00], desc[UR20][R184.64], P3 ;  /* 0x02c00000b8057fae */ /* 0x000fe800099a1014 */
        /* <DEDUP_REMOVED lines=10> */
[----:B------:R1:W-:Y:S04]  /*162c0*/  STL.64 [R1+0xec8], R104 ;  /* 0x000ec86801007387 */ /* 0x0003e80000100a00 */
[----:B------:R-:W-:Y:S04]  /*162d0*/  LDGSTS.E [R5+0x4400], desc[UR20][R88.64], P3 ;  /* 0x0440000058057fae */ /* 0x000fe800099a1014 */
[----:B------:R-:W-:Y:S04]  /*162e0*/  LDGSTS.E [R5+0x4800], desc[UR20][R72.64], P3 ;  /* 0x0480000048057fae */ /* 0x000fe800099a1014 */
[----:B-1----:R-:W2:Y:S04]  /*162f0*/  LDL.LU.64 R104, [R1+0xb8] ;  /* 0x0000b80001687983 */ /* 0x002ea80000300a00 */
[----:B------:R-:W-:Y:S04]  /*16300*/  LDGSTS.E [R5+0x4c00], desc[UR20][R56.64], P3 ;  /* 0x04c0000038057fae */ /* 0x000fe800099a1014 */
[----:B------:R-:W-:Y:S04]  /*16310*/  LDGSTS.E [R5+0x5000], desc[UR20][R40.64], P3 ;  /* 0x0500000028057fae */ /* 0x000fe800099a1014 */
[----:B------:R-:W-:Y:S04]  /*16320*/  STL.64 [R1+0xed0], R88 ;  /* 0x000ed05801007387 */ /* 0x000fe80000100a00 */
[----:B------:R-:W-:Y:S04]  /*16330*/  LDGSTS.E [R5+0x5400], desc[UR20][R24.64], P3 ;  /* 0x0540000018057fae */ /* 0x000fe800099a1014 */
[----:B------:R-:W-:Y:S04]  /*16340*/  STL.64 [R1+0xed8], R72 ;  /* 0x000ed84801007387 */ /* 0x000fe80000100a00 */
[----:B------:R-:W-:Y:S04]  /*16350*/  LDGSTS.E [R5+0x5800], desc[UR20][R8.64], P3 ;  /* 0x0580000008057fae */ /* 0x000fe800099a1014 */
[----:B------:R-:W-:Y:S04]  /*16360*/  STL.64 [R1+0xee0], R56 ;  /* 0x000ee03801007387 */ /* 0x000fe80000100a00 */
[----:B---3--:R-:W-:Y:S04]  /*16370*/  LDGSTS.E [R5+0x5c00], desc[UR20][R244.64], P3 ;  /* 0x05c00000f4057fae */ /* 0x008fe800099a1014 */
[----:B------:R-:W-:Y:S04]  /*16380*/  STL.64 [R1+0xee8], R40 ;  /* 0x000ee82801007387 */ /* 0x000fe80000100a00 */
[----:B------:R-:W-:Y:S04]  /*16390*/  LDGSTS.E [R5+0x6000], desc[UR20][R246.64], P3 ;  /* 0x06000000f6057fae */ /* 0x000fe800099a1014 */
[----:B------:R-:W-:Y:S04]  /*163a0*/  STL.64 [R1+0xef0], R24 ;  /* 0x000ef01801007387 */ /* 0x000fe80000100a00 */
[----:B------:R-:W-:Y:S04]  /*163b0*/  LDGSTS.E [R5+0x6400], desc[UR20][R26.64], P3 ;  /* 0x064000001a057fae */ /* 0x000fe800099a1014 */
[----:B------:R1:W-:Y:S04]  /*163c0*/  STL.64 [R1+0xef8], R8 ;  /* 0x000ef80801007387 */ /* 0x0003e80000100a00 */
[----:B------:R-:W-:Y:S04]  /*163d0*/  LDGSTS.E [R5+0x6800], desc[UR20][R42.64], P3 ;  /* 0x068000002a057fae */ /* 0x000fe800099a1014 */
[----:B------:R-:W-:Y:S04]  /*163e0*/  LDGSTS.E [R5+0x6c00], desc[UR20][R58.64], P3 ;  /* 0x06c000003a057fae */ /* 0x000fe800099a1014 */
[----:B-1----:R-:W3:Y:S04]  /*163f0*/  LDL.LU.64 R8, [R1+0xf0] ;  /* 0x0000f00001087983 */ /* 0x002ee80000300a00 */
[----:B------:R-:W-:Y:S04]  /*16400*/  LDGSTS.E [R5+0x7000], desc[UR20][R74.64], P3 ;  /* 0x070000004a057fae */ /* 0x000fe800099a1014 */
[----:B------:R-:W3:Y:S04]  /*16410*/  LDL.LU.64 R120, [R1+0xb0] ;  /* 0x0000b00001787983 */ /* 0x000ee80000300a00 */
[----:B------:R-:W-:Y:S04]  /*16420*/  LDGSTS.E [R5+0x7400], desc[UR20][R90.64], P3 ;  /* 0x074000005a057fae */ /* 0x000fe800099a1014 */
[----:B------:R1:W-:Y:S04]  /*16430*/  STL.64 [R1+0x920], R2 ;  /* 0x0009200201007387 */ /* 0x0003e80000100a00 */
[----:B------:R-:W-:Y:S04]  /*16440*/  LDGSTS.E [R5+0x7800], desc[UR20][R106.64], P3 ;  /* 0x078000006a057fae */ /* 0x000fe800099a1014 */
[----:B------:R-:W3:Y:S04]  /*16450*/  LDL.LU.64 R138, [R1+0x70] ;  /* 0x00007000018a7983 */ /* 0x000ee80000300a00 */
[----:B------:R-:W-:Y:S04]  /*16460*/  LDGSTS.E [R5+0x7c00], desc[UR20][R154.64], P3 ;  /* 0x07c000009a057fae */ /* 0x000fe800099a1014 */
[----:B------:R-:W3:Y:S04]  /*16470*/  LDL.LU.64 R106, [R1+0x30] ;  /* 0x00003000016a7983 */ /* 0x000ee80000300a00 */
[----:B------:R-:W3:Y:S04]  /*16480*/  LDL.64 R26, [R1+0x1d0] ;  /* 0x0001d000011a7983 */ /* 0x000ee80000100a00 */
[----:B------:R-:W3:Y:S04]  /*16490*/  LDL.64 R42, [R1+0x210] ;  /* 0x00021000012a7983 */ /* 0x000ee80000100a00 */
[----:B------:R-:W3:Y:S04]  /*164a0*/  LDL.64 R58, [R1+0x250] ;  /* 0x00025000013a7983 */ /* 0x000ee80000100a00 */
[----:B------:R-:W3:Y:S04]  /*164b0*/  LDL.64 R74, [R1+0x290] ;  /* 0x00029000014a7983 */ /* 0x000ee80000100a00 */
[----:B------:R1:W-:Y:S04]  /*164c0*/  LDGSTS.E [R242+0x80], desc[UR20][R240.64], P3 ;  /* 0x00080000f0f27fae */ /* 0x0003e800099a1014 */
[----:B------:R-:W3:Y:S04]  /*164d0*/  LDL.64 R90, [R1+0x2d0] ;  /* 0x0002d000015a7983 */ /* 0x000ee80000100a00 */
[----:B------:R-:W-:Y:S04]  /*164e0*/  LDGSTS.E [R242+0x480], desc[UR20][R170.64], P3 ;  /* 0x00480000aaf27fae */ /* 0x000fe800099a1014 */
[----:B------:R-:W3:Y:S04]  /*164f0*/  LDL.64 R154, [R1+0x310] ;  /* 0x00031000019a7983 */ /* 0x000ee80000100a00 */
[----:B----4-:R-:W-:Y:S04]  /*16500*/  LDGSTS.E [R242+0x880], desc[UR20][R186.64], P3 ;  /* 0x00880000baf27fae */ /* 0x010fe800099a1014 */
[----:B------:R-:W4:Y:S04]  /*16510*/  LDL.64 R170, [R1+0x350] ;  /* 0x0003500001aa7983 */ /* 0x000f280000100a00 */
[----:B------:R-:W-:Y:S04]  /*16520*/  LDGSTS.E [R242+0xc80], desc[UR20][R202.64], P3 ;  /* 0x00c80000caf27fae */ /* 0x000fe800099a1014 */
[----:B------:R-:W3:Y:S04]  /*16530*/  LDL.64 R186, [R1+0x390] ;  /* 0x0003900001ba7983 */ /* 0x000ee80000100a00 */
[----:B------:R-:W3:Y:S01]  /*16540*/  LDL.64 R202, [R1+0x3d0] ;  /* 0x0003d00001ca7983 */ /* 0x000ee20000100a00 */
[----:B-1----:R-:W-:Y:S01]  /*16550*/  LOP3.LUT R2, R4, 0x20, RZ, 0x3c, !PT ;  /* 0x0000002004027812 */ /* 0x002fe200078e3cff */
[----:B------:R-:W-:-:S04]  /*16560*/  IMAD.WIDE R6, R249, 0x4, R238 ;  /* 0x00000004f9067825 */ /* 0x000fc800078e02ee */
[----:B------:R-:W-:Y:S01]  /*16570*/  VIADD R240, R2, UR7 ;  /* 0x0000000702f07c36 */ /* 0x000fe20008000000 */
[----:B--2---:R-:W-:Y:S04]  /*16580*/  LDGSTS.E [R242+0x1080], desc[UR20][R218.64], P3 ;  /* 0x01080000daf27fae */ /* 0x004fe800099a1014 */
[----:B------:R-:W2:Y:S04]  /*16590*/  LDL.64 R218, [R1+0x410] ;  /* 0x0004100001da7983 */ /* 0x000ea80000100a00 */
[----:B------:R-:W-:Y:S04]  /*165a0*/  LDGSTS.E [R242+0x1480], desc[UR20][R104.64], P3 ;  /* 0x0148000068f27fae */ /* 0x000fe800099a1014 */
        /* <DEDUP_REMOVED lines=32> */
[----:B------:R-:W-:Y:S04]  /*167b0*/  STL.64 [R1+0xf78], R38 ;  /* 0x000f782601007387 */ /* 0x000fe80000100a00 */
[----:B------:R-:W-:Y:S04]  /*167c0*/  STL.64 [R1+0xf80], R22 ;  /* 0x000f801601007387 */ /* 0x000fe80000100a00 */
[----:B------:R-:W-:Y:S04]  /*167d0*/  STL [R1+0xdb8], R242 ;  /* 0x000db8f201007387 */ /* 0x000fe80000100800 */
[----:B------:R-:W2:Y:S04]  /*167e0*/  LDL.64 R2, [R1+0x1d8] ;  /* 0x0001d80001027983 */ /* 0x000ea80000100a00 */
[----:B------:R-:W-:Y:S04]  /*167f0*/  LDGSTS.E [R242+0x5080], desc[UR20][R38.64], P3 ;  /* 0x0508000026f27fae */ /* 0x000fe800099a1014 */
[----:B------:R-:W-:Y:S04]  /*16800*/  LDGSTS.E [R242+0x5480], desc[UR20][R22.64], P3 ;  /* 0x0548000016f27fae */ /* 0x000fe800099a1014 */
[----:B---3--:R-:W-:Y:S04]  /*16810*/  LDGSTS.E [R242+0x5880], desc[UR20][R26.64], P3 ;  /* 0x058800001af27fae */ /* 0x008fe800099a1014 */
[----:B------:R-:W3:Y:S04]  /*16820*/  LDL.64 R244, [R1+0x218] ;  /* 0x0002180001f47983 */ /* 0x000ee80000100a00 */
[----:B------:R-:W-:Y:S04]  /*16830*/  LDGSTS.E [R242+0x5c80], desc[UR20][R42.64], P3 ;  /* 0x05c800002af27fae */ /* 0x000fe800099a1014 */
[----:B------:R-:W-:Y:S04]  /*16840*/  STL.64 [R1+0x980], R6 ;  /* 0x0009800601007387 */ /* 0x000fe80000100a00 */
        /* <DEDUP_REMOVED lines=10> */
[----:B------:R-:W-:Y:S04]  /*168f0*/  LDGSTS.E [R242+0x7480], desc[UR20][R186.64], P3 ;  /* 0x07480000baf27fae */ /* 0x000fe800099a1014 */
[----:B------:R-:W4:Y:S04]  /*16900*/  LDL.64 R170, [R1+0x398] ;  /* 0x0003980001aa7983 */ /* 0x000f280000100a00 */
[----:B------:R-:W-:Y:S04]  /*16910*/  LDGSTS.E [R242+0x7880], desc[UR20][R202.64], P3 ;  /* 0x07880000caf27fae */ /* 0x000fe800099a1014 */
[----:B------:R-:W4:Y:S04]  /*16920*/  LDL.64 R186, [R1+0x3d8] ;  /* 0x0003d80001ba7983 */ /* 0x000f280000100a00 */
[----:B--2---:R-:W-:Y:S04]  /*16930*/  LDGSTS.E [R242+0x7c80], desc[UR20][R218.64], P3 ;  /* 0x07c80000daf27fae */ /* 0x004fe800099a1014 */
[----:B------:R-:W2:Y:S04]  /*16940*/  LDL.64 R202, [R1+0x420] ;  /* 0x0004200001ca7983 */ /* 0x000ea80000100a00 */
[----:B------:R-:W-:Y:S04]  /*16950*/  LDGSTS.E [R240+0x100], desc[UR20][R238.64], P3 ;  /* 0x00100000eef07fae */ /* 0x000fe800099a1014 */
[----:B------:R-:W2:Y:S04]  /*16960*/  LDL.LU.64 R102, [R1+0x168] ;  /* 0x0001680001667983 */ /* 0x000ea80000300a00 */
[----:B------:R-:W2:Y:S04]  /*16970*/  LDL.LU.64 R198, [R1+0x128] ;  /* 0x0001280001c67983 */ /* 0x000ea80000300a00 */
[----:B------:R-:W2:Y:S04]  /*16980*/  LDL.LU.64 R26, [R1+0xe8] ;  /* 0x0000e800011a7983 */ /* 0x000ea80000300a00 */
[----:B------:R-:W2:Y:S04]  /*16990*/  LDL.LU.64 R136, [R1+0xa8] ;  /* 0x0000a80001887983 */ /* 0x000ea80000300a00 */
[----:B------:R-:W2:Y:S04]  /*169a0*/  LDL.LU.64 R218, [R1+0x68] ;  /* 0x0000680001da7983 */ /* 0x000ea80000300a00 */
[----:B------:R-:W2:Y:S04]  /*169b0*/  LDL.LU.64 R90, [R1+0x28] ;  /* 0x00002800015a7983 */ /* 0x000ea80000300a00 */
[----:B------:R-:W-:Y:S04]  /*169c0*/  LDGSTS.E [R240+0x500], desc[UR20][R104.64], P3 ;  /* 0x0050000068f07fae */ /* 0x000fe800099a1014 */
[----:B------:R-:W-:Y:S04]  /*169d0*/  STL.64 [R1+0xf90], R104 ;  /* 0x000f906801007387 */ /* 0x000fe80000100a00 */
[----:B------:R-:W-:Y:S04]  /*169e0*/  LDGSTS.E [R240+0x900], desc[UR20][R86.64], P3 ;  /* 0x0090000056f07fae */ /* 0x000fe800099a1014 */
        /* <DEDUP_REMOVED lines=8> */
[----:B------:R1:W-:Y:S04]  /*16a70*/  STL.64 [R1+0xf88], R86 ;  /* 0x000f885601007387 */ /* 0x0003e80000100a00 */
[----:B------:R-:W-:Y:S04]  /*16a80*/  LDGSTS.E [R240+0x2d00], desc[UR20][R180.64], P3 ;  /* 0x02d00000b4f07fae */ /* 0x000fe800099a1014 */
[----:B------:R-:W-:Y:S04]  /*16a90*/  LDGSTS.E [R240+0x3100], desc[UR20][R164.64], P3 ;  /* 0x03100000a4f07fae */ /* 0x000fe800099a1014 */
[----:B-1----:R-:W2:Y:S04]  /*16aa0*/  LDL.LU.64 R86, [R1+0x1a8] ;  /* 0x0001a80001567983 */ /* 0x002ea80000300a00 */
        /* <DEDUP_REMOVED lines=9> */
[----:B------:R1:W-:Y:S04]  /*16b40*/  LDGSTS.E [R240+0x5900], desc[UR20][R2.64], P3 ;  /* 0x0590000002f07fae */ /* 0x0003e800099a1014 */
[----:B---3--:R-:W-:Y:S04]  /*16b50*/  LDGSTS.E [R240+0x5d00], desc[UR20][R244.64], P3 ;  /* 0x05d00000f4f07fae */ /* 0x008fe800099a1014 */
[----:B------:R-:W-:Y:S01]  /*16b60*/  LDGSTS.E [R240+0x6100], desc[UR20][R246.64], P3 ;  /* 0x06100000f6f07fae */ /* 0x000fe200099a1014 */
[----:B-1----:R-:W-:-:S03]  /*16b70*/  LOP3.LUT R2, R4, 0x30, RZ, 0x3c, !PT ;  /* 0x0000003004027812 */ /* 0x002fc600078e3cff */
[----:B------:R-:W-:Y:S02]  /*16b80*/  LDGSTS.E [R240+0x6500], desc[UR20][R42.64], P3 ;  /* 0x065000002af07fae */ /* 0x000fe400099a1014 */
[----:B------:R-:W-:Y:S02]  /*16b90*/  VIADD R238, R2, UR7 ;  /* 0x0000000702ee7c36 */ /* 0x000fe40008000000 */
[----:B------:R-:W-:Y:S01]  /*16ba0*/  LDGSTS.E [R240+0x6900], desc[UR20][R58.64], P3 ;  /* 0x069000003af07fae */ /* 0x000fe200099a1014 */
[----:B------:R-:W-:-:S03]  /*16bb0*/  IMAD.WIDE R2, R249, 0x4, R236 ;  /* 0x00000004f9027825 */ /* 0x000fc600078e02ec */
[----:B------:R-:W-:Y:S04]  /*16bc0*/  STL [R1+0xdbc], R240 ;  /* 0x000dbcf001007387 */ /* 0x000fe80000100800 */
[----:B------:R-:W-:Y:S04]  /*16bd0*/  LDGSTS.E [R240+0x6d00], desc[UR20][R74.64], P3 ;  /* 0x06d000004af07fae */ /* 0x000fe800099a1014 */
[----:B------:R-:W3:Y:S04]  /*16be0*/  LDL.64 R200, [R1+0x1e0] ;  /* 0x0001e00001c87983 */ /* 0x000ee80000100a00 */
[----:B------:R-:W3:Y:S04]  /*16bf0*/  LDL.64 R216, [R1+0x220] ;  /* 0x0002200001d87983 */ /* 0x000ee80000100a00 */
[----:B----4-:R-:W-:Y:S04]  /*16c00*/  LDGSTS.E [R240+0x7100], desc[UR20][R154.64], P3 ;  /* 0x071000009af07fae */ /* 0x010fe800099a1014 */
[----:B------:R1:W-:Y:S04]  /*16c10*/  STL.64 [R1+0x9f8], R2 ;  /* 0x0009f80201007387 */ /* 0x0003e80000100a00 */
[----:B------:R-:W-:Y:S04]  /*16c20*/  LDGSTS.E [R240+0x7500], desc[UR20][R170.64], P3 ;  /* 0x07500000aaf07fae */ /* 0x000fe800099a1014 */
[----:B------:R-:W-:Y:S04]  /*16c30*/  LDGSTS.E [R240+0x7900], desc[UR20][R186.64], P3 ;  /* 0x07900000baf07fae */ /* 0x000fe800099a1014 */
[----:B-1----:R-:W4:Y:S04]  /*16c40*/  LDL.64 R2, [R1+0x260] ;  /* 0x0002600001027983 */ /* 0x002f280000100a00 */
[----:B------:R-:W4:Y:S04]  /*16c50*/  LDL.64 R244, [R1+0x2a0] ;  /* 0x0002a00001f47983 */ /* 0x000f280000100a00 */
[----:B------:R-:W4:Y:S04]  /*16c60*/  LDL.64 R246, [R1+0x2e0] ;  /* 0x0002e00001f67983 */ /* 0x000f280000100a00 */
[----:B------:R-:W4:Y:S04]  /*16c70*/  LDL.64 R42, [R1+0x320] ;  /* 0x00032000012a7983 */ /* 0x000f280000100a00 */
[----:B------:R-:W4:Y:S04]  /*16c80*/  LDL.64 R58, [R1+0x360] ;  /* 0x00036000013a7983 */ /* 0x000f280000100a00 */
[----:B------:R-:W4:Y:S04]  /*16c90*/  LDL.64 R170, [R1+0x3a0] ;  /* 0x0003a00001aa7983 */ /* 0x000f280000100a00 */
[----:B------:R-:W4:Y:S04]  /*16ca0*/  LDL.64 R186, [R1+0x3e0] ;  /* 0x0003e00001ba7983 */ /* 0x000f280000100a00 */
[----:B------:R-:W4:Y:S04]  /*16cb0*/  LDL.LU.64 R22, [R1+0x1a0] ;  /* 0x0001a00001167983 */ /* 0x000f280000300a00 */
[----:B------:R-:W4:Y:S04]  /*16cc0*/  LDL.LU.64 R118, [R1+0x160] ;  /* 0x0001600001767983 */ /* 0x000f280000300a00 */
[----:B------:R-:W4:Y:S04]  /*16cd0*/  LDL.LU.64 R154, [R1+0x120] ;  /* 0x00012000019a7983 */ /* 0x000f280000300a00 */
[----:B------:R-:W4:Y:S04]  /*16ce0*/  LDL.LU.64 R24, [R1+0xe0] ;  /* 0x0000e00001187983 */ /* 0x000f280000300a00 */
[----:B--2---:R-:W-:Y:S04]  /*16cf0*/  LDGSTS.E [R240+0x7d00], desc[UR20][R202.64], P3 ;  /* 0x07d00000caf07fae */ /* 0x004fe800099a1014 */
[----:B------:R-:W2:Y:S04]  /*16d00*/  LDL.LU.64 R152, [R1+0xa0] ;  /* 0x0000a00001987983 */ /* 0x000ea80000300a00 */
[----:B------:R-:W-:Y:S04]  /*16d10*/  LDGSTS.E [R238+0x180], desc[UR20][R236.64], P3 ;  /* 0x00180000ecee7fae */ /* 0x000fe800099a1014 */
[----:B------:R-:W2:Y:S04]  /*16d20*/  LDL.LU.64 R202, [R1+0x60] ;  /* 0x0000600001ca7983 */ /* 0x000ea80000300a00 */
[----:B------:R-:W2:Y:S04]  /*16d30*/  LDL.LU.64 R74, [R1+0x20] ;  /* 0x00002000014a7983 */ /* 0x000ea80000300a00 */
[----:B------:R-:W2:Y:S04]  /*16d40*/  LDL.LU.64 R6, [R1+0x430] ;  /* 0x0004300001067983 */ /* 0x000ea80000300a00 */
[----:B------:R-:W-:Y:S04]  /*16d50*/  STL [R1+0xdc8], R238 ;  /* 0x000dc8ee01007387 */ /* 0x000fe80000100800 */
        /* <DEDUP_REMOVED lines=21> */
[----:B---3--:R-:W-:Y:S04]  /*16eb0*/  LDGSTS.E [R238+0x5980], desc[UR20][R200.64], P3 ;  /* 0x05980000c8ee7fae */ /* 0x008fe800099a1014 */
[----:B------:R-:W-:Y:S04]  /*16ec0*/  LDGSTS.E [R238+0x5d80], desc[UR20][R216.64], P3 ;  /* 0x05d80000d8ee7fae */ /* 0x000fe800099a1014 */
[----:B----4-:R1:W-:Y:S04]  /*16ed0*/  LDGSTS.E [R238+0x6180], desc[UR20][R2.64], P3 ;  /* 0x0618000002ee7fae */ /* 0x0103e800099a1014 */
[----:B------:R-:W-:Y:S04]  /*16ee0*/  LDGSTS.E [R238+0x6580], desc[UR20][R244.64], P3 ;  /* 0x06580000f4ee7fae */ /* 0x000fe800099a1014 */
[----:B------:R-:W-:Y:S01]  /*16ef0*/  LDGSTS.E [R238+0x6980], desc[UR20][R246.64], P3 ;  /* 0x06980000f6ee7fae */ /* 0x000fe200099a1014 */
[----:B-1----:R-:W-:-:S03]  /*16f00*/  LOP3.LUT R2, R4, 0x40, RZ, 0x3c, !PT ;  /* 0x0000004004027812 */ /* 0x002fc600078e3cff */
[----:B------:R-:W-:Y:S02]  /*16f10*/  LDGSTS.E [R238+0x6d80], desc[UR20][R42.64], P3 ;  /* 0x06d800002aee7fae */ /* 0x000fe400099a1014 */
[----:B------:R-:W-:Y:S02]  /*16f20*/  VIADD R236, R2, UR7 ;  /* 0x0000000702ec7c36 */ /* 0x000fe40008000000 */
[----:B------:R-:W-:Y:S01]  /*16f30*/  LDGSTS.E [R238+0x7180], desc[UR20][R58.64], P3 ;  /* 0x071800003aee7fae */ /* 0x000fe200099a1014 */
[----:B------:R-:W-:-:S03]  /*16f40*/  IMAD.WIDE R2, R249, 0x4, R234 ;  /* 0x00000004f9027825 */ /* 0x000fc600078e02ea */
[----:B------:R-:W-:Y:S04]  /*16f50*/  LDGSTS.E [R238+0x7580], desc[UR20][R170.64], P3 ;  /* 0x07580000aaee7fae */ /* 0x000fe800099a1014 */
[----:B------:R-:W-:Y:S04]  /*16f60*/  LDGSTS.E [R238+0x7980], desc[UR20][R186.64], P3 ;  /* 0x07980000baee7fae */ /* 0x000fe800099a1014 */
[----:B--2---:R1:W-:Y:S04]  /*16f70*/  STL.64 [R1+0xdc0], R6 ;  /* 0x000dc00601007387 */ /* 0x0043e80000100a00 */
[----:B------:R-:W2:Y:S04]  /*16f80*/  LDL.64 R72, [R1+0x1e8] ;  /* 0x0001e80001487983 */ /* 0x000ea80000100a00 */
[----:B------:R-:W3:Y:S04]  /*16f90*/  LDL.64 R88, [R1+0x228] ;  /* 0x0002280001587983 */ /* 0x000ee80000100a00 */
[----:B------:R4:W-:Y:S04]  /*16fa0*/  STL.64 [R1+0xa58], R2 ;  /* 0x000a580201007387 */ /* 0x0009e80000100a00 */
[----:B------:R-:W3:Y:S04]  /*16fb0*/  LDL.64 R184, [R1+0x268] ;  /* 0x0002680001b87983 */ /* 0x000ee80000100a00 */
[----:B------:R-:W3:Y:S04]  /*16fc0*/  LDL.64 R216, [R1+0x2a8] ;  /* 0x0002a80001d87983 */ /* 0x000ee80000100a00 */
[----:B------:R-:W3:Y:S04]  /*16fd0*/  LDL.64 R244, [R1+0x2e8] ;  /* 0x0002e80001f47983 */ /* 0x000ee80000100a00 */
[----:B------:R-:W3:Y:S04]  /*16fe0*/  LDL.64 R246, [R1+0x328] ;  /* 0x0003280001f67983 */ /* 0x000ee80000100a00 */
[----:B------:R-:W3:Y:S04]  /*16ff0*/  LDL.64 R42, [R1+0x368] ;  /* 0x00036800012a7983 */ /* 0x000ee80000100a00 */
[----:B------:R-:W3:Y:S04]  /*17000*/  LDL.64 R170, [R1+0x3a8] ;  /* 0x0003a80001aa7983 */ /* 0x000ee80000100a00 */
[----:B------:R-:W3:Y:S04]  /*17010*/  LDL.LU.64 R38, [R1+0x198] ;  /* 0x0001980001267983 */ /* 0x000ee80000300a00 */
[----:B------:R-:W3:Y:S04]  /*17020*/  LDL.LU.64 R200, [R1+0x158] ;  /* 0x0001580001c87983 */ /* 0x000ee80000300a00 */
[----:B------:R-:W3:Y:S04]  /*17030*/  LDL.LU.64 R214, [R1+0x118] ;  /* 0x0001180001d67983 */ /* 0x000ee80000300a00 */
[----:B------:R-:W3:Y:S04]  /*17040*/  LDL.LU.64 R40, [R1+0xd8] ;  /* 0x0000d80001287983 */ /* 0x000ee80000300a00 */
[----:B------:R-:W3:Y:S04]  /*17050*/  LDL.LU.64 R168, [R1+0x98] ;  /* 0x0000980001a87983 */ /* 0x000ee80000300a00 */
[----:B------:R-:W3:Y:S04]  /*17060*/  LDL.LU.64 R186, [R1+0x58] ;  /* 0x0000580001ba7983 */ /* 0x000ee80000300a00 */
[----:B------:R-:W-:Y:S04]  /*17070*/  LDGSTS.E [R238+0x7d80], desc[UR20][R6.64], P3 ;  /* 0x07d8000006ee7fae */ /* 0x000fe800099a1014 */
[----:B------:R-:W3:Y:S04]  /*17080*/  LDL.LU.64 R58, [R1+0x18] ;  /* 0x00001800013a7983 */ /* 0x000ee80000300a00 */
[----:B------:R-:W-:Y:S04]  /*17090*/  LDGSTS.E [R236+0x200], desc[UR20][R234.64], P3 ;  /* 0x00200000eaec7fae */ /* 0x000fe800099a1014 */
[----:B-1----:R-:W3:Y:S04]  /*170a0*/  LDL.LU.64 R6, [R1+0x3e8] ;  /* 0x0003e80001067983 */ /* 0x002ee80000300a00 */
[----:B----4-:R-:W4:Y:S04]  /*170b0*/  LDL.LU.64 R2, [R1+0x440] ;  /* 0x0004400001027983 */ /* 0x010f280000300a00 */
        /* <DEDUP_REMOVED lines=21> */
[----:B--2---:R-:W-:Y:S04]  /*17210*/  LDGSTS.E [R236+0x5a00], desc[UR20][R72.64], P3 ;  /* 0x05a0000048ec7fae */ /* 0x004fe800099a1014 */
[----:B---3--:R-:W-:Y:S04]  /*17220*/  LDGSTS.E [R236+0x5e00], desc[UR20][R88.64], P3 ;  /* 0x05e0000058ec7fae */ /* 0x008fe800099a1014 */
[----:B------:R-:W-:Y:S04]  /*17230*/  LDGSTS.E [R236+0x6200], desc[UR20][R184.64], P3 ;  /* 0x06200000b8ec7fae */ /* 0x000fe800099a1014 */
[----:B------:R-:W-:Y:S04]  /*17240*/  LDGSTS.E [R236+0x6600], desc[UR20][R216.64], P3 ;  /* 0x06600000d8ec7fae */ /* 0x000fe800099a1014 */
[----:B------:R-:W-:Y:S04]  /*17250*/  LDGSTS.E [R236+0x6a00], desc[UR20][R244.64], P3 ;  /* 0x06a00000f4ec7fae */ /* 0x000fe800099a1014 */
[----:B------:R-:W-:Y:S04]  /*17260*/  LDGSTS.E [R236+0x6e00], desc[UR20][R246.64], P3 ;  /* 0x06e00000f6ec7fae */ /* 0x000fe800099a1014 */
[----:B------:R-:W-:Y:S04]  /*17270*/  LDGSTS.E [R236+0x7200], desc[UR20][R42.64], P3 ;  /* 0x072000002aec7fae */ /* 0x000fe800099a1014 */
[----:B------:R-:W-:Y:S04]  /*17280*/  LDGSTS.E [R236+0x7600], desc[UR20][R170.64], P3 ;  /* 0x07600000aaec7fae */ /* 0x000fe800099a1014 */
[----:B------:R-:W-:Y:S04]  /*17290*/  STL.64 [R1+0xdd0], R6 ;  /* 0x000dd00601007387 */ /* 0x000fe80000100a00 */
[----:B------:R-:W-:Y:S04]  /*172a0*/  LDGSTS.E [R236+0x7a00], desc[UR20][R6.64], P3 ;  /* 0x07a0000006ec7fae */ /* 0x000fe800099a1014 */
[----:B------:R-:W-:Y:S04]  /*172b0*/  STL [R1+0xde0], R236 ;  /* 0x000de0ec01007387 */ /* 0x000fe80000100800 */
[----:B----4-:R1:W-:Y:S04]  /*172c0*/  LDGSTS.E [R236+0x7e00], desc[UR20][R2.64], P3 ;  /* 0x07e0000002ec7fae */ /* 0x0103e800099a1014 */
[----:B------:R1:W-:Y:S04]  /*172d0*/  STL.64 [R1+0xdd8], R2 ;  /* 0x000dd80201007387 */ /* 0x0003e80000100a00 */
[----:B------:R-:W2:Y:S04]  /*172e0*/  LDL.64 R184, [R1+0x208] ;  /* 0x0002080001b87983 */ /* 0x000ea80000100a00 */
[----:B------:R-:W3:Y:S01]  /*172f0*/  LDL.64 R216, [R1+0x230] ;  /* 0x0002300001d87983 */ /* 0x000ee20000100a00 */
[----:B-1----:R-:W-:-:S05]  /*17300*/  IMAD.WIDE R2, R249, 0x4, R232 ;  /* 0x00000004f9027825 */ /* 0x002fca00078e02e8 */
[----:B------:R1:W-:Y:S04]  /*17310*/  STL.64 [R1+0xac8], R2 ;  /* 0x000ac80201007387 */ /* 0x0003e80000100a00 */
[----:B------:R-:W4:Y:S04]  /*17320*/  LDL.64 R42, [R1+0x270] ;  /* 0x00027000012a7983 */ /* 0x000f280000100a00 */
[----:B------:R-:W4:Y:S04]  /*17330*/  LDL.64 R170, [R1+0x2b0] ;  /* 0x0002b00001aa7983 */ /* 0x000f280000100a00 */
[----:B------:R-:W4:Y:S04]  /*17340*/  LDL.64 R88, [R1+0x2f0] ;  /* 0x0002f00001587983 */ /* 0x000f280000100a00 */
[----:B------:R-:W4:Y:S04]  /*17350*/  LDL.64 R246, [R1+0x330] ;  /* 0x0003300001f67983 */ /* 0x000f280000100a00 */
[----:B------:R-:W4:Y:S04]  /*17360*/  LDL.LU.64 R236, [R1+0x370] ;  /* 0x0003700001ec7983 */ /* 0x000f280000300a00 */
[----:B------:R-:W4:Y:S04]  /*17370*/  LDL.LU.64 R6, [R1+0x3b0] ;  /* 0x0003b00001067983 */ /* 0x000f280000300a00 */
[----:B------:R-:W4:Y:S04]  /*17380*/  LDL.LU.64 R240, [R1+0x3f0] ;  /* 0x0003f00001f07983 */ /* 0x000f280000300a00 */
[----:B------:R-:W4:Y:S01]  /*17390*/  LDL.LU.64 R244, [R1+0x450] ;  /* 0x0004500001f47983 */ /* 0x000f220000300a00 */
[----:B------:R-:W-:-:S03]  /*173a0*/  LOP3.LUT R10, R4, 0x50, RZ, 0x3c, !PT ;  /* 0x00000050040a7812 */ /* 0x000fc600078e3cff */
[----:B------:R-:W4:Y:S02]  /*173b0*/  LDL.LU.64 R54, [R1+0x190] ;  /* 0x0001900001367983 */ /* 0x000f240000300a00 */
[----:B------:R-:W-:-:S05]  /*173c0*/  VIADD R234, R10, UR7 ;  /* 0x000000070aea7c36 */ /* 0x000fca0008000000 */
[----:B------:R1:W-:Y:S04]  /*173d0*/  LDGSTS.E [R234+0x280], desc[UR20][R232.64], P3 ;  /* 0x00280000e8ea7fae */ /* 0x0003e800099a1014 */
        /* <DEDUP_REMOVED lines=20> */
[----:B------:R-:W-:Y:S01]  /*17520*/  LDGSTS.E [R234+0x5680], desc[UR20][R14.64], P3 ;  /* 0x056800000eea7fae */ /* 0x000fe200099a1014 */
[----:B-1----:R-:W-:-:S05]  /*17530*/  LOP3.LUT R2, R4, 0x60, RZ, 0x3c, !PT ;  /* 0x0000006004027812 */ /* 0x002fca00078e3cff */
[----:B------:R-:W-:Y:S02]  /*17540*/  VIADD R232, R2, UR7 ;  /* 0x0000000702e87c36 */ /* 0x000fe40008000000 */
[----:B------:R-:W-:Y:S01]  /*17550*/  IMAD.WIDE R2, R249, 0x4, R230 ;  /* 0x00000004f9027825 */ /* 0x000fe200078e02e6 */
[----:B--2---:R-:W-:Y:S04]  /*17560*/  LDGSTS.E [R234+0x5a80], desc[UR20][R184.64], P3 ;  /* 0x05a80000b8ea7fae */ /* 0x004fe800099a1014 */
[----:B---3--:R-:W-:Y:S04]  /*17570*/  LDGSTS.E [R234+0x5e80], desc[UR20][R216.64], P3 ;  /* 0x05e80000d8ea7fae */ /* 0x008fe800099a1014 */
[----:B------:R-:W2:Y:S04]  /*17580*/  LDL.LU.64 R216, [R1+0x150] ;  /* 0x0001500001d87983 */ /* 0x000ea80000300a00 */
[----:B------:R-:W3:Y:S04]  /*17590*/  LDL.LU.64 R250, [R1+0x110] ;  /* 0x0001100001fa7983 */ /* 0x000ee80000300a00 */
[----:B----4-:R-:W-:Y:S04]  /*175a0*/  LDGSTS.E [R234+0x6280], desc[UR20][R42.64], P3 ;  /* 0x062800002aea7fae */ /* 0x010fe800099a1014 */
[----:B------:R-:W4:Y:S04]  /*175b0*/  LDL.LU.64 R56, [R1+0xd0] ;  /* 0x0000d00001387983 */ /* 0x000f280000300a00 */
[----:B------:R-:W-:Y:S04]  /*175c0*/  LDGSTS.E [R234+0x6680], desc[UR20][R170.64], P3 ;  /* 0x06680000aaea7fae */ /* 0x000fe800099a1014 */
[----:B------:R-:W4:Y:S04]  /*175d0*/  LDL.LU.64 R184, [R1+0x90] ;  /* 0x0000900001b87983 */ /* 0x000f280000300a00 */
[----:B------:R-:W-:Y:S04]  /*175e0*/  LDGSTS.E [R234+0x6a80], desc[UR20][R88.64], P3 ;  /* 0x06a8000058ea7fae */ /* 0x000fe800099a1014 */
[----:B------:R-:W4:Y:S04]  /*175f0*/  LDL.LU.64 R170, [R1+0x50] ;  /* 0x0000500001aa7983 */ /* 0x000f280000300a00 */
[----:B------:R-:W4:Y:S04]  /*17600*/  LDL.LU.64 R42, [R1+0x10] ;  /* 0x00001000012a7983 */ /* 0x000f280000300a00 */
[----:B------:R-:W-:Y:S04]  /*17610*/  STL.64 [R1+0xde8], R236 ;  /* 0x000de8ec01007387 */ /* 0x000fe80000100a00 */
[----:B------:R-:W-:Y:S04]  /*17620*/  STL.64 [R1+0xdf0], R6 ;  /* 0x000df00601007387 */ /* 0x000fe80000100a00 */
[----:B------:R-:W-:Y:S04]  /*17630*/  STL.64 [R1+0xdf8], R240 ;  /* 0x000df8f001007387 */ /* 0x000fe80000100a00 */
[----:B------:R1:W-:Y:S04]  /*17640*/  STL [R1+0xe08], R234 ;  /* 0x000e08ea01007387 */ /* 0x0003e80000100800 */
[----:B------:R1:W-:Y:S04]  /*17650*/  STL.64 [R1+0xe00], R244 ;  /* 0x000e00f401007387 */ /* 0x0003e80000100a00 */
[----:B------:R-:W4:Y:S04]  /*17660*/  LDL.64 R88, [R1+0x200] ;  /* 0x0002000001587983 */ /* 0x000f280000100a00 */
[----:B------:R-:W-:Y:S04]  /*17670*/  LDGSTS.E [R234+0x6e80], desc[UR20][R246.64], P3 ;  /* 0x06e80000f6ea7fae */ /* 0x000fe800099a1014 */
[----:B------:R-:W4:Y:S04]  /*17680*/  LDL.LU.64 R104, [R1+0x1c8] ;  /* 0x0001c80001687983 */ /* 0x000f280000300a00 */
[----:B------:R-:W-:Y:S04]  /*17690*/  LDGSTS.E [R234+0x7280], desc[UR20][R236.64], P3 ;  /* 0x07280000ecea7fae */ /* 0x000fe800099a1014 */
[----:B------:R1:W-:Y:S04]  /*176a0*/  STL.64 [R1+0xb10], R2 ;  /* 0x000b100201007387 */ /* 0x0003e80000100a00 */
[----:B------:R-:W-:Y:S04]  /*176b0*/  LDGSTS.E [R234+0x7680], desc[UR20][R6.64], P3 ;  /* 0x0768000006ea7fae */ /* 0x000fe800099a1014 */
[----:B------:R-:W4:Y:S04]  /*176c0*/  LDL.LU.64 R122, [R1+0x1c0] ;  /* 0x0001c000017a7983 */ /* 0x000f280000300a00 */
[----:B------:R-:W-:Y:S04]  /*176d0*/  LDGSTS.E [R234+0x7a80], desc[UR20][R240.64], P3 ;  /* 0x07a80000f0ea7fae */ /* 0x000fe800099a1014 */
[----:B------:R-:W4:Y:S04]  /*176e0*/  LDL.LU.64 R10, [R1+0x1b8] ;  /* 0x0001b800010a7983 */ /* 0x000f280000300a00 */
[----:B------:R-:W-:Y:S04]  /*176f0*/  LDGSTS.E [R234+0x7e80], desc[UR20][R244.64], P3 ;  /* 0x07e80000f4ea7fae */ /* 0x000fe800099a1014 */
[----:B------:R-:W4:Y:S04]  /*17700*/  LDL.LU.64 R72, [R1+0x188] ;  /* 0x0001880001487983 */ /* 0x000f280000300a00 */
[----:B------:R1:W-:Y:S04]  /*17710*/  LDGSTS.E [R232+0x300], desc[UR20][R230.64], P3 ;  /* 0x00300000e6e87fae */ /* 0x0003e800099a1014 */
[----:B-1----:R-:W4:Y:S04]  /*17720*/  LDL.LU.64 R234, [R1+0x248] ;  /* 0x0002480001ea7983 */ /* 0x002f280000300a00 */
[----:B------:R-:W4:Y:S04]  /*17730*/  LDL.LU.64 R244, [R1+0x278] ;  /* 0x0002780001f47983 */ /* 0x000f280000300a00 */
[----:B------:R-:W4:Y:S04]  /*17740*/  LDL.LU.64 R240, [R1+0x2b8] ;  /* 0x0002b80001f07983 */ /* 0x000f280000300a00 */
[----:B------:R-:W4:Y:S04]  /*17750*/  LDL.LU.64 R6, [R1+0x2f8] ;  /* 0x0002f80001067983 */ /* 0x000f280000300a00 */
[----:B------:R-:W4:Y:S04]  /*17760*/  LDL.LU.64 R236, [R1+0x338] ;  /* 0x0003380001ec7983 */ /* 0x000f280000300a00 */
[----:B------:R-:W4:Y:S04]  /*17770*/  LDL.LU.64 R2, [R1+0x378] ;  /* 0x0003780001027983 */ /* 0x000f280000300a00 */
[----:B------:R-:W4:Y:S04]  /*17780*/  LDL.LU.64 R238, [R1+0x3b8] ;  /* 0x0003b80001ee7983 */ /* 0x000f280000300a00 */
[----:B------:R-:W4:Y:S04]  /*17790*/  LDL.LU.64 R242, [R1+0x3f8] ;  /* 0x0003f80001f27983 */ /* 0x000f280000300a00 */
[----:B------:R-:W4:Y:S04]  /*177a0*/  LDL.LU.64 R246, [R1+0x448] ;  /* 0x0004480001f67983 */ /* 0x000f280000300a00 */
[----:B------:R-:W-:Y:S01]  /*177b0*/  LDGSTS.E [R232+0x700], desc[UR20][R54.64], P3 ;  /* 0x0070000036e87fae */ /* 0x000fe200099a1014 */
[----:B------:R-:W-:-:S05]  /*177c0*/  LOP3.LUT R134, R4, 0x70, RZ, 0x3c, !PT ;  /* 0x0000007004867812 */ /* 0x000fca00078e3cff */
[----:B------:R-:W-:Y:S01]  /*177d0*/  VIADD R230, R134, UR7 ;  /* 0x0000000786e67c36 */ /* 0x000fe20008000000 */
[----:B--2---:R-:W-:Y:S04]  /*177e0*/  LDGSTS.E [R232+0xb00], desc[UR20][R216.64], P3 ;  /* 0x00b00000d8e87fae */ /* 0x004fe800099a1014 */
[----:B---3--:R-:W-:Y:S04]  /*177f0*/  LDGSTS.E [R232+0xf00], desc[UR20][R250.64], P3 ;  /* 0x00f00000fae87fae */ /* 0x008fe800099a1014 */
[----:B----4-:R-:W-:Y:S04]  /*17800*/  LDGSTS.E [R232+0x1300], desc[UR20][R56.64], P3 ;  /* 0x0130000038e87fae */ /* 0x010fe800099a1014 */
        /* <DEDUP_REMOVED lines=28> */
[----:B------:R-:W2:Y:S04]  /*179d0*/  LDL.LU.64 R88, [R1+0x180] ;  /* 0x0001800001587983 */ /* 0x000ea80000300a00 */
[----:B------:R-:W3:Y:S01]  /*179e0*/  LDL.LU.64 R70, [R1+0x178] ;  /* 0x0001780001467983 */ /* 0x000ee20000300a00 */
[----:B-1----:R-:W-:-:S03]  /*179f0*/  IMAD.WIDE R104, R249, 0x4, R104 ;  /* 0x00000004f9687825 */ /* 0x002fc600078e0268 */
[----:B------:R-:W4:Y:S04]  /*17a00*/  LDL.LU.64 R134, [R1+0x148] ;  /* 0x0001480001867983 */ /* 0x000f280000300a00 */
[----:B------:R-:W4:Y:S04]  /*17a10*/  LDL.LU.64 R150, [R1+0x140] ;  /* 0x0001400001967983 */ /* 0x000f280000300a00 */
[----:B------:R-:W4:Y:S04]  /*17a20*/  LDL.LU.64 R166, [R1+0x138] ;  /* 0x0001380001a67983 */ /* 0x000f280000300a00 */
[----:B------:R1:W-:Y:S01]  /*17a30*/  STL.64 [R1+0xb50], R104 ;  /* 0x000b506801007387 */ /* 0x0003e20000100a00 */
[----:B------:R-:W-:-:S03]  /*17a40*/  IMAD.WIDE R122, R249, 0x4, R122 ;  /* 0x00000004f97a7825 */ /* 0x000fc600078e027a */
[----:B------:R1:W-:Y:S04]  /*17a50*/  LDGSTS.E [R230+0x780], desc[UR20][R72.64], P3 ;  /* 0x0078000048e67fae */ /* 0x0003e800099a1014 */
[----:B-1----:R-:W4:Y:S01]  /*17a60*/  LDL.LU.64 R104, [R1+0xf90] ;  /* 0x000f900001687983 */ /* 0x002f220000300a00 */
[----:B------:R-:W-:-:S03]  /*17a70*/  IMAD.WIDE R10, R249, 0x4, R10 ;  /* 0x00000004f90a7825 */ /* 0x000fc600078e020a */
[----:B------:R1:W-:Y:S01]  /*17a80*/  STL.64 [R1+0x880], R122 ;  /* 0x0008807a01007387 */ /* 0x0003e20000100a00 */
[----:B------:R-:W-:-:S03]  /*17a90*/  IMAD.WIDE R86, R249, 0x4, R86 ;  /* 0x00000004f9567825 */ /* 0x000fc600078e0256 */
[----:B-1----:R-:W4:Y:S04]  /*17aa0*/  LDL.LU.64 R122, [R1+0x108] ;  /* 0x00010800017a7983 */ /* 0x002f280000300a00 */
[----:B------:R1:W-:Y:S04]  /*17ab0*/  STL.64 [R1+0x8f8], R10 ;  /* 0x0008f80a01007387 */ /* 0x0003e80000100a00 */
[----:B-1----:R-:W4:Y:S01]  /*17ac0*/  LDL.LU.64 R10, [R1+0x100] ;  /* 0x00010000010a7983 */ /* 0x002f220000300a00 */
[----:B------:R-:W-:-:S04]  /*17ad0*/  IMAD.WIDE R22, R249, 0x4, R22 ;  /* 0x00000004f9167825 */ /* 0x000fc800078e0216 */
        /* <DEDUP_REMOVED lines=12> */
[----:B--2---:R-:W-:-:S04]  /*17ba0*/  IMAD.WIDE R88, R249, 0x4, R88 ;  /* 0x00000004f9587825 */ /* 0x004fc800078e0258 */
[C---:B---3--:R-:W-:Y:S01]  /*17bb0*/  IMAD.WIDE R70, R249.reuse, 0x4, R70 ;  /* 0x00000004f9467825 */ /* 0x048fe200078e0246 */
[----:B----4-:R1:W-:Y:S03]  /*17bc0*/  LDGSTS.E [R230+0xb80], desc[UR20][R134.64], P3 ;  /* 0x00b8000086e67fae */ /* 0x0103e600099a1014 */
[----:B------:R-:W-:-:S05]  /*17bd0*/  IMAD.WIDE R104, R249, 0x4, R104 ;  /* 0x00000004f9687825 */ /* 0x000fca00078e0268 */
[----:B------:R2:W-:Y:S01]  /*17be0*/  STL.64 [R1+0x960], R104 ;  /* 0x0009606801007387 */ /* 0x0005e20000100a00 */
[----:B-1----:R-:W-:-:S04]  /*17bf0*/  IMAD.WIDE R134, R249, 0x4, R134 ;  /* 0x00000004f9867825 */ /* 0x002fc800078e0286 */
[----:B------:R-:W-:-:S04]  /*17c00*/  IMAD.WIDE R150, R249, 0x4, R150 ;  /* 0x00000004f9967825 */ /* 0x000fc800078e0296 */
[C---:B------:R-:W-:Y:S01]  /*17c10*/  IMAD.WIDE R166, R249.reuse, 0x4, R166 ;  /* 0x00000004f9a67825 */ /* 0x040fe200078e02a6 */
[----:B------:R1:W-:Y:S04]  /*17c20*/  LDGSTS.E [R230+0xf80], desc[UR20][R122.64], P3 ;  /* 0x00f800007ae67fae */ /* 0x0003e800099a1014 */
[----:B--2---:R-:W2:Y:S04]  /*17c30*/  LDL.LU.64 R104, [R1+0xf8] ;  /* 0x0000f80001687983 */ /* 0x004ea80000300a00 */
[----:B------:R3:W-:Y:S04]  /*17c40*/  STL.64 [R1+0x9d0], R86 ;  /* 0x0009d05601007387 */ /* 0x0007e80000100a00 */
[----:B---3--:R-:W3:Y:S04]  /*17c50*/  LDL.LU.64 R86, [R1+0xf88] ;  /* 0x000f880001567983 */ /* 0x008ee80000300a00 */
[----:B------:R4:W-:Y:S04]  /*17c60*/  STL.64 [R1+0xa40], R22 ;  /* 0x000a401601007387 */ /* 0x0009e80000100a00 */
[----:B----4-:R-:W4:Y:S04]  /*17c70*/  LDL.LU.64 R22, [R1+0xf80] ;  /* 0x000f800001167983 */ /* 0x010f280000300a00 */
[----:B------:R1:W-:Y:S04]  /*17c80*/  STL.64 [R1+0xab0], R38 ;  /* 0x000ab02601007387 */ /* 0x0003e80000100a00 */
[----:B-1----:R-:W2:Y:S04]  /*17c90*/  LDL.LU.64 R38, [R1+0xf78] ;  /* 0x000f780001267983 */ /* 0x002ea80000300a00 */
[----:B------:R1:W-:Y:S04]  /*17ca0*/  STL.64 [R1+0xb00], R54 ;  /* 0x000b003601007387 */ /* 0x0003e80000100a00 */
[----:B-1----:R-:W2:Y:S04]  /*17cb0*/  LDL.LU.64 R54, [R1+0xf70] ;  /* 0x000f700001367983 */ /* 0x002ea80000300a00 */
[----:B------:R1:W-:Y:S04]  /*17cc0*/  STL.64 [R1+0xb40], R72 ;  /* 0x000b404801007387 */ /* 0x0003e80000100a00 */
[----:B-1----:R-:W4:Y:S04]  /*17cd0*/  LDL.LU.64 R72, [R1+0xc8] ;  /* 0x0000c80001487983 */ /* 0x002f280000300a00 */
[----:B------:R1:W-:Y:S04]  /*17ce0*/  STL.64 [R1+0x858], R88 ;  /* 0x0008585801007387 */ /* 0x0003e80000100a00 */
[----:B-1----:R-:W4:Y:S04]  /*17cf0*/  LDL.LU.64 R88, [R1+0xc0] ;  /* 0x0000c00001587983 */ /* 0x002f280000300a00 */
[----:B------:R1:W-:Y:S04]  /*17d00*/  STL.64 [R1+0x8c0], R70 ;  /* 0x0008c04601007387 */ /* 0x0003e80000100a00 */
[----:B-1----:R-:W4:Y:S01]  /*17d10*/  LDL.LU.64 R70, [R1+0xf68] ;  /* 0x000f680001467983 */ /* 0x002f220000300a00 */
[----:B------:R-:W-:-:S04]  /*17d20*/  IMAD.WIDE R122, R249, 0x4, R122 ;  /* 0x00000004f97a7825 */ /* 0x000fc800078e027a */
[----:B------:R-:W-:-:S04]  /*17d30*/  IMAD.WIDE R10, R249, 0x4, R10 ;  /* 0x00000004f90a7825 */ /* 0x000fc800078e020a */
[----:B---3--:R-:W-:-:S05]  /*17d40*/  IMAD.WIDE R86, R249, 0x4, R86 ;  /* 0x00000004f9567825 */ /* 0x008fca00078e0256 */
[----:B------:R1:W-:Y:S04]  /*17d50*/  STL.64 [R1+0x938], R86 ;  /* 0x0009385601007387 */ /* 0x0003e80000100a00 */
[----:B-1----:R-:W3:Y:S04]  /*17d60*/  LDL.LU.64 R86, [R1+0xf60] ;  /* 0x000f600001567983 */ /* 0x002ee80000300a00 */
[----:B------:R1:W-:Y:S04]  /*17d70*/  STL.64 [R1+0x9a8], R102 ;  /* 0x0009a86601007387 */ /* 0x0003e80000100a00 */
[----:B-1----:R-:W3:Y:S04]  /*17d80*/  LDL.LU.64 R102, [R1+0xf58] ;  /* 0x000f580001667983 */ /* 0x002ee80000300a00 */
[----:B------:R1:W-:Y:S04]  /*17d90*/  STL.64 [R1+0xa20], R118 ;  /* 0x000a207601007387 */ /* 0x0003e80000100a00 */
[----:B-1----:R-:W3:Y:S04]  /*17da0*/  LDL.LU.64 R118, [R1+0xf50] ;  /* 0x000f500001767983 */ /* 0x002ee80000300a00 */
[----:B------:R1:W-:Y:S01]  /*17db0*/  STL.64 [R1+0xa98], R200 ;  /* 0x000a98c801007387 */ /* 0x0003e20000100a00 */
[----:B--2---:R-:W-:-:S04]  /*17dc0*/  IMAD.WIDE R104, R249, 0x4, R104 ;  /* 0x00000004f9687825 */ /* 0x004fc800078e0268 */
[----:B------:R-:W-:-:S04]  /*17dd0*/  IMAD.WIDE R8, R249, 0x4, R8 ;  /* 0x00000004f9087825 */ /* 0x000fc800078e0208 */
[C---:B------:R-:W-:Y:S01]  /*17de0*/  IMAD.WIDE R26, R249.reuse, 0x4, R26 ;  /* 0x00000004f91a7825 */ /* 0x040fe200078e021a */
[----:B----4-:R2:W-:Y:S04]  /*17df0*/  LDGSTS.E [R230+0x1380], desc[UR20][R72.64], P3 ;  /* 0x0138000048e67fae */ /* 0x0105e800099a1014 */
[----:B-1----:R-:W4:Y:S04]  /*17e00*/  LDL.LU.64 R200, [R1+0x88] ;  /* 0x0000880001c87983 */ /* 0x002f280000300a00 */
[----:B------:R1:W-:Y:S04]  /*17e10*/  STL.64 [R1+0xaf0], R216 ;  /* 0x000af0d801007387 */ /* 0x0003e80000100a00 */
[----:B-1----:R-:W3:Y:S04]  /*17e20*/  LDL.LU.64 R216, [R1+0x80] ;  /* 0x0000800001d87983 */ /* 0x002ee80000300a00 */
        /* <DEDUP_REMOVED lines=21> */
[----:B-1----:R-:W3:Y:S01]  /*17f80*/  LDL.LU.64 R104, [R1+0xf00] ;  /* 0x000f000001687983 */ /* 0x002ee20000300a00 */
[----:B------:R-:W-:-:S03]  /*17f90*/  IMAD.WIDE R24, R249, 0x4, R24 ;  /* 0x00000004f9187825 */ /* 0x000fc600078e0218 */
[----:B------:R1:W-:Y:S01]  /*17fa0*/  STL.64 [R1+0x8e0], R8 ;  /* 0x0008e00801007387 */ /* 0x0003e20000100a00 */
[----:B------:R-:W-:-:S04]  /*17fb0*/  IMAD.WIDE R40, R249, 0x4, R40 ;  /* 0x00000004f9287825 */ /* 0x000fc800078e0228 */
[C---:B------:R-:W-:Y:S01]  /*17fc0*/  IMAD.WIDE R56, R249.reuse, 0x4, R56 ;  /* 0x00000004f9387825 */ /* 0x040fe200078e0238 */
[----:B-1----:R-:W3:Y:S03]  /*17fd0*/  LDL.LU.64 R8, [R1+0xef8] ;  /* 0x000ef80001087983 */ /* 0x002ee60000300a00 */
[C---:B--2---:R-:W-:Y:S01]  /*17fe0*/  IMAD.WIDE R72, R249.reuse, 0x4, R72 ;  /* 0x00000004f9487825 */ /* 0x044fe200078e0248 */
[----:B------:R1:W-:Y:S03]  /*17ff0*/  STL.64 [R1+0x968], R26 ;  /* 0x0009681a01007387 */ /* 0x0003e60000100a00 */
[C---:B------:R-:W-:Y:S01]  /*18000*/  IMAD.WIDE R88, R249.reuse, 0x4, R88 ;  /* 0x00000004f9587825 */ /* 0x040fe200078e0258 */
[----:B-1----:R-:W2:Y:S04]  /*18010*/  LDL.LU.64 R26, [R1+0x8] ;  /* 0x00000800011a7983 */ /* 0x002ea80000300a00 */
[----:B------:R1:W-:Y:S01]  /*18020*/  STL.64 [R1+0x9e8], R24 ;  /* 0x0009e81801007387 */ /* 0x0003e20000100a00 */
[----:B------:R-:W-:-:S03]  /*18030*/  IMAD.WIDE R120, R249, 0x4, R120 ;  /* 0x00000004f9787825 */ /* 0x000fc600078e0278 */
        /* <DEDUP_REMOVED lines=12> */
[----:B----4-:R4:W-:Y:S04]  /*18100*/  LDGSTS.E [R230+0x1780], desc[UR20][R200.64], P3 ;  /* 0x01780000c8e67fae */ /* 0x0109e800099a1014 */
[----:B-1----:R-:W2:Y:S01]  /*18110*/  LDL.LU.64 R88, [R1+0xed0] ;  /* 0x000ed00001587983 */ /* 0x002ea20000300a00 */
[----:B------:R-:W-:-:S04]  /*18120*/  IMAD.WIDE R138, R249, 0x4, R138 ;  /* 0x00000004f98a7825 */ /* 0x000fc800078e028a */
[----:B----4-:R-:W-:-:S04]  /*18130*/  IMAD.WIDE R200, R249, 0x4, R200 ;  /* 0x00000004f9c87825 */ /* 0x010fc800078e02c8 */
[----:B---3--:R-:W-:-:S04]  /*18140*/  IMAD.WIDE R216, R249, 0x4, R216 ;  /* 0x00000004f9d87825 */ /* 0x008fc800078e02d8 */
        /* <DEDUP_REMOVED lines=8> */
[C---:B------:R-:W-:Y:S01]  /*181d0*/  IMAD.WIDE R42, R249.reuse, 0x4, R42 ;  /* 0x00000004f92a7825 */ /* 0x040fe200078e022a */
[----:B------:R1:W-:Y:S03]  /*181e0*/  LDGSTS.E [R230+0x1b80], desc[UR20][R154.64], P3 ;  /* 0x01b800009ae67fae */ /* 0x0003e600099a1014 */
[----:B------:R-:W-:-:S04]  /*181f0*/  IMAD.WIDE R10, R249, 0x4, R10 ;  /* 0x00000004f90a7825 */ /* 0x000fc800078e020a */
[----:B------:R-:W-:-:S05]  /*18200*/  IMAD.WIDE R104, R249, 0x4, R104 ;  /* 0x00000004f9687825 */ /* 0x000fca00078e0268 */
[----:B------:R3:W-:Y:S04]  /*18210*/  STL.64 [R1+0x838], R104 ;  /* 0x0008386801007387 */ /* 0x0007e80000100a00 */
[----:B---3--:R-:W3:Y:S04]  /*18220*/  LDL.LU.64 R104, [R1+0xec8] ;  /* 0x000ec80001687983 */ /* 0x008ee80000300a00 */
[----:B------:R4:W-:Y:S01]  /*18230*/  STL.64 [R1+0x8b0], R120 ;  /* 0x0008b07801007387 */ /* 0x0009e20000100a00 */
[----:B-1----:R-:W-:-:S04]  /*18240*/  IMAD.WIDE R154, R249, 0x4, R154 ;  /* 0x00000004f99a7825 */ /* 0x002fc800078e029a */
[C---:B------:R-:W-:Y:S01]  /*18250*/  IMAD.WIDE R122, R249.reuse, 0x4, R122 ;  /* 0x00000004f97a7825 */ /* 0x040fe200078e027a */
[----:B--2---:R1:W-:Y:S04]  /*18260*/  LDGSTS.E [R230+0x1f80], desc[UR20][R26.64], P3 ;  /* 0x01f800001ae67fae */ /* 0x0043e800099a1014 */
[----:B----4-:R-:W2:Y:S04]  /*18270*/  LDL.LU.64 R120, [R1+0xec0] ;  /* 0x000ec00001787983 */ /* 0x010ea80000300a00 */
[----:B------:R4:W-:Y:S04]  /*18280*/  STL.64 [R1+0x930], R136 ;  /* 0x0009308801007387 */ /* 0x0009e80000100a00 */
[----:B----4-:R-:W4:Y:S04]  /*18290*/  LDL.LU.64 R136, [R1+0xeb8] ;  /* 0x000eb80001887983 */ /* 0x010f280000300a00 */
[----:B------:R1:W-:Y:S04]  /*182a0*/  STL.64 [R1+0x9c8], R152 ;  /* 0x0009c89801007387 */ /* 0x0003e80000100a00 */
[----:B-1----:R-:W2:Y:S04]  /*182b0*/  LDL.LU.64 R152, [R1+0xeb0] ;  /* 0x000eb00001987983 */ /* 0x002ea80000300a00 */
        /* <DEDUP_REMOVED lines=13> */
[----:B-1----:R-:W3:Y:S04]  /*18390*/  LDL.LU.64 R218, [R1+0xe78] ;  /* 0x000e780001da7983 */ /* 0x002ee80000300a00 */
[----:B------:R1:W-:Y:S04]  /*183a0*/  STL.64 [R1+0x9a0], R202 ;  /* 0x0009a0ca01007387 */ /* 0x0003e80000100a00 */
[----:B-1----:R-:W4:Y:S04]  /*183b0*/  LDL.LU.64 R202, [R1+0xe70] ;  /* 0x000e700001ca7983 */ /* 0x002f280000300a00 */
[----:B------:R1:W-:Y:S04]  /*183c0*/  STL.64 [R1+0xa28], R186 ;  /* 0x000a28ba01007387 */ /* 0x0003e80000100a00 */
[----:B-1----:R-:W4:Y:S04]  /*183d0*/  LDL.LU.64 R186, [R1+0xe68] ;  /* 0x000e680001ba7983 */ /* 0x002f280000300a00 */
[----:B------:R1:W-:Y:S04]  /*183e0*/  STL.64 [R1+0xaa0], R170 ;  /* 0x000aa0aa01007387 */ /* 0x0003e80000100a00 */
[----:B-1----:R-:W4:Y:S04]  /*183f0*/  LDL.LU.64 R170, [R1+0xe60] ;  /* 0x000e600001aa7983 */ /* 0x002f280000300a00 */
[----:B------:R1:W-:Y:S04]  /*18400*/  STL.64 [R1+0xaf8], R154 ;  /* 0x000af89a01007387 */ /* 0x0003e80000100a00 */
[----:B-1----:R-:W4:Y:S01]  /*18410*/  LDL.LU.64 R154, [R1+0xe58] ;  /* 0x000e5800019a7983 */ /* 0x002f220000300a00 */
[----:B--2---:R-:W-:-:S05]  /*18420*/  IMAD.WIDE R138, R249, 0x4, R138 ;  /* 0x00000004f98a7825 */ /* 0x004fca00078e028a */
[----:B------:R1:W-:Y:S01]  /*18430*/  STL.64 [R1+0x788], R138 ;  /* 0x0007888a01007387 */ /* 0x0003e20000100a00 */
[----:B------:R-:W-:-:S04]  /*18440*/  IMAD.WIDE R26, R249, 0x4, R26 ;  /* 0x00000004f91a7825 */ /* 0x000fc800078e021a */
[----:B------:R-:W-:-:S04]  /*18450*/  IMAD.WIDE R10, R249, 0x4, R10 ;  /* 0x00000004f90a7825 */ /* 0x000fc800078e020a */
[C---:B------:R-:W-:Y:S01]  /*18460*/  IMAD.WIDE R250, R249.reuse, 0x4, R250 ;  /* 0x00000004f9fa7825 */ /* 0x040fe200078e02fa */
[----:B---3--:R2:W-:Y:S04]  /*18470*/  LDGSTS.E [R230+0x2380], desc[UR20][R218.64], P3 ;  /* 0x02380000dae67fae */ /* 0x0085e800099a1014 */
[----:B-1----:R-:W3:Y:S04]  /*18480*/  LDL.LU.64 R138, [R1+0xe50] ;  /* 0x000e5000018a7983 */ /* 0x002ee80000300a00 */
[----:B------:R1:W-:Y:S01]  /*18490*/  STL.64 [R1+0x7e0], R122 ;  /* 0x0007e07a01007387 */ /* 0x0003e20000100a00 */
[----:B------:R-:W-:-:S04]  /*184a0*/  IMAD.WIDE R228, R249, 0x4, R228 ;  /* 0x00000004f9e47825 */ /* 0x000fc800078e02e4 */
[C---:B------:R-:W-:Y:S01]  /*184b0*/  IMAD.WIDE R226, R249.reuse, 0x4, R226 ;  /* 0x00000004f9e27825 */ /* 0x040fe200078e02e2 */
[----:B----4-:R4:W-:Y:S04]  /*184c0*/  LDGSTS.E [R230+0x2780], desc[UR20][R202.64], P3 ;  /* 0x02780000cae67fae */ /* 0x0109e800099a1014 */
[----:B-1----:R-:W3:Y:S04]  /*184d0*/  LDL.LU.64 R122, [R1+0xe48] ;  /* 0x000e4800017a7983 */ /* 0x002ee80000300a00 */
[----:B------:R1:W-:Y:S01]  /*184e0*/  STL.64 [R1+0x840], R106 ;  /* 0x0008406a01007387 */ /* 0x0003e20000100a00 */
[----:B------:R-:W-:-:S04]  /*184f0*/  IMAD.WIDE R224, R249, 0x4, R224 ;  /* 0x00000004f9e07825 */ /* 0x000fc800078e02e0 */
[C---:B------:R-:W-:Y:S01]  /*18500*/  IMAD.WIDE R222, R249.reuse, 0x4, R222 ;  /* 0x00000004f9de7825 */ /* 0x040fe200078e02de */
[----:B------:R2:W-:Y:S04]  /*18510*/  LDGSTS.E [R230+0x2b80], desc[UR20][R186.64], P3 ;  /* 0x02b80000bae67fae */ /* 0x0005e800099a1014 */
[----:B-1----:R-:W3:Y:S04]  /*18520*/  LDL.LU.64 R106, [R1+0xe40] ;  /* 0x000e4000016a7983 */ /* 0x002ee80000300a00 */
[----:B------:R1:W-:Y:S01]  /*18530*/  STL.64 [R1+0x8d8], R90 ;  /* 0x0008d85a01007387 */ /* 0x0003e20000100a00 */
[----:B------:R-:W-:-:S04]  /*18540*/  IMAD.WIDE R220, R249, 0x4, R220 ;  /* 0x00000004f9dc7825 */ /* 0x000fc800078e02dc */
[C---:B--2---:R-:W-:Y:S01]  /*18550*/  IMAD.WIDE R218, R249.reuse, 0x4, R218 ;  /* 0x00000004f9da7825 */ /* 0x044fe200078e02da */
[----:B------:R2:W-:Y:S04]  /*18560*/  LDGSTS.E [R230+0x2f80], desc[UR20][R170.64], P3 ;  /* 0x02f80000aae67fae */ /* 0x0005e800099a1014 */
[----:B-1----:R-:W3:Y:S04]  /*18570*/  LDL.LU.64 R90, [R1+0xe38] ;  /* 0x000e3800015a7983 */ /* 0x002ee80000300a00 */
[----:B------:R1:W-:Y:S01]  /*18580*/  STL.64 [R1+0x970], R74 ;  /* 0x0009704a01007387 */ /* 0x0003e20000100a00 */
[----:B------:R-:W-:-:S04]  /*18590*/  IMAD.WIDE R216, R249, 0x4, R216 ;  /* 0x00000004f9d87825 */ /* 0x000fc800078e02d8 */
[C---:B------:R-:W-:Y:S01]  /*185a0*/  IMAD.WIDE R214, R249.reuse, 0x4, R214 ;  /* 0x00000004f9d67825 */ /* 0x040fe200078e02d6 */
[----:B------:R2:W-:Y:S04]  /*185b0*/  LDGSTS.E [R230+0x3380], desc[UR20][R154.64], P3 ;  /* 0x033800009ae67fae */ /* 0x0005e800099a1014 */
[----:B-1----:R-:W3:Y:S04]  /*185c0*/  LDL.LU.64 R74, [R1+0xe30] ;  /* 0x000e3000014a7983 */ /* 0x002ee80000300a00 */
[----:B------:R1:W-:Y:S04]  /*185d0*/  STL.64 [R1+0xa00], R58 ;  /* 0x000a003a01007387 */ /* 0x0003e80000100a00 */
[----:B-1----:R-:W3:Y:S04]  /*185e0*/  LDL.LU.64 R58, [R1+0xe28] ;  /* 0x000e2800013a7983 */ /* 0x002ee80000300a00 */
[----:B------:R1:W-:Y:S04]  /*185f0*/  STL.64 [R1+0xa88], R42 ;  /* 0x000a882a01007387 */ /* 0x0003e80000100a00 */
[----:B-1----:R-:W3:Y:S04]  /*18600*/  LDL.LU.64 R42, [R1+0xe20] ;  /* 0x000e2000012a7983 */ /* 0x002ee80000300a00 */
[----:B------:R1:W-:Y:S01]  /*18610*/  STL.64 [R1+0xae8], R26 ;  /* 0x000ae81a01007387 */ /* 0x0003e20000100a00 */
[----:B------:R-:W-:-:S03]  /*18620*/  IMAD.WIDE R212, R249, 0x4, R212 ;  /* 0x00000004f9d47825 */ /* 0x000fc600078e02d4 */
[----:B-1----:R-:W3:Y:S04]  /*18630*/  LDL.LU.64 R26, [R1+0xe18] ;  /* 0x000e1800011a7983 */ /* 0x002ee80000300a00 */
[----:B------:R1:W-:Y:S01]  /*18640*/  STL.64 [R1+0x760], R10 ;  /* 0x0007600a01007387 */ /* 0x0003e20000100a00 */
[----:B------:R-:W-:-:S04]  /*18650*/  IMAD.WIDE R210, R249, 0x4, R210 ;  /* 0x00000004f9d27825 */ /* 0x000fc800078e02d2 */
[C---:B------:R-:W-:Y:S01]  /*18660*/  IMAD.WIDE R208, R249.reuse, 0x4, R208 ;  /* 0x00000004f9d07825 */ /* 0x040fe200078e02d0 */
[----:B-1----:R-:W3:Y:S04]  /*18670*/  LDL.LU.64 R10, [R1+0xe10] ;  /* 0x000e1000010a7983 */ /* 0x002ee80000300a00 */
[----:B------:R-:W-:Y:S04]  /*18680*/  STL.64 [R1+0x7b0], R250 ;  /* 0x0007b0fa01007387 */ /* 0x000fe80000100a00 */
[----:B------:R-:W-:Y:S04]  /*18690*/  STL.64 [R1+0x808], R228 ;  /* 0x000808e401007387 */ /* 0x000fe80000100a00 */
[----:B------:R-:W-:Y:S04]  /*186a0*/  STL.64 [R1+0x8a0], R226 ;  /* 0x0008a0e201007387 */ /* 0x000fe80000100a00 */
[----:B------:R-:W-:Y:S01]  /*186b0*/  STL.64 [R1+0x948], R224 ;  /* 0x000948e001007387 */ /* 0x000fe20000100a00 */
[----:B------:R-:W-:-:S03]  /*186c0*/  IMAD.WIDE R206, R249, 0x4, R206 ;  /* 0x00000004f9ce7825 */ /* 0x000fc600078e02ce */
[----:B------:R-:W-:Y:S01]  /*186d0*/  STL.64 [R1+0x9d8], R222 ;  /* 0x0009d8de01007387 */ /* 0x000fe20000100a00 */
[----:B------:R-:W-:-:S03]  /*186e0*/  IMAD.WIDE R204, R249, 0x4, R204 ;  /* 0x00000004f9cc7825 */ /* 0x000fc600078e02cc */
[----:B------:R-:W-:Y:S01]  /*186f0*/  STL.64 [R1+0xa70], R220 ;  /* 0x000a70dc01007387 */ /* 0x000fe20000100a00 */
[----:B----4-:R-:W-:-:S03]  /*18700*/  IMAD.WIDE R202, R249, 0x4, R202 ;  /* 0x00000004f9ca7825 */ /* 0x010fc600078e02ca */
[----:B------:R-:W-:Y:S01]  /*18710*/  STL.64 [R1+0xad8], R218 ;  /* 0x000ad8da01007387 */ /* 0x000fe20000100a00 */
[----:B------:R-:W-:-:S03]  /*18720*/  IMAD.WIDE R200, R249, 0x4, R200 ;  /* 0x00000004f9c87825 */ /* 0x000fc600078e02c8 */
        /* <DEDUP_REMOVED lines=29> */
[----:B--2---:R-:W-:-:S03]  /*18900*/  IMAD.WIDE R170, R249, 0x4, R170 ;  /* 0x00000004f9aa7825 */ /* 0x004fc600078e02aa */
        /* <DEDUP_REMOVED lines=18> */
[----:B------:R1:W-:Y:S01]  /*18a30*/  STL.64 [R1+0x600], R168 ;  /* 0x000600a801007387 */ /* 0x0003e20000100a00 */
[----:B------:R-:W-:-:S03]  /*18a40*/  IMAD.WIDE R150, R249, 0x4, R150 ;  /* 0x00000004f9967825 */ /* 0x000fc600078e0296 */
[----:B------:R-:W-:Y:S01]  /*18a50*/  STL.64 [R1+0x690], R166 ;  /* 0x000690a601007387 */ /* 0x000fe20000100a00 */
[----:B------:R-:W-:-:S03]  /*18a60*/  IMAD.WIDE R148, R249, 0x4, R148 ;  /* 0x00000004f9947825 */ /* 0x000fc600078e0294 */
[----:B------:R2:W-:Y:S01]  /*18a70*/  STL.64 [R1+0x748], R164 ;  /* 0x000748a401007387 */ /* 0x0005e20000100a00 */
[----:B------:R-:W-:-:S03]  /*18a80*/  IMAD.WIDE R146, R249, 0x4, R146 ;  /* 0x00000004f9927825 */ /* 0x000fc600078e0292 */
[----:B------:R-:W-:Y:S01]  /*18a90*/  STL.64 [R1+0x7c8], R162 ;  /* 0x0007c8a201007387 */ /* 0x000fe20000100a00 */
[C---:B------:R-:W-:Y:S01]  /*18aa0*/  IMAD.WIDE R144, R249.reuse, 0x4, R144 ;  /* 0x00000004f9907825 */ /* 0x040fe200078e0290 */
[----:B------:R-:W-:Y:S01]  /*18ab0*/  USHF.L.U32 UR11, UR12, 0x7, URZ ;  /* 0x000000070c0b7899 */ /* 0x000fe200080006ff */
[----:B-1----:R-:W1:Y:S01]  /*18ac0*/  LDC R169, c[0x0][0x3a0] ;  /* 0x0000e800ffa97b82 */ /* 0x002e620000000800 */
[----:B------:R4:W-:Y:S01]  /*18ad0*/  STL.64 [R1+0x850], R160 ;  /* 0x000850a001007387 */ /* 0x0009e20000100a00 */
[----:B------:R-:W-:-:S03]  /*18ae0*/  IMAD.WIDE R142, R249, 0x4, R142 ;  /* 0x00000004f98e7825 */ /* 0x000fc600078e028e */
[----:B------:R-:W-:Y:S01]  /*18af0*/  STL.64 [R1+0x928], R158 ;  /* 0x0009289e01007387 */ /* 0x000fe20000100a00 */
[----:B------:R-:W-:-:S03]  /*18b00*/  IMAD.WIDE R140, R249, 0x4, R140 ;  /* 0x00000004f98c7825 */ /* 0x000fc600078e028c */
[----:B------:R-:W-:Y:S04]  /*18b10*/  STL.64 [R1+0x9e0], R156 ;  /* 0x0009e09c01007387 */ /* 0x000fe80000100a00 */
[----:B------:R-:W-:Y:S01]  /*18b20*/  STL.64 [R1+0xa78], R154 ;  /* 0x000a789a01007387 */ /* 0x000fe20000100a00 */
[----:B------:R-:W-:-:S03]  /*18b30*/  IMAD.WIDE R136, R249, 0x4, R136 ;  /* 0x00000004f9887825 */ /* 0x000fc600078e0288 */
[----:B------:R-:W-:Y:S01]  /*18b40*/  STL.64 [R1+0x590], R152 ;  /* 0x0005909801007387 */ /* 0x000fe20000100a00 */
[----:B------:R-:W-:-:S03]  /*18b50*/  IMAD.WIDE R134, R249, 0x4, R134 ;  /* 0x00000004f9867825 */ /* 0x000fc600078e0286 */
[----:B------:R-:W-:Y:S01]  /*18b60*/  STL.64 [R1+0x628], R150 ;  /* 0x0006289601007387 */ /* 0x000fe20000100a00 */
[----:B------:R-:W-:-:S03]  /*18b70*/  IMAD.WIDE R132, R249, 0x4, R132 ;  /* 0x00000004f9847825 */ /* 0x000fc600078e0284 */
[----:B------:R-:W-:Y:S04]  /*18b80*/  STL.64 [R1+0x6e0], R148 ;  /* 0x0006e09401007387 */ /* 0x000fe80000100a00 */
[----:B---3--:R3:W-:Y:S01]  /*18b90*/  LDGSTS.E [R230+0x3780], desc[UR20][R138.64], P3 ;  /* 0x037800008ae67fae */ /* 0x0087e200099a1014 */
[----:B------:R-:W-:-:S03]  /*18ba0*/  IMAD.WIDE R130, R249, 0x4, R130 ;  /* 0x00000004f9827825 */ /* 0x000fc600078e0282 */
[----:B------:R-:W-:Y:S01]  /*18bb0*/  STL.64 [R1+0x798], R146 ;  /* 0x0007989201007387 */ /* 0x000fe20000100a00 */
[----:B------:R-:W-:-:S03]  /*18bc0*/  IMAD.WIDE R128, R249, 0x4, R128 ;  /* 0x00000004f9807825 */ /* 0x000fc600078e0280 */
[----:B------:R-:W-:Y:S01]  /*18bd0*/  STL.64 [R1+0x828], R144 ;  /* 0x0008289001007387 */ /* 0x000fe20000100a00 */
[----:B---3--:R-:W-:-:S03]  /*18be0*/  IMAD.WIDE R138, R249, 0x4, R138 ;  /* 0x00000004f98a7825 */ /* 0x008fc600078e028a */
[----:B------:R-:W-:Y:S04]  /*18bf0*/  STL.64 [R1+0x8f0], R142 ;  /* 0x0008f08e01007387 */ /* 0x000fe80000100a00 */
        /* <DEDUP_REMOVED lines=8> */
[----:B------:R3:W-:Y:S01]  /*18c80*/  LDGSTS.E [R230+0x3b80], desc[UR20][R122.64], P3 ;  /* 0x03b800007ae67fae */ /* 0x0007e200099a1014 */
        /* <DEDUP_REMOVED lines=38> */
[----:B-1----:R-:W-:-:S03]  /*18ef0*/  IMAD.WIDE R90, R249, 0x4, R90 ;  /* 0x00000004f95a7825 */ /* 0x002fc600078e025a */
        /* <DEDUP_REMOVED lines=43> */
[----:B------:R-:W-:Y:S04]  /*191b0*/  STL.64 [R1+0x178], R54 ;  /* 0x0001783601007387 */ /* 0x000fe80000100a00 */
[----:B------:R1:W-:Y:S04]  /*191c0*/  LDGSTS.E [R230+0x4f80], desc[UR20][R42.64], P3 ;  /* 0x04f800002ae67fae */ /* 0x0003e800099a1014 */
[----:B------:R-:W-:Y:S01]  /*191d0*/  STL.64 [R1+0x1a0], R52 ;  /* 0x0001a03401007387 */ /* 0x000fe20000100a00 */
[----:B------:R-:W-:-:S03]  /*191e0*/  IMAD.WIDE R38, R249, 0x4, R38 ;  /* 0x00000004f9267825 */ /* 0x000fc600078e0226 */
[----:B------:R-:W-:Y:S01]  /*191f0*/  STL.64 [R1+0x418], R50 ;  /* 0x0004183201007387 */ /* 0x000fe20000100a00 */
[----:B-1----:R-:W-:-:S03]  /*19200*/  IMAD.WIDE R42, R249, 0x4, R42 ;  /* 0x00000004f92a7825 */ /* 0x002fc600078e022a */
[----:B------:R-:W-:Y:S04]  /*19210*/  STL.64 [R1+0x508], R48 ;  /* 0x0005083001007387 */ /* 0x000fe80000100a00 */
[----:B------:R-:W-:Y:S04]  /*19220*/  STL.64 [R1+0x740], R46 ;  /* 0x0007402e01007387 */ /* 0x000fe80000100a00 */
[----:B------:R-:W-:Y:S04]  /*19230*/  STL.64 [R1+0x810], R44 ;  /* 0x0008102c01007387 */ /* 0x000fe80000100a00 */
[----:B------:R-:W-:Y:S01]  /*19240*/  STL.64 [R1+0x940], R42 ;  /* 0x0009402a01007387 */ /* 0x000fe20000100a00 */
[----:B------:R-:W-:-:S03]  /*19250*/  IMAD.WIDE R36, R249, 0x4, R36 ;  /* 0x00000004f9247825 */ /* 0x000fc600078e0224 */
[----:B------:R-:W3:Y:S04]  /*19260*/  LDL.LU.64 R204, [R1+0x1d0] ;  /* 0x0001d00001cc7983 */ /* 0x000ee80000300a00 */
[----:B------:R-:W-:Y:S04]  /*19270*/  STL.64 [R1+0x140], R40 ;  /* 0x0001402801007387 */ /* 0x000fe80000100a00 */
[----:B------:R-:W4:Y:S04]  /*19280*/  LDL.LU.64 R206, [R1+0x1d8] ;  /* 0x0001d80001ce7983 */ /* 0x000f280000300a00 */
[----:B------:R-:W-:Y:S04]  /*19290*/  STL.64 [R1+0x150], R38 ;  /* 0x0001502601007387 */ /* 0x000fe80000100a00 */
[----:B------:R-:W3:Y:S04]  /*192a0*/  LDL.LU.64 R226, [R1+0x1e0] ;  /* 0x0001e00001e27983 */ /* 0x000ee80000300a00 */
[----:B------:R-:W3:Y:S04]  /*192b0*/  LDL.LU.64 R208, [R1+0x1e8] ;  /* 0x0001e80001d07983 */ /* 0x000ee80000300a00 */
[----:B------:R-:W3:Y:S04]  /*192c0*/  LDL.LU.64 R210, [R1+0x208] ;  /* 0x0002080001d27983 */ /* 0x000ee80000300a00 */
[----:B------:R-:W-:Y:S04]  /*192d0*/  STL.64 [R1+0x160], R36 ;  /* 0x0001602401007387 */ /* 0x000fe80000100a00 */
[----:B------:R-:W3:Y:S01]  /*192e0*/  LDL.LU.64 R250, [R1+0x200] ;  /* 0x0002000001fa7983 */ /* 0x000ee20000300a00 */
[----:B------:R-:W-:-:S03]  /*192f0*/  IMAD.WIDE R34, R249, 0x4, R34 ;  /* 0x00000004f9227825 */ /* 0x000fc600078e0222 */
[----:B------:R1:W-:Y:S01]  /*19300*/  LDGSTS.E [R230+0x5380], desc[UR20][R26.64], P3 ;  /* 0x053800001ae67fae */ /* 0x0003e200099a1014 */
[----:B------:R-:W-:-:S04]  /*19310*/  IMAD.WIDE R32, R249, 0x4, R32 ;  /* 0x00000004f9207825 */ /* 0x000fc800078e0220 */
[C---:B------:R-:W-:Y:S01]  /*19320*/  IMAD.WIDE R30, R249.reuse, 0x4, R30 ;  /* 0x00000004f91e7825 */ /* 0x040fe200078e021e */
[----:B------:R-:W-:Y:S03]  /*19330*/  STL.64 [R1+0x190], R34 ;  /* 0x0001902201007387 */ /* 0x000fe60000100a00 */
[C---:B------:R-:W-:Y:S01]  /*19340*/  IMAD.WIDE R28, R249.reuse, 0x4, R28 ;  /* 0x00000004f91c7825 */ /* 0x040fe200078e021c */
[----:B------:R-:W-:Y:S04]  /*19350*/  STL.64 [R1+0x1c8], R32 ;  /* 0x0001c82001007387 */ /* 0x000fe80000100a00 */
[----:B------:R-:W3:Y:S04]  /*19360*/  LDL.LU.64 R212, [R1+0x1f8] ;  /* 0x0001f80001d47983 */ /* 0x000ee80000300a00 */
[----:B------:R-:W-:Y:S04]  /*19370*/  STL.64 [R1+0x5c0], R30 ;  /* 0x0005c01e01007387 */ /* 0x000fe80000100a00 */
[----:B------:R-:W-:Y:S04]  /*19380*/  STL.64 [R1+0x7d0], R28 ;  /* 0x0007d01c01007387 */ /* 0x000fe80000100a00 */
[----:B------:R-:W3:Y:S01]  /*19390*/  LDL.LU.64 R220, [R1+0x1f0] ;  /* 0x0001f00001dc7983 */ /* 0x000ee20000300a00 */
[----:B-1----:R-:W-:-:S03]  /*193a0*/  IMAD.WIDE R26, R249, 0x4, R26 ;  /* 0x00000004f91a7825 */ /* 0x002fc600078e021a */
[----:B------:R1:W-:Y:S01]  /*193b0*/  LDGSTS.E [R230+0x5780], desc[UR20][R10.64], P3 ;  /* 0x057800000ae67fae */ /* 0x0003e200099a1014 */
[----:B------:R-:W-:-:S03]  /*193c0*/  IMAD.WIDE R24, R249, 0x4, R24 ;  /* 0x00000004f9187825 */ /* 0x000fc600078e0218 */
[----:B------:R-:W-:Y:S01]  /*193d0*/  STL.64 [R1+0x8e8], R26 ;  /* 0x0008e81a01007387 */ /* 0x000fe20000100a00 */
[----:B------:R-:W-:-:S03]  /*193e0*/  IMAD.WIDE R22, R249, 0x4, R22 ;  /* 0x00000004f9167825 */ /* 0x000fc600078e0216 */
[----:B------:R-:W3:Y:S01]  /*193f0*/  LDL.LU.64 R214, [R1+0x210] ;  /* 0x0002100001d67983 */ /* 0x000ee20000300a00 */
[----:B------:R-:W-:-:S03]  /*19400*/  IMAD.WIDE R20, R249, 0x4, R20 ;  /* 0x00000004f9147825 */ /* 0x000fc600078e0214 */
[----:B------:R-:W3:Y:S01]  /*19410*/  LDL.LU.64 R228, [R1+0x218] ;  /* 0x0002180001e47983 */ /* 0x000ee20000300a00 */
[----:B------:R-:W-:-:S03]  /*19420*/  IMAD.WIDE R18, R249, 0x4, R18 ;  /* 0x00000004f9127825 */ /* 0x000fc600078e0212 */
[----:B------:R-:W-:Y:S01]  /*19430*/  STL.64 [R1+0xe8], R24 ;  /* 0x0000e81801007387 */ /* 0x000fe20000100a00 */
[----:B------:R-:W-:-:S03]  /*19440*/  IMAD.WIDE R16, R249, 0x4, R16 ;  /* 0x00000004f9107825 */ /* 0x000fc600078e0210 */
[----:B------:R-:W-:Y:S01]  /*19450*/  STL.64 [R1+0xf0], R22 ;  /* 0x0000f01601007387 */ /* 0x000fe20000100a00 */
[----:B------:R-:W-:-:S03]  /*19460*/  IMAD.WIDE R14, R249, 0x4, R14 ;  /* 0x00000004f90e7825 */ /* 0x000fc600078e020e */
[----:B------:R-:W-:Y:S04]  /*19470*/  STL.64 [R1+0x108], R20 ;  /* 0x0001081401007387 */ /* 0x000fe80000100a00 */
[----:B------:R-:W-:Y:S04]  /*19480*/  STL.64 [R1+0x148], R18 ;  /* 0x0001481201007387 */ /* 0x000fe80000100a00 */
[----:B------:R-:W3:Y:S04]  /*19490*/  LDL.LU.64 R216, [R1+0x220] ;  /* 0x0002200001d87983 */ /* 0x000ee80000300a00 */
[----:B------:R-:W-:Y:S04]  /*194a0*/  STL.64 [R1+0x180], R16 ;  /* 0x0001801001007387 */ /* 0x000fe80000100a00 */
[----:B------:R-:W3:Y:S01]  /*194b0*/  LDL.LU.64 R224, [R1+0x228] ;  /* 0x0002280001e07983 */ /* 0x000ee20000300a00 */
[----:B------:R-:W-:-:S03]  /*194c0*/  IMAD.WIDE R12, R249, 0x4, R12 ;  /* 0x00000004f90c7825 */ /* 0x000fc600078e020c */
[----:B------:R-:W-:Y:S04]  /*194d0*/  STL.64 [R1+0x478], R14 ;  /* 0x0004780e01007387 */ /* 0x000fe80000100a00 */
[----:B------:R-:W3:Y:S01]  /*194e0*/  LDL.LU.64 R218, [R1+0x230] ;  /* 0x0002300001da7983 */ /* 0x000ee20000300a00 */
[----:B-1----:R-:W-:-:S03]  /*194f0*/  IMAD.WIDE R10, R249, 0x4, R10 ;  /* 0x00000004f90a7825 */ /* 0x002fc600078e020a */
[----:B------:R1:W-:Y:S01]  /*19500*/  STL.64 [R1+0x768], R12 ;  /* 0x0007680c01007387 */ /* 0x0003e20000100a00 */
[----:B--2---:R-:W-:-:S03]  /*19510*/  IMAD.WIDE R164, R249, 0x4, R8 ;  /* 0x00000004f9a47825 */ /* 0x004fc600078e0208 */
[----:B------:R-:W2:Y:S04]  /*19520*/  LDL.LU.64 R222, [R1+0x240] ;  /* 0x0002400001de7983 */ /* 0x000ea80000300a00 */
[----:B------:R1:W-:Y:S01]  /*19530*/  STL.64 [R1+0x888], R10 ;  /* 0x0008880a01007387 */ /* 0x0003e20000100a00 */
[----:B----4-:R-:W-:-:S04]  /*19540*/  IMAD.WIDE R160, R249, 0x4, R206 ;  /* 0x00000004f9a07825 */ /* 0x010fc800078e02ce */
[C---:B---3--:R-:W-:Y:S02]  /*19550*/  IMAD.WIDE R104, R249.reuse, 0x4, R226 ;  /* 0x00000004f9687825 */ /* 0x048fe400078e02e2 */
[----:B------:R-:W3:Y:S02]  /*19560*/  LDL.LU.64 R226, [R1+0x238] ;  /* 0x0002380001e27983 */ /* 0x000ee40000300a00 */
[----:B-1----:R-:W-:-:S04]  /*19570*/  IMAD.WIDE R12, R249, 0x4, R208 ;  /* 0x00000004f90c7825 */ /* 0x002fc800078e02d0 */
[C---:B------:R-:W-:Y:S01]  /*19580*/  IMAD.WIDE R10, R249.reuse, 0x4, R210 ;  /* 0x00000004f90a7825 */ /* 0x040fe200078e02d2 */
[----:B------:R-:W-:Y:S04]  /*19590*/  STL.64 [R1+0x8], R12 ;  /* 0x0000080c01007387 */ /* 0x000fe80000100a00 */
[----:B------:R-:W4:Y:S01]  /*195a0*/  LDL.LU.64 R194, [R1+0x250] ;  /* 0x0002500001c27983 */ /* 0x000f220000300a00 */
[----:B------:R-:W-:-:S03]  /*195b0*/  IMAD.WIDE R8, R249, 0x4, R250 ;  /* 0x00000004f9087825 */ /* 0x000fc600078e02fa */
[----:B------:R-:W-:Y:S04]  /*195c0*/  STL.64 [R1+0x170], R10 ;  /* 0x0001700a01007387 */ /* 0x000fe80000100a00 */
[----:B------:R-:W4:Y:S04]  /*195d0*/  LDL.LU.64 R196, [R1+0x258] ;  /* 0x0002580001c47983 */ /* 0x000f280000300a00 */
[----:B------:R1:W-:Y:S04]  /*195e0*/  STL.64 [R1+0x548], R8 ;  /* 0x0005480801007387 */ /* 0x0003e80000100a00 */
[----:B------:R-:W4:Y:S04]  /*195f0*/  LDL.LU.64 R206, [R1+0x260] ;  /* 0x0002600001ce7983 */ /* 0x000f280000300a00 */
[----:B------:R-:W4:Y:S04]  /*19600*/  LDL.LU.64 R250, [R1+0x268] ;  /* 0x0002680001fa7983 */ /* 0x000f280000300a00 */
[----:B------:R-:W4:Y:S01]  /*19610*/  LDL.LU.64 R208, [R1+0x270] ;  /* 0x0002700001d07983 */ /* 0x000f220000300a00 */
[----:B------:R-:W-:-:S03]  /*19620*/  IMAD.WIDE R158, R249, 0x4, R220 ;  /* 0x00000004f99e7825 */ /* 0x000fc600078e02dc */
[----:B------:R2:W-:Y:S04]  /*19630*/  LDGSTS.E [R230+0x5b80], desc[UR20][R212.64], P3 ;  /* 0x05b80000d4e67fae */ /* 0x0005e800099a1014 */
[----:B------:R-:W4:Y:S01]  /*19640*/  LDL.LU.64 R220, [R1+0x280] ;  /* 0x0002800001dc7983 */ /* 0x000f220000300a00 */
[----:B-1----:R-:W-:-:S05]  /*19650*/  IMAD.WIDE R8, R249, 0x4, R212 ;  /* 0x00000004f9087825 */ /* 0x002fca00078e02d4 */
[----:B------:R1:W-:Y:S04]  /*19660*/  STL.64 [R1+0x820], R8 ;  /* 0x0008200801007387 */ /* 0x0003e80000100a00 */
[----:B------:R-:W4:Y:S01]  /*19670*/  LDL.LU.64 R198, [R1+0x288] ;  /* 0x0002880001c67983 */ /* 0x000f220000300a00 */
[----:B------:R-:W-:-:S03]  /*19680*/  IMAD.WIDE R154, R249, 0x4, R228 ;  /* 0x00000004f99a7825 */ /* 0x000fc600078e02e4 */
[----:B------:R-:W4:Y:S04]  /*19690*/  LDL.LU.64 R200, [R1+0x290] ;  /* 0x0002900001c87983 */ /* 0x000f280000300a00 */
[----:B------:R-:W4:Y:S04]  /*196a0*/  LDL.LU.64 R210, [R1+0x298] ;  /* 0x0002980001d27983 */ /* 0x000f280000300a00 */
[----:B------:R-:W4:Y:S04]  /*196b0*/  LDL.LU.64 R212, [R1+0x2a0] ;  /* 0x0002a00001d47983 */ /* 0x000f280000300a00 */
[----:B------:R-:W4:Y:S01]  /*196c0*/  LDL.LU.64 R228, [R1+0x2a8] ;  /* 0x0002a80001e47983 */ /* 0x000f220000300a00 */
[----:B------:R-:W-:-:S04]  /*196d0*/  IMAD.WIDE R156, R249, 0x4, R214 ;  /* 0x00000004f99c7825 */ /* 0x000fc800078e02d6 */
[C---:B-1----:R-:W-:Y:S02]  /*196e0*/  IMAD.WIDE R8, R249.reuse, 0x4, R224 ;  /* 0x00000004f9087825 */ /* 0x042fe400078e02e0 */
[----:B------:R-:W4:Y:S04]  /*196f0*/  LDL.LU.64 R224, [R1+0x2b0] ;  /* 0x0002b00001e07983 */ /* 0x000f280000300a00 */
[----:B------:R1:W-:Y:S01]  /*19700*/  STL.64 [R1], R8 ;  /* 0x0000000801007387 */ /* 0x0003e20000100a00 */
[----:B------:R-:W-:-:S04]  /*19710*/  IMAD.WIDE R10, R249, 0x4, R218 ;  /* 0x00000004f90a7825 */ /* 0x000fc800078e02da */
[----:B------:R-:W-:-:S04]  /*19720*/  IMAD.WIDE R162, R249, 0x4, R204 ;  /* 0x00000004f9a27825 */ /* 0x000fc800078e02cc */
[C---:B------:R-:W-:Y:S01]  /*19730*/  IMAD.WIDE R102, R249.reuse, 0x4, R216 ;  /* 0x00000004f9667825 */ /* 0x040fe200078e02d8 */
[----:B--2---:R-:W-:Y:S03]  /*19740*/  LDGSTS.E [R230+0x5f80], desc[UR20][R222.64], P3 ;  /* 0x05f80000dee67fae */ /* 0x004fe600099a1014 */
[C---:B-1----:R-:W-:Y:S02]  /*19750*/  IMAD.WIDE R8, R249.reuse, 0x4, R234 ;  /* 0x00000004f9087825 */ /* 0x042fe400078e02ea */
[----:B------:R-:W2:Y:S04]  /*19760*/  LDL.LU R234, [R1+0xe08] ;  /* 0x000e080001ea7983 */ /* 0x000ea80000300800 */
[----:B------:R-:W-:Y:S04]  /*19770*/  STL.64 [R1+0x50], R10 ;  /* 0x0000500a01007387 */ /* 0x000fe80000100a00 */
[----:B------:R-:W2:Y:S04]  /*19780*/  LDL.LU.64 R202, [R1+0x2c0] ;  /* 0x0002c00001ca7983 */ /* 0x000ea80000300a00 */
[----:B------:R-:W2:Y:S04]  /*19790*/  LDL.LU.64 R214, [R1+0x2c8] ;  /* 0x0002c80001d67983 */ /* 0x000ea80000300a00 */
[----:B------:R1:W-:Y:S04]  /*197a0*/  STL.64 [R1+0x138], R8 ;  /* 0x0001380801007387 */ /* 0x0003e80000100a00 */
[----:B------:R-:W2:Y:S04]  /*197b0*/  LDL.LU.64 R204, [R1+0x2d0] ;  /* 0x0002d00001cc7983 */ /* 0x000ea80000300a00 */
[----:B------:R-:W2:Y:S01]  /*197c0*/  LDL.LU.64 R218, [R1+0x2d8] ;  /* 0x0002d80001da7983 */ /* 0x000ea20000300a00 */
[----:B-1----:R-:W-:-:S05]  /*197d0*/  IMAD.WIDE R8, R249, 0x4, R222 ;  /* 0x00000004f9087825 */ /* 0x002fca00078e02de */
[----:B------:R1:W-:Y:S04]  /*197e0*/  STL.64 [R1+0x7a0], R8 ;  /* 0x0007a00801007387 */ /* 0x0003e80000100a00 */
[----:B------:R-:W2:Y:S01]  /*197f0*/  LDL.LU.64 R216, [R1+0x2e0] ;  /* 0x0002e00001d87983 */ /* 0x000ea20000300a00 */
[----:B-1----:R-:W-:-:S04]  /*19800*/  IMAD.WIDE R8, R249, 0x4, R244 ;  /* 0x00000004f9087825 */ /* 0x002fc800078e02f4 */
[C---:B---3--:R-:W-:Y:S02]  /*19810*/  IMAD.WIDE R152, R249.reuse, 0x4, R226 ;  /* 0x00000004f9987825 */ /* 0x048fe400078e02e2 */
[----:B------:R-:W3:Y:S04]  /*19820*/  LDL.LU.64 R226, [R1+0x2e8] ;  /* 0x0002e80001e27983 */ /* 0x000ee80000300a00 */
[----:B------:R-:W3:Y:S04]  /*19830*/  LDL.LU.64 R222, [R1+0x2f0] ;  /* 0x0002f00001de7983 */ /* 0x000ee80000300a00 */
[----:B------:R-:W3:Y:S01]  /*19840*/  LDL.LU.64 R244, [R1+0xe00] ;  /* 0x000e000001f47983 */ /* 0x000ee20000300a00 */
[----:B----4-:R-:W-:-:S04]  /*19850*/  IMAD.WIDE R92, R249, 0x4, R206 ;  /* 0x00000004f95c7825 */ /* 0x010fc800078e02ce */
[----:B------:R-:W-:-:S05]  /*19860*/  IMAD.WIDE R10, R249, 0x4, R208 ;  /* 0x00000004f90a7825 */ /* 0x000fca00078e02d0 */
[----:B------:R-:W-:Y:S04]  /*19870*/  STL.64 [R1+0x48], R10 ;  /* 0x0000480a01007387 */ /* 0x000fe80000100a00 */
[----:B------:R-:W4:Y:S04]  /*19880*/  LDL.LU.64 R206, [R1+0x300] ;  /* 0x0003000001ce7983 */ /* 0x000f280000300a00 */
[----:B------:R-:W4:Y:S04]  /*19890*/  LDL.LU.64 R208, [R1+0x308] ;  /* 0x0003080001d07983 */ /* 0x000f280000300a00 */
[----:B------:R1:W-:Y:S04]  /*198a0*/  STL.64 [R1+0x90], R8 ;  /* 0x0000900801007387 */ /* 0x0003e80000100a00 */
[----:B------:R-:W-:Y:S01]  /*198b0*/  LDGSTS.E [R230+0x6380], desc[UR20][R220.64], P3 ;  /* 0x06380000dce67fae */ /* 0x000fe200099a1014 */
[----:B-1----:R-:W-:-:S03]  /*198c0*/  IMAD.WIDE R8, R249, 0x4, R220 ;  /* 0x00000004f9087825 */ /* 0x002fc600078e02dc */
[----:B------:R-:W4:Y:S01]  /*198d0*/  LDL.LU.64 R220, [R1+0x310] ;  /* 0x0003100001dc7983 */ /* 0x000f220000300a00 */
[----:B------:R-:W-:-:S03]  /*198e0*/  IMAD.WIDE R142, R249, 0x4, R210 ;  /* 0x00000004f98e7825 */ /* 0x000fc600078e02d2 */
[----:B------:R1:W-:Y:S01]  /*198f0*/  STL.64 [R1+0xd0], R8 ;  /* 0x0000d00801007387 */ /* 0x0003e20000100a00 */
[----:B------:R-:W-:-:S03]  /*19900*/  IMAD.WIDE R88, R249, 0x4, R212 ;  /* 0x00000004f9587825 */ /* 0x000fc600078e02d4 */
[----:B------:R-:W4:Y:S01]  /*19910*/  LDL.LU.64 R210, [R1+0x318] ;  /* 0x0003180001d27983 */ /* 0x000f220000300a00 */
[----:B------:R-:W-:-:S03]  /*19920*/  IMAD.WIDE R10, R249, 0x4, R240 ;  /* 0x00000004f90a7825 */ /* 0x000fc600078e02f0 */
[----:B------:R-:W4:Y:S01]  /*19930*/  LDL.LU.64 R212, [R1+0x320] ;  /* 0x0003200001d47983 */ /* 0x000f220000300a00 */
[----:B-1----:R-:W-:-:S03]  /*19940*/  IMAD.WIDE R8, R249, 0x4, R224 ;  /* 0x00000004f9087825 */ /* 0x002fc600078e02e0 */
[----:B------:R-:W4:Y:S04]  /*19950*/  LDL.LU.64 R224, [R1+0x328] ;  /* 0x0003280001e07983 */ /* 0x000f280000300a00 */
[----:B------:R2:W-:Y:S04]  /*19960*/  STL.64 [R1+0x40], R8 ;  /* 0x0000400801007387 */ /* 0x0005e80000100a00 */
[----:B------:R-:W4:Y:S04]  /*19970*/  LDL.LU.64 R240, [R1+0xdf8] ;  /* 0x000df80001f07983 */ /* 0x000f280000300a00 */
[----:B------:R-:W-:Y:S01]  /*19980*/  STL.64 [R1+0x88], R10 ;  /* 0x0000880a01007387 */ /* 0x000fe20000100a00 */
[----:B--2---:R-:W-:-:S03]  /*19990*/  IMAD.WIDE R8, R249, 0x4, R202 ;  /* 0x00000004f9087825 */ /* 0x004fc600078e02ca */
[----:B------:R-:W-:Y:S01]  /*199a0*/  LDGSTS.E [R230+0x6780], desc[UR20][R202.64], P3 ;  /* 0x06780000cae67fae */ /* 0x000fe200099a1014 */
[----:B------:R-:W-:-:S03]  /*199b0*/  IMAD.WIDE R140, R249, 0x4, R214 ;  /* 0x00000004f98c7825 */ /* 0x000fc600078e02d6 */
[----:B------:R-:W2:Y:S04]  /*199c0*/  LDL.LU.64 R214, [R1+0x330] ;  /* 0x0003300001d67983 */ /* 0x000ea80000300a00 */
[----:B------:R1:W-:Y:S01]  /*199d0*/  STL.64 [R1+0xc8], R8 ;  /* 0x0000c80801007387 */ /* 0x0003e20000100a00 */
[----:B------:R-:W-:-:S03]  /*199e0*/  IMAD.WIDE R136, R249, 0x4, R218 ;  /* 0x00000004f9887825 */ /* 0x000fc600078e02da */
[----:B------:R-:W2:Y:S01]  /*199f0*/  LDL.LU.64 R218, [R1+0x340] ;  /* 0x0003400001da7983 */ /* 0x000ea20000300a00 */
[----:B-1----:R-:W-:-:S03]  /*19a00*/  IMAD.WIDE R8, R249, 0x4, R6 ;  /* 0x00000004f9087825 */ /* 0x002fc600078e0206 */
[----:B------:R-:W2:Y:S01]  /*19a10*/  LDL.LU.64 R6, [R1+0xdf0] ;  /* 0x000df00001067983 */ /* 0x000ea20000300a00 */
[----:B------:R-:W-:-:S04]  /*19a20*/  IMAD.WIDE R86, R249, 0x4, R216 ;  /* 0x00000004f9567825 */ /* 0x000fc800078e02d8 */
[----:B------:R-:W-:-:S04]  /*19a30*/  IMAD.WIDE R150, R249, 0x4, R194 ;  /* 0x00000004f9967825 */ /* 0x000fc800078e02c2 */
[----:B------:R-:W-:-:S04]  /*19a40*/  IMAD.WIDE R148, R249, 0x4, R196 ;  /* 0x00000004f9947825 */ /* 0x000fc800078e02c4 */
[----:B------:R-:W-:-:S04]  /*19a50*/  IMAD.WIDE R146, R249, 0x4, R198 ;  /* 0x00000004f9927825 */ /* 0x000fc800078e02c6 */
[----:B------:R-:W-:-:S04]  /*19a60*/  IMAD.WIDE R144, R249, 0x4, R200 ;  /* 0x00000004f9907825 */ /* 0x000fc800078e02c8 */
[----:B------:R-:W-:-:S04]  /*19a70*/  IMAD.WIDE R138, R249, 0x4, R204 ;  /* 0x00000004f98a7825 */ /* 0x000fc800078e02cc */
[----:B---3--:R-:W-:-:S05]  /*19a80*/  IMAD.WIDE R10, R249, 0x4, R222 ;  /* 0x00000004f90a7825 */ /* 0x008fca00078e02de */
[----:B------:R-:W-:Y:S04]  /*19a90*/  STL.64 [R1+0x38], R10 ;  /* 0x0000380a01007387 */ /* 0x000fe80000100a00 */
[----:B------:R-:W3:Y:S04]  /*19aa0*/  LDL.LU.64 R184, [R1+0x348] ;  /* 0x0003480001b87983 */ /* 0x000ee80000300a00 */
[----:B------:R-:W3:Y:S04]  /*19ab0*/  LDL.LU.64 R186, [R1+0x350] ;  /* 0x0003500001ba7983 */ /* 0x000ee80000300a00 */
[----:B------:R4:W-:Y:S04]  /*19ac0*/  STL.64 [R1+0x80], R8 ;  /* 0x0000800801007387 */ /* 0x0009e80000100a00 */
[----:B------:R-:W3:Y:S04]  /*19ad0*/  LDL.LU.64 R188, [R1+0x358] ;  /* 0x0003580001bc7983 */ /* 0x000ee80000300a00 */
[----:B------:R-:W3:Y:S04]  /*19ae0*/  LDL.LU.64 R216, [R1+0x360] ;  /* 0x0003600001d87983 */ /* 0x000ee80000300a00 */
[----:B------:R-:W3:Y:S04]  /*19af0*/  LDL.LU.64 R222, [R1+0x368] ;  /* 0x0003680001de7983 */ /* 0x000ee80000300a00 */
[----:B------:R-:W3:Y:S01]  /*19b00*/  LDL.LU.64 R190, [R1+0x380] ;  /* 0x0003800001be7983 */ /* 0x000ee20000300a00 */
[----:B----4-:R-:W-:-:S03]  /*19b10*/  IMAD.WIDE R8, R249, 0x4, R206 ;  /* 0x00000004f9087825 */ /* 0x010fc600078e02ce */
[----:B------:R-:W-:Y:S04]  /*19b20*/  LDGSTS.E [R230+0x6b80], desc[UR20][R206.64], P3 ;  /* 0x06b80000cee67fae */ /* 0x000fe800099a1014 */
[----:B------:R1:W-:Y:S04]  /*19b30*/  STL.64 [R1+0xc0], R8 ;  /* 0x0000c00801007387 */ /* 0x0003e80000100a00 */
[----:B------:R-:W4:Y:S04]  /*19b40*/  LDL.LU.64 R192, [R1+0x388] ;  /* 0x0003880001c07983 */ /* 0x000f280000300a00 */
[----:B------:R-:W4:Y:S04]  /*19b50*/  LDL.LU.64 R194, [R1+0x390] ;  /* 0x0003900001c27983 */ /* 0x000f280000300a00 */
[----:B------:R-:W4:Y:S04]  /*19b60*/  LDL.LU.64 R196, [R1+0x398] ;  /* 0x0003980001c47983 */ /* 0x000f280000300a00 */
[----:B------:R-:W4:Y:S01]  /*19b70*/  LDL.LU.64 R198, [R1+0x3a0] ;  /* 0x0003a00001c67983 */ /* 0x000f220000300a00 */
[----:B------:R-:W-:-:S03]  /*19b80*/  IMAD.WIDE R132, R249, 0x4, R220 ;  /* 0x00000004f9847825 */ /* 0x000fc600078e02dc */
[----:B------:R-:W4:Y:S04]  /*19b90*/  LDL.LU.64 R220, [R1+0x3a8] ;  /* 0x0003a80001dc7983 */ /* 0x000f280000300a00 */
[----:B------:R-:W4:Y:S01]  /*19ba0*/  LDL.LU.64 R200, [R1+0x3c0] ;  /* 0x0003c00001c87983 */ /* 0x000f220000300a00 */
[----:B------:R-:W-:-:S03]  /*19bb0*/  IMAD.WIDE R134, R249, 0x4, R208 ;  /* 0x00000004f9867825 */ /* 0x000fc600078e02d0 */
[----:B------:R-:W4:Y:S01]  /*19bc0*/  LDL.LU.64 R202, [R1+0x3c8] ;  /* 0x0003c80001ca7983 */ /* 0x000f220000300a00 */
[----:B-1----:R-:W-:-:S03]  /*19bd0*/  IMAD.WIDE R8, R249, 0x4, R236 ;  /* 0x00000004f9087825 */ /* 0x002fc600078e02ec */
[----:B------:R-:W4:Y:S04]  /*19be0*/  LDL.LU.64 R204, [R1+0x3d0] ;  /* 0x0003d00001cc7983 */ /* 0x000f280000300a00 */
[----:B------:R-:W4:Y:S04]  /*19bf0*/  LDL.LU.64 R206, [R1+0x3d8] ;  /* 0x0003d80001ce7983 */ /* 0x000f280000300a00 */
[----:B------:R-:W4:Y:S04]  /*19c00*/  LDL.LU.64 R208, [R1+0x3e0] ;  /* 0x0003e00001d07983 */ /* 0x000f280000300a00 */
[----:B------:R-:W4:Y:S01]  /*19c10*/  LDL.LU.64 R236, [R1+0xde8] ;  /* 0x000de80001ec7983 */ /* 0x000f220000300a00 */
[----:B------:R-:W-:-:S04]  /*19c20*/  IMAD.WIDE R130, R249, 0x4, R210 ;  /* 0x00000004f9827825 */ /* 0x000fc800078e02d2 */
[----:B------:R-:W-:-:S04]  /*19c30*/  IMAD.WIDE R84, R249, 0x4, R212 ;  /* 0x00000004f9547825 */ /* 0x000fc800078e02d4 */
[----:B--2---:R-:W-:-:S05]  /*19c40*/  IMAD.WIDE R10, R249, 0x4, R214 ;  /* 0x00000004f90a7825 */ /* 0x004fca00078e02d6 */
[----:B------:R-:W-:Y:S04]  /*19c50*/  STL.64 [R1+0x30], R10 ;  /* 0x0000300a01007387 */ /* 0x000fe80000100a00 */
[----:B------:R-:W2:Y:S04]  /*19c60*/  LDL.LU.64 R210, [R1+0x400] ;  /* 0x0004000001d27983 */ /* 0x000ea80000300a00 */
[----:B------:R1:W-:Y:S04]  /*19c70*/  STL.64 [R1+0x78], R8 ;  /* 0x0000780801007387 */ /* 0x0003e80000100a00 */
[----:B------:R-:W2:Y:S04]  /*19c80*/  LDL.LU.64 R212, [R1+0x408] ;  /* 0x0004080001d47983 */ /* 0x000ea80000300a00 */
[----:B------:R-:W2:Y:S01]  /*19c90*/  LDL.LU.64 R214, [R1+0x410] ;  /* 0x0004100001d67983 */ /* 0x000ea20000300a00 */
[----:B-1----:R-:W-:-:S03]  /*19ca0*/  IMAD.WIDE R8, R249, 0x4, R218 ;  /* 0x00000004f9087825 */ /* 0x002fc600078e02da */
[----:B------:R-:W-:Y:S04]  /*19cb0*/  LDGSTS.E [R230+0x6f80], desc[UR20][R218.64], P3 ;  /* 0x06f80000dae67fae */ /* 0x000fe800099a1014 */
[----:B------:R1:W-:Y:S01]  /*19cc0*/  STL.64 [R1+0xb8], R8 ;  /* 0x0000b80801007387 */ /* 0x0003e20000100a00 */
[----:B------:R-:W-:-:S03]  /*19cd0*/  IMAD.WIDE R10, R249, 0x4, R2 ;  /* 0x00000004f90a7825 */ /* 0x000fc600078e0202 */
[----:B------:R-:W2:Y:S01]  /*19ce0*/  LDL.LU.64 R218, [R1+0x420] ;  /* 0x0004200001da7983 */ /* 0x000ea20000300a00 */
[----:B---3--:R-:W-:-:S04]  /*19cf0*/  IMAD.WIDE R82, R249, 0x4, R216 ;  /* 0x00000004f9527825 */ /* 0x008fc800078e02d8 */
[----:B------:R-:W-:Y:S01]  /*19d00*/  IMAD.U32 R168, RZ, RZ, UR11 ;  /* 0x0000000bffa87e24 */ /* 0x000fe2000f8e00ff */
[----:B------:R-:W-:Y:S04]  /*19d10*/  LDGSTS.E [R230+0x7380], desc[UR20][R190.64], P3 ;  /* 0x07380000bee67fae */ /* 0x000fe800099a1014 */
[----:B----4-:R-:W-:Y:S01]  /*19d20*/  LDGSTS.E [R230+0x7780], desc[UR20][R200.64], P3 ;  /* 0x07780000c8e67fae */ /* 0x010fe200099a1014 */
[----:B-1----:R-:W-:-:S03]  /*19d30*/  IMAD.WIDE R8, R249, 0x4, R236 ;  /* 0x00000004f9087825 */ /* 0x002fc600078e02ec */
[----:B------:R-:W3:Y:S04]  /*19d40*/  LDL.LU R236, [R1+0xde0] ;  /* 0x000de00001ec7983 */ /* 0x000ee80000300800 */
[----:B------:R-:W4:Y:S04]  /*19d50*/  LDL.LU.64 R216, [R1+0x460] ;  /* 0x0004600001d87983 */ /* 0x000f280000300a00 */
[----:B------:R1:W-:Y:S04]  /*19d60*/  STL.64 [R1+0x28], R8 ;  /* 0x0000280801007387 */ /* 0x0003e80000100a00 */
[----:B------:R-:W3:Y:S04]  /*19d70*/  LDL.LU.64 R2, [R1+0xdd8] ;  /* 0x000dd80001027983 */ /* 0x000ee80000300a00 */
[----:B------:R-:W-:Y:S01]  /*19d80*/  STL.64 [R1+0x70], R10 ;  /* 0x0000700a01007387 */ /* 0x000fe20000100a00 */
[----:B-1----:R-:W-:-:S05]  /*19d90*/  IMAD.WIDE R8, R249, 0x4, R190 ;  /* 0x00000004f9087825 */ /* 0x002fca00078e02be */
[----:B------:R1:W-:Y:S02]  /*19da0*/  STL.64 [R1+0xb0], R8 ;  /* 0x0000b00801007387 */ /* 0x0003e40000100a00 */
[C---:B-1----:R-:W-:Y:S02]  /*19db0*/  IMAD.WIDE R8, R249.reuse, 0x4, R6 ;  /* 0x00000004f9087825 */ /* 0x042fe400078e0206 */
[----:B--2---:R-:W-:Y:S04]  /*19dc0*/  LDGSTS.E [R230+0x7b80], desc[UR20][R210.64], P3 ;  /* 0x07b80000d2e67fae */ /* 0x004fe800099a1014 */
[----:B------:R-:W2:Y:S01]  /*19dd0*/  LDL.LU.64 R6, [R1+0xdd0] ;  /* 0x000dd00001067983 */ /* 0x000ea20000300a00 */
[----:B------:R-:W-:-:S03]  /*19de0*/  IMAD.WIDE R10, R249, 0x4, R238 ;  /* 0x00000004f90a7825 */ /* 0x000fc600078e02ee */
[----:B------:R-:W3:Y:S04]  /*19df0*/  LDL.LU R238, [R1+0xdc8] ;  /* 0x000dc80001ee7983 */ /* 0x000ee80000300800 */
[----:B------:R1:W-:Y:S04]  /*19e00*/  STL.64 [R1+0x20], R8 ;  /* 0x0000200801007387 */ /* 0x0003e80000100a00 */
[----:B------:R-:W-:Y:S01]  /*19e10*/  STL.64 [R1+0x68], R10 ;  /* 0x0000680a01007387 */ /* 0x000fe20000100a00 */
[----:B-1----:R-:W-:-:S05]  /*19e20*/  IMAD.WIDE R8, R249, 0x4, R200 ;  /* 0x00000004f9087825 */ /* 0x002fca00078e02c8 */
[----:B------:R1:W-:Y:S01]  /*19e30*/  STL.64 [R1+0xa8], R8 ;  /* 0x0000a80801007387 */ /* 0x0003e20000100a00 */
[----:B------:R-:W-:-:S04]  /*19e40*/  IMAD.WIDE R106, R249, 0x4, R218 ;  /* 0x00000004f96a7825 */ /* 0x000fc800078e02da */
[----:B------:R-:W-:-:S04]  /*19e50*/  IMAD.WIDE R110, R249, 0x4, R212 ;  /* 0x00000004f96e7825 */ /* 0x000fc800078e02d4 */
[C---:B------:R-:W-:Y:S01]  /*19e60*/  IMAD.WIDE R108, R249.reuse, 0x4, R214 ;  /* 0x00000004f96c7825 */ /* 0x040fe200078e02d6 */
[----:B----4-:R4:W-:Y:S03]  /*19e70*/  LDGSTS.E [R230+0x7f80], desc[UR20][R216.64], P3 ;  /* 0x07f80000d8e67fae */ /* 0x0109e600099a1014 */
[C---:B--2---:R-:W-:Y:S01]  /*19e80*/  IMAD.WIDE R74, R249.reuse, 0x4, R6 ;  /* 0x00000004f94a7825 */ /* 0x044fe200078e0206 */
[----:B------:R-:W-:Y:S01]  /*19e90*/  UIADD3 UR4, UPT, UPT, UR14, -0x80, URZ ;  /* 0xffffff800e047890 */ /* 0x000fe2000fffe0ff */
[----:B------:R-:W2:Y:S02]  /*19ea0*/  LDL.LU.64 R6, [R1+0xdc0] ;  /* 0x000dc00001067983 */ /* 0x000ea40000300a00 */
[C---:B-1----:R-:W-:Y:S02]  /*19eb0*/  IMAD.WIDE R8, R249.reuse, 0x4, R240 ;  /* 0x00000004f9087825 */ /* 0x042fe400078e02f0 */
[----:B------:R-:W4:Y:S02]  /*19ec0*/  LDL.LU R240, [R1+0xdbc] ;  /* 0x000dbc0001f07983 */ /* 0x000f240000300800 */
[----:B------:R-:W-:-:S02]  /*19ed0*/  IMAD.WIDE R10, R249, 0x4, R242 ;  /* 0x00000004f90a7825 */ /* 0x000fc400078e02f2 */
[----:B------:R-:W4:Y:S04]  /*19ee0*/  LDL.LU R242, [R1+0xdb8] ;  /* 0x000db80001f27983 */ /* 0x000f280000300800 */
[----:B------:R1:W-:Y:S01]  /*19ef0*/  STL.64 [R1+0x18], R8 ;  /* 0x0000180801007387 */ /* 0x0003e20000100a00 */
[----:B---3--:R-:W-:-:S03]  /*19f00*/  IMAD.WIDE R72, R249, 0x4, R2 ;  /* 0x00000004f9487825 */ /* 0x008fc600078e0202 */
[----:B------:R3:W-:Y:S01]  /*19f10*/  STL.64 [R1+0x60], R10 ;  /* 0x0000600a01007387 */ /* 0x0007e20000100a00 */
[----:B------:R-:W-:-:S03]  /*19f20*/  VIADD R169, R169, 0x7f ;  /* 0x0000007fa9a97836 */ /* 0x000fc60000000000 */
[----:B------:R-:W0:Y:S01]  /*19f30*/  LDGDEPBAR ;  /* 0x00000000000079af */ /* 0x000e220000000000 */
[----:B-1----:R-:W-:-:S04]  /*19f40*/  IMAD.WIDE R8, R249, 0x4, R210 ;  /* 0x00000004f9087825 */ /* 0x002fc800078e02d2 */
[C---:B---3--:R-:W-:Y:S01]  /*19f50*/  IMAD.WIDE R10, R249.reuse, 0x4, R244 ;  /* 0x00000004f90a7825 */ /* 0x048fe200078e02f4 */
[----:B------:R1:W-:Y:S03]  /*19f60*/  STL.64 [R1+0xa0], R8 ;  /* 0x0000a00801007387 */ /* 0x0003e60000100a00 */
[----:B-1----:R-:W-:-:S04]  /*19f70*/  IMAD.WIDE R8, R249, 0x4, R246 ;  /* 0x00000004f9087825 */ /* 0x002fc800078e02f6 */
[C---:B--2---:R-:W-:Y:S02]  /*19f80*/  IMAD.WIDE R76, R249.reuse, 0x4, R6 ;  /* 0x00000004f94c7825 */ /* 0x044fe400078e0206 */
[----:B------:R-:W2:Y:S04]  /*19f90*/  LDL.LU.64 R6, [R1+0xdb0] ;  /* 0x000db00001067983 */ /* 0x000ea80000300a00 */
[----:B------:R-:W3:Y:S04]  /*19fa0*/  LDL.LU.64 R2, [R1+0xda8] ;  /* 0x000da80001027983 */ /* 0x000ee80000300a00 */
[----:B------:R-:W2:Y:S04]  /*19fb0*/  LDL.LU.64 R244, [R1+0xda0] ;  /* 0x000da00001f47983 */ /* 0x000ea80000300a00 */
[----:B------:R-:W2:Y:S04]  /*19fc0*/  LDL.LU.64 R246, [R1+0xd98] ;  /* 0x000d980001f67983 */ /* 0x000ea80000300a00 */
[----:B------:R-:W-:Y:S04]  /*19fd0*/  STL.64 [R1+0x10], R10 ;  /* 0x0000100a01007387 */ /* 0x000fe80000100a00 */
[----:B------:R-:W2:Y:S04]  /*19fe0*/  LDL.LU.64 R218, [R1+0x458] ;  /* 0x0004580001da7983 */ /* 0x000ea80000300a00 */
[----:B------:R1:W-:Y:S04]  /*19ff0*/  STL.64 [R1+0x58], R8 ;  /* 0x0000580801007387 */ /* 0x0003e80000100a00 */
[----:B------:R-:W4:Y:S04]  /*1a000*/  LDL.LU.64 R212, [R1+0x468] ;  /* 0x0004680001d47983 */ /* 0x000f280000300a00 */
[----:B------:R-:W4:Y:S01]  /*1a010*/  LDL.LU.64 R214, [R1+0x470] ;  /* 0x0004700001d67983 */ /* 0x000f220000300a00 */
[----:B-1----:R-:W-:-:S05]  /*1a020*/  IMAD.WIDE R8, R249, 0x4, R216 ;  /* 0x00000004f9087825 */ /* 0x002fca00078e02d8 */
[----:B------:R1:W-:Y:S04]  /*1a030*/  STL.64 [R1+0x98], R8 ;  /* 0x0000980801007387 */ /* 0x0003e80000100a00 */
[----:B------:R-:W4:Y:S01]  /*1a040*/  LDL.LU.64 R216, [R1+0x480] ;  /* 0x0004800001d87983 */ /* 0x000f220000300a00 */
[----:B------:R-:W1:Y:S01]  /*1a050*/  S2R R243, SR_TID.X ;  /* 0x0000000000f37919 */ /* 0x000e620000002100 */
[----:B------:R-:W-:Y:S02]  /*1a060*/  ISETP.GT.AND P1, PT, R169, 0xff, PT ;  /* 0x000000ffa900780c */ /* 0x000fe40003f24270 */
[----:B-1----:R-:W-:Y:S01]  /*1a070*/  LOP3.LUT R243, R243, 0x7f, RZ, 0xc0, !PT ;  /* 0x0000007ff3f37812 */ /* 0x002fe200078ec0ff */
[----:B------:R-:W-:-:S04]  /*1a080*/  IMAD.WIDE R114, R249, 0x4, R204 ;  /* 0x00000004f9727825 */ /* 0x000fc800078e02cc */
[----:B------:R-:W-:Y:S01]  /*1a090*/  IMAD.WIDE R112, R249, 0x4, R206 ;  /* 0x00000004f9707825 */ /* 0x000fe200078e02ce */
[----:B------:R-:W-:Y:S03]  /*1a0a0*/  BAR.SYNC.DEFER_BLOCKING 0x0 ;  /* 0x0000000000007b1d */ /* 0x000fe60000010000 */
[----:B--2---:R-:W-:-:S03]  /*1a0b0*/  IMAD.WIDE R70, R168, 0x4, R218 ;  /* 0x00000004a8467825 */ /* 0x004fc600078e02da */
[----:B------:R-:W2:Y:S01]  /*1a0c0*/  LDL.LU.64 R218, [R1+0x488] ;  /* 0x0004880001da7983 */ /* 0x000ea20000300a00 */
[----:B------:R-:W-:Y:S02]  /*1a0d0*/  ISETP.GE.AND P3, PT, R243, UR4, PT ;  /* 0x00000004f3007c0c */ /* 0x000fe4000bf66270 */
[C---:B---3--:R-:W-:Y:S02]  /*1a0e0*/  ISETP.GE.AND P0, PT, R3.reuse, UR4, PT ;  /* 0x0000000403007c0c */ /* 0x048fe4000bf06270 */
[----:B------:R-:W-:Y:S02]  /*1a0f0*/  SEL R8, RZ, 0x4, P3 ;  /* 0x00000004ff087807 */ /* 0x000fe40001800000 */
[----:B------:R-:W-:Y:S02]  /*1a100*/  LOP3.LUT R241, R3, 0x20, RZ, 0xfc, !PT ;  /* 0x0000002003f17812 */ /* 0x000fe400078efcff */
[----:B------:R-:W-:Y:S02]  /*1a110*/  SEL R9, RZ, 0x4, P0 ;  /* 0x00000004ff097807 */ /* 0x000fe40000000000 */
[----:B------:R-:W-:-:S02]  /*1a120*/  SEL R8, R8, RZ, P1 ;  /* 0x000000ff08087207 */ /* 0x000fc40000800000 */
[----:B------:R-:W-:Y:S02]  /*1a130*/  ISETP.GE.AND P5, PT, R241, UR4, PT ;  /* 0x00000004f1007c0c */ /* 0x000fe4000bfa6270 */
[----:B------:R-:W-:Y:S02]  /*1a140*/  SEL R9, R9, RZ, P1 ;  /* 0x000000ff09097207 */ /* 0x000fe40000800000 */
[----:B------:R-:W-:Y:S02]  /*1a150*/  ISETP.NE.U32.AND P3, PT, R8, RZ, PT ;  /* 0x000000ff0800720c */ /* 0x000fe40003f65070 */
[----:B------:R-:W-:Y:S02]  /*1a160*/  SEL R8, RZ, 0x4, P5 ;  /* 0x00000004ff087807 */ /* 0x000fe40002800000 */
[----:B------:R-:W-:Y:S02]  /*1a170*/  LOP3.LUT R241, R3, 0x22, RZ, 0xfc, !PT ;  /* 0x0000002203f17812 */ /* 0x000fe400078efcff */
[----:B------:R-:W-:-:S02]  /*1a180*/  ISETP.NE.U32.AND P4, PT, R9, RZ, PT ;  /* 0x000000ff0900720c */ /* 0x000fc40003f85070 */
[----:B------:R-:W-:Y:S02]  /*1a190*/  SEL R8, R8, RZ, P1 ;  /* 0x000000ff08087207 */ /* 0x000fe40000800000 */
[----:B------:R-:W-:Y:S02]  /*1a1a0*/  ISETP.GE.AND P5, PT, R241, UR4, PT ;  /* 0x00000004f1007c0c */ /* 0x000fe4000bfa6270 */
[----:B------:R-:W-:Y:S02]  /*1a1b0*/  ISETP.NE.U32.AND P6, PT, R8, RZ, PT ;  /* 0x000000ff0800720c */ /* 0x000fe40003fc5070 */
[C---:B------:R-:W-:Y:S02]  /*1a1c0*/  LOP3.LUT R239, R3.reuse, 0x2, RZ, 0xfc, !PT ;  /* 0x0000000203ef7812 */ /* 0x040fe400078efcff */
[----:B------:R-:W-:Y:S02]  /*1a1d0*/  SEL R8, RZ, 0x4, P5 ;  /* 0x00000004ff087807 */ /* 0x000fe40002800000 */
[----:B------:R-:W-:Y:S01]  /*1a1e0*/  LOP3.LUT R233, R3, 0x40, RZ, 0xfc, !PT ;  /* 0x0000004003e97812 */ /* 0x000fe200078efcff */
[----:B------:R-:W-:Y:S01]  /*1a1f0*/  @!PT LDS RZ, [RZ] ;  /* 0x00000000fffff984 */ /* 0x000fe20000000800 */
[----:B------:R-:W-:Y:S01]  /*1a200*/  @!PT LDS RZ, [RZ] ;  /* 0x00000000fffff984 */ /* 0x000fe20000000800 */
[----:B------:R-:W-:Y:S01]  /*1a210*/  @!PT LDS RZ, [RZ] ;  /* 0x00000000fffff984 */ /* 0x000fe20000000800 */
[----:B------:R-:W-:Y:S01]  /*1a220*/  LDGSTS.E [R252+0x68000], desc[UR20][R70.64], P4 ;  /* 0x6800000046fc7fae */ /* 0x000fe2000a1a1014 */
[----:B------:R-:W-:-:S02]  /*1a230*/  ISETP.GE.AND P0, PT, R239, UR4, PT ;  /* 0x00000004ef007c0c */ /* 0x000fc4000bf06270 */
[----:B------:R-:W-:Y:S02]  /*1a240*/  SEL R8, R8, RZ, P1 ;  /* 0x000000ff08087207 */ /* 0x000fe40000800000 */
[----:B------:R-:W-:Y:S02]  /*1a250*/  ISETP.GE.AND P5, PT, R233, UR4, PT ;  /* 0x00000004e9007c0c */ /* 0x000fe4000bfa6270 */
[----:B------:R-:W-:Y:S02]  /*1a260*/  SEL R9, RZ, 0x4, P0 ;  /* 0x00000004ff097807 */ /* 0x000fe40000000000 */
[----:B------:R-:W-:Y:S02]  /*1a270*/  LOP3.LUT R241, R3, 0x42, RZ, 0xfc, !PT ;  /* 0x0000004203f17812 */ /* 0x000fe400078efcff */
[----:B------:R-:W-:Y:S02]  /*1a280*/  ISETP.NE.U32.AND P4, PT, R8, RZ, PT ;  /* 0x000000ff0800720c */ /* 0x000fe40003f85070 */
[----:B------:R-:W-:-:S02]  /*1a290*/  SEL R8, RZ, 0x4, P5 ;  /* 0x00000004ff087807 */ /* 0x000fc40002800000 */
[----:B------:R-:W-:Y:S02]  /*1a2a0*/  SEL R9, R9, RZ, P1 ;  /* 0x000000ff09097207 */ /* 0x000fe40000800000 */
[----:B------:R-:W-:Y:S02]  /*1a2b0*/  ISETP.GE.AND P5, PT, R241, UR4, PT ;  /* 0x00000004f1007c0c */ /* 0x000fe4000bfa6270 */
[----:B------:R-:W-:Y:S02]  /*1a2c0*/  SEL R8, R8, RZ, P1 ;  /* 0x000000ff08087207 */ /* 0x000fe40000800000 */
[----:B------:R-:W-:Y:S02]  /*1a2d0*/  ISETP.NE.U32.AND P0, PT, R9, RZ, PT ;  /* 0x000000ff0900720c */ /* 0x000fe40003f05070 */
[----:B------:R-:W-:Y:S01]  /*1a2e0*/  SEL R10, RZ, 0x4, P5 ;  /* 0x00000004ff0a7807 */ /* 0x000fe20002800000 */
[----:B------:R-:W-:Y:S01]  /*1a2f0*/  STL.64 [R1+0xca0], R70 ;  /* 0x000ca04601007387 */ /* 0x000fe20000100a00 */
[----:B------:R-:W-:Y:S01]  /*1a300*/  ISETP.NE.U32.AND P5, PT, R8, RZ, PT ;  /* 0x000000ff0800720c */ /* 0x000fe20003fa5070 */
[----:B----4-:R-:W-:-:S02]  /*1a310*/  IMAD.WIDE R8, R168, 0x4, R212 ;  /* 0x00000004a8087825 */ /* 0x010fc400078e02d4 */
[----:B------:R-:W3:Y:S02]  /*1a320*/  LDL.LU.64 R212, [R1+0x490] ;  /* 0x0004900001d47983 */ /* 0x000ee40000300a00 */
[----:B------:R-:W-:Y:S02]  /*1a330*/  IMAD.WIDE R38, R168, 0x4, R214 ;  /* 0x00000004a8267825 */ /* 0x000fe400078e02d6 */
[----:B------:R-:W4:Y:S01]  /*1a340*/  LDL.LU.64 R214, [R1+0x498] ;  /* 0x0004980001d67983 */ /* 0x000f220000300a00 */
[----:B------:R-:W-:Y:S02]  /*1a350*/  LOP3.LUT R241, R3, 0x60, RZ, 0xfc, !PT ;  /* 0x0000006003f17812 */ /* 0x000fe400078efcff */
[----:B------:R-:W-:Y:S01]  /*1a360*/  SEL R10, R10, RZ, P1 ;  /* 0x000000ff0a0a7207 */ /* 0x000fe20000800000 */
[----:B------:R-:W-:Y:S01]  /*1a370*/  LDGSTS.E [R252+0x68008], desc[UR20][R8.64], P0 ;  /* 0x6800800008fc7fae */ /* 0x000fe200081a1014 */
[----:B------:R-:W-:Y:S02]  /*1a380*/  ISETP.GE.AND P0, PT, R241, UR4, PT ;  /* 0x00000004f1007c0c */ /* 0x000fe4000bf06270 */
[----:B------:R-:W-:Y:S01]  /*1a390*/  LOP3.LUT R241, R3, 0x62, RZ, 0xfc, !PT ;  /* 0x0000006203f17812 */ /* 0x000fe200078efcff */
[----:B------:R-:W-:Y:S01]  /*1a3a0*/  LDGSTS.E [R252+0x6a000], desc[UR20][R38.64], P6 ;  /* 0x6a00000026fc7fae */ /* 0x000fe2000b1a1014 */
[----:B------:R-:W-:-:S02]  /*1a3b0*/  ISETP.NE.U32.AND P6, PT, R10, RZ, PT ;  /* 0x000000ff0a00720c */ /* 0x000fc40003fc5070 */
[----:B------:R-:W-:Y:S02]  /*1a3c0*/  SEL R10, RZ, 0x4, P0 ;  /* 0x00000004ff0a7807 */ /* 0x000fe40000000000 */
[----:B------:R-:W-:Y:S01]  /*1a3d0*/  ISETP.GE.AND P0, PT, R241, UR4, PT ;  /* 0x00000004f1007c0c */ /* 0x000fe2000bf06270 */
[----:B------:R1:W-:Y:S01]  /*1a3e0*/  STL.64 [R1+0xca8], R8 ;  /* 0x000ca80801007387 */ /* 0x0003e20000100a00 */
[----:B------:R-:W-:Y:S01]  /*1a3f0*/  SEL R10, R10, RZ, P1 ;  /* 0x000000ff0a0a7207 */ /* 0x000fe20000800000 */
[----:B------:R-:W-:Y:S01]  /*1a400*/  IMAD.WIDE R40, R168, 0x4, R216 ;  /* 0x00000004a8287825 */ /* 0x000fe200078e02d8 */
[----:B------:R-:W-:Y:S01]  /*1a410*/  SEL R12, RZ, 0x4, P0 ;  /* 0x00000004ff0c7807 */ /* 0x000fe20000000000 */
[----:B------:R-:W-:Y:S01]  /*1a420*/  STL.64 [R1+0xcb0], R38 ;  /* 0x000cb02601007387 */ /* 0x000fe20000100a00 */
[----:B------:R-:W-:-:S03]  /*1a430*/  ISETP.NE.U32.AND P0, PT, R10, RZ, PT ;  /* 0x000000ff0a00720c */ /* 0x000fc60003f05070 */
[----:B------:R-:W4:Y:S01]  /*1a440*/  LDL.LU.64 R216, [R1+0x4a0] ;  /* 0x0004a00001d87983 */ /* 0x000f220000300a00 */
[----:B------:R-:W-:-:S03]  /*1a450*/  LOP3.LUT R241, R3, 0x4, RZ, 0xfc, !PT ;  /* 0x0000000403f17812 */ /* 0x000fc600078efcff */
[----:B------:R-:W-:Y:S01]  /*1a460*/  LDGSTS.E [R252+0x6a008], desc[UR20][R40.64], P4 ;  /* 0x6a00800028fc7fae */ /* 0x000fe2000a1a1014 */
[----:B--2---:R-:W-:-:S03]  /*1a470*/  IMAD.WIDE R10, R168, 0x4, R218 ;  /* 0x00000004a80a7825 */ /* 0x004fc600078e02da */
[----:B------:R-:W2:Y:S04]  /*1a480*/  LDL.LU.64 R218, [R1+0x4b0] ;  /* 0x0004b00001da7983 */ /* 0x000ea80000300a00 */
[----:B------:R-:W-:Y:S04]  /*1a490*/  STL.64 [R1+0xcb8], R40 ;  /* 0x000cb82801007387 */ /* 0x000fe80000100a00 */
[----:B------:R-:W-:Y:S04]  /*1a4a0*/  STL.64 [R1+0xcc0], R10 ;  /* 0x000cc00a01007387 */ /* 0x000fe80000100a00 */
[----:B------:R-:W2:Y:S04]  /*1a4b0*/  LDL.LU.64 R204, [R1+0x4b8] ;  /* 0x0004b80001cc7983 */ /* 0x000ea80000300a00 */
[----:B------:R-:W2:Y:S01]  /*1a4c0*/  LDL.LU.64 R206, [R1+0x4c8] ;  /* 0x0004c80001ce7983 */ /* 0x000ea20000300a00 */
[----:B------:R-:W-:-:S02]  /*1a4d0*/  SEL R12, R12, RZ, P1 ;  /* 0x000000ff0c0c7207 */ /* 0x000fc40000800000 */
[----:B------:R-:W-:Y:S01]  /*1a4e0*/  ISETP.GE.AND P4, PT, R241, UR4, PT ;  /* 0x00000004f1007c0c */ /* 0x000fe2000bf86270 */
[----:B------:R-:W-:Y:S01]  /*1a4f0*/  LDGSTS.E [R252+0x6c000], desc[UR20][R10.64], P5 ;  /* 0x6c0000000afc7fae */ /* 0x000fe2000a9a1014 */
[----:B------:R-:W-:Y:S02]  /*1a500*/  LOP3.LUT R241, R3, 0x6, RZ, 0xfc, !PT ;  /* 0x0000000603f17812 */ /* 0x000fe400078efcff */
[----:B------:R-:W-:Y:S02]  /*1a510*/  ISETP.NE.U32.AND P5, PT, R12, RZ, PT ;  /* 0x000000ff0c00720c */ /* 0x000fe40003fa5070 */
[----:B------:R-:W-:Y:S01]  /*1a520*/  SEL R12, RZ, 0x4, P4 ;  /* 0x00000004ff0c7807 */ /* 0x000fe20002000000 */
[----:B------:R-:W-:Y:S01]  /*1a530*/  IMAD.WIDE R78, R249, 0x4, R208 ;  /* 0x00000004f94e7825 */ /* 0x000fe200078e02d0 */
[----:B------:R-:W-:Y:S02]  /*1a540*/  ISETP.GE.AND P4, PT, R241, UR4, PT ;  /* 0x00000004f1007c0c */ /* 0x000fe4000bf86270 */
[----:B------:R-:W-:-:S02]  /*1a550*/  SEL R12, R12, RZ, P1 ;  /* 0x000000ff0c0c7207 */ /* 0x000fc40000800000 */
[----:B------:R-:W-:Y:S02]  /*1a560*/  SEL R13, RZ, 0x4, P4 ;  /* 0x00000004ff0d7807 */ /* 0x000fe40002000000 */
[----:B------:R-:W-:Y:S02]  /*1a570*/  LOP3.LUT R241, R3, 0x24, RZ, 0xfc, !PT ;  /* 0x0000002403f17812 */ /* 0x000fe400078efcff */
[----:B------:R-:W-:Y:S02]  /*1a580*/  ISETP.NE.U32.AND P4, PT, R12, RZ, PT ;  /* 0x000000ff0c00720c */ /* 0x000fe40003f85070 */
[----:B------:R-:W-:Y:S01]  /*1a590*/  SEL R12, R13, RZ, P1 ;  /* 0x000000ff0d0c7207 */ /* 0x000fe20000800000 */
[----:B---3--:R-:W-:-:S04]  /*1a5a0*/  IMAD.WIDE R212, R168, 0x4, R212 ;  /* 0x00000004a8d47825 */ /* 0x008fc800078e02d4 */
[----:B----4-:R-:W-:Y:S01]  /*1a5b0*/  IMAD.WIDE R214, R168, 0x4, R214 ;  /* 0x00000004a8d67825 */ /* 0x010fe200078e02d6 */
[----:B------:R-:W-:Y:S04]  /*1a5c0*/  STL.64 [R1+0xcc8], R212 ;  /* 0x000cc8d401007387 */ /* 0x000fe80000100a00 */
[----:B------:R-:W-:Y:S04]  /*1a5d0*/  STL.64 [R1+0xcd0], R214 ;  /* 0x000cd0d601007387 */ /* 0x000fe80000100a00 */
[----:B------:R-:W3:Y:S04]  /*1a5e0*/  LDL.LU.64 R208, [R1+0x4d8] ;  /* 0x0004d80001d07983 */ /* 0x000ee80000300a00 */
[----:B------:R-:W4:Y:S04]  /*1a5f0*/  LDL.LU.64 R210, [R1+0x4e0] ;  /* 0x0004e00001d27983 */ /* 0x000f280000300a00 */
[----:B------:R-:W-:Y:S01]  /*1a600*/  LDGSTS.E [R252+0x6c008], desc[UR20][R212.64], P6 ;  /* 0x6c008000d4fc7fae */ /* 0x000fe2000b1a1014 */
[----:B------:R-:W-:-:S02]  /*1a610*/  ISETP.GE.AND P6, PT, R241, UR4, PT ;  /* 0x00000004f1007c0c */ /* 0x000fc4000bfc6270 */
[----:B------:R-:W-:Y:S01]  /*1a620*/  LOP3.LUT R241, R3, 0x26, RZ, 0xfc, !PT ;  /* 0x0000002603f17812 */ /* 0x000fe200078efcff */
[----:B------:R-:W-:Y:S01]  /*1a630*/  LDGSTS.E [R252+0x6e000], desc[UR20][R214.64], P0 ;  /* 0x6e000000d6fc7fae */ /* 0x000fe200081a1014 */
[----:B------:R-:W-:Y:S02]  /*1a640*/  ISETP.NE.U32.AND P0, PT, R12, RZ, PT ;  /* 0x000000ff0c00720c */ /* 0x000fe40003f05070 */
[----:B------:R-:W-:Y:S02]  /*1a650*/  SEL R12, RZ, 0x4, P6 ;  /* 0x00000004ff0c7807 */ /* 0x000fe40003000000 */
[----:B------:R-:W-:Y:S01]  /*1a660*/  ISETP.GE.AND P6, PT, R241, UR4, PT ;  /* 0x00000004f1007c0c */ /* 0x000fe2000bfc6270 */
[----:B------:R-:W-:Y:S01]  /*1a670*/  IMAD.WIDE R216, R168, 0x4, R216 ;  /* 0x00000004a8d87825 */ /* 0x000fe200078e02d8 */
[----:B------:R-:W-:Y:S02]  /*1a680*/  SEL R12, R12, RZ, P1 ;  /* 0x000000ff0c0c7207 */ /* 0x000fe40000800000 */
[----:B------:R-:W-:-:S02]  /*1a690*/  SEL R13, RZ, 0x4, P6 ;  /* 0x00000004ff0d7807 */ /* 0x000fc40003000000 */
[----:B------:R-:W-:Y:S01]  /*1a6a0*/  LOP3.LUT R241, R3, 0x44, RZ, 0xfc, !PT ;  /* 0x0000004403f17812 */ /* 0x000fe200078efcff */
[----:B------:R-:W-:Y:S01]  /*1a6b0*/  LDGSTS.E [R252+0x6e008], desc[UR20][R216.64], P5 ;  /* 0x6e008000d8fc7fae */ /* 0x000fe2000a9a1014 */
[----:B------:R-:W-:Y:S02]  /*1a6c0*/  ISETP.NE.U32.AND P6, PT, R12, RZ, PT ;  /* 0x000000ff0c00720c */ /* 0x000fe40003fc5070 */
[----:B------:R-:W-:Y:S02]  /*1a6d0*/  SEL R12, R13, RZ, P1 ;  /* 0x000000ff0d0c7207 */ /* 0x000fe40000800000 */
[----:B------:R-:W-:Y:S02]  /*1a6e0*/  ISETP.GE.AND P5, PT, R241, UR4, PT ;  /* 0x00000004f1007c0c */ /* 0x000fe4000bfa6270 */
[----:B------:R-:W-:Y:S01]  /*1a6f0*/  LOP3.LUT R241, R3, 0x46, RZ, 0xfc, !PT ;  /* 0x0000004603f17812 */ /* 0x000fe200078efcff */
[----:B------:R-:W-:Y:S01]  /*1a700*/  STL.64 [R1+0xcd8], R216 ;  /* 0x000cd8d801007387 */ /* 0x000fe20000100a00 */
[----:B--2---:R-:W-:-:S05]  /*1a710*/  IMAD.WIDE R218, R168, 0x4, R218 ;  /* 0x00000004a8da7825 */ /* 0x004fca00078e02da */
[----:B------:R-:W-:Y:S01]  /*1a720*/  LDGSTS.E [R248+0x68000], desc[UR20][R218.64], P4 ;  /* 0x68000000daf87fae */ /* 0x000fe2000a1a1014 */
[----:B------:R-:W-:Y:S02]  /*1a730*/  ISETP.NE.U32.AND P4, PT, R12, RZ, PT ;  /* 0x000000ff0c00720c */ /* 0x000fe40003f85070 */
[----:B------:R-:W-:Y:S02]  /*1a740*/  SEL R12, RZ, 0x4, P5 ;  /* 0x00000004ff0c7807 */ /* 0x000fe40002800000 */
[----:B------:R-:W-:Y:S02]  /*1a750*/  ISETP.GE.AND P5, PT, R241, UR4, PT ;  /* 0x00000004f1007c0c */ /* 0x000fe4000bfa6270 */
[----:B------:R-:W-:Y:S02]  /*1a760*/  SEL R12, R12, RZ, P1 ;  /* 0x000000ff0c0c7207 */ /* 0x000fe40000800000 */
[----:B------:R-:W-:Y:S01]  /*1a770*/  SEL R14, RZ, 0x4, P5 ;  /* 0x00000004ff0e7807 */ /* 0x000fe20002800000 */
[----:B------:R-:W-:Y:S01]  /*1a780*/  STL.64 [R1+0xce0], R218 ;  /* 0x000ce0da01007387 */ /* 0x000fe20000100a00 */
[----:B------:R-:W-:Y:S01]  /*1a790*/  ISETP.NE.U32.AND P5, PT, R12, RZ, PT ;  /* 0x000000ff0c00720c */ /* 0x000fe20003fa5070 */
[----:B------:R-:W-:-:S02]  /*1a7a0*/  IMAD.WIDE R12, R168, 0x4, R204 ;  /* 0x00000004a80c7825 */ /* 0x000fc400078e02cc */
[----:B------:R-:W2:Y:S02]  /*1a7b0*/  LDL.LU.64 R204, [R1+0x4f0] ;  /* 0x0004f00001cc7983 */ /* 0x000ea40000300a00 */
[----:B------:R-:W-:Y:S02]  /*1a7c0*/  IMAD.WIDE R42, R168, 0x4, R206 ;  /* 0x00000004a82a7825 */ /* 0x000fe400078e02ce */
[----:B------:R-:W2:Y:S01]  /*1a7d0*/  LDL.LU.64 R206, [R1+0x4f8] ;  /* 0x0004f80001ce7983 */ /* 0x000ea20000300a00 */
        /* <DEDUP_REMOVED lines=9> */
[----:B------:R-:W-:Y:S01]  /*1a870*/  STL.64 [R1+0xce8], R12 ;  /* 0x000ce80c01007387 */ /* 0x000fe20000100a00 */
[----:B------:R-:W-:Y:S02]  /*1a880*/  SEL R14, R14, RZ, P1 ;  /* 0x000000ff0e0e7207 */ /* 0x000fe40000800000 */
[----:B------:R-:W-:Y:S01]  /*1a890*/  SEL R16, RZ, 0x4, P0 ;  /* 0x00000004ff107807 */ /* 0x000fe20000000000 */
[----:B------:R-:W-:Y:S01]  /*1a8a0*/  STL.64 [R1+0xcf0], R42 ;  /* 0x000cf02a01007387 */ /* 0x000fe20000100a00 */
[----:B------:R-:W-:Y:S01]  /*1a8b0*/  ISETP.NE.U32.AND P0, PT, R14, RZ, PT ;  /* 0x000000ff0e00720c */ /* 0x000fe20003f05070 */
[----:B------:R-:W-:-:S04]  /*1a8c0*/  IMAD.WIDE R80, R249, 0x4, R198 ;  /* 0x00000004f9507825 */ /* 0x000fc800078e02c6 */
[C---:B---3--:R-:W-:Y:S02]  /*1a8d0*/  IMAD.WIDE R44, R168.reuse, 0x4, R208 ;  /* 0x00000004a82c7825 */ /* 0x048fe400078e02d0 */
[----:B------:R-:W3:Y:S02]  /*1a8e0*/  LDL.LU.64 R208, [R1+0x500] ;  /* 0x0005000001d07983 */ /* 0x000ee40000300a00 */
[----:B----4-:R-:W-:Y:S02]  /*1a8f0*/  IMAD.WIDE R14, R168, 0x4, R210 ;  /* 0x00000004a80e7825 */ /* 0x010fe400078e02d2 */
[----:B------:R-:W4:Y:S04]  /*1a900*/  LDL.LU.64 R210, [R1+0x510] ;  /* 0x0005100001d27983 */ /* 0x000f280000300a00 */
[----:B------:R-:W-:Y:S04]  /*1a910*/  STL.64 [R1+0xcf8], R44 ;  /* 0x000cf82c01007387 */ /* 0x000fe80000100a00 */
[----:B------:R-:W-:Y:S04]  /*1a920*/  STL.64 [R1+0xd00], R14 ;  /* 0x000d000e01007387 */ /* 0x000fe80000100a00 */
[----:B------:R-:W4:Y:S04]  /*1a930*/  LDL.LU.64 R198, [R1+0x518] ;  /* 0x0005180001c67983 */ /* 0x000f280000300a00 */
[----:B------:R-:W4:Y:S01]  /*1a940*/  LDL.LU.64 R200, [R1+0x528] ;  /* 0x0005280001c87983 */ /* 0x000f220000300a00 */
[----:B------:R-:W-:-:S04]  /*1a950*/  IMAD.WIDE R116, R249, 0x4, R202 ;  /* 0x00000004f9747825 */ /* 0x000fc800078e02ca */
[----:B------:R-:W-:-:S04]  /*1a960*/  IMAD.WIDE R120, R249, 0x4, R194 ;  /* 0x00000004f9787825 */ /* 0x000fc800078e02c2 */
[----:B--2---:R-:W-:-:S04]  /*1a970*/  IMAD.WIDE R204, R168, 0x4, R204 ;  /* 0x00000004a8cc7825 */ /* 0x004fc800078e02cc */
[----:B------:R-:W-:Y:S01]  /*1a980*/  IMAD.WIDE R206, R168, 0x4, R206 ;  /* 0x00000004a8ce7825 */ /* 0x000fe200078e02ce */
[----:B------:R-:W-:Y:S04]  /*1a990*/  STL.64 [R1+0xd08], R204 ;  /* 0x000d08cc01007387 */ /* 0x000fe80000100a00 */
[----:B------:R-:W-:Y:S04]  /*1a9a0*/  STL.64 [R1+0xd10], R206 ;  /* 0x000d10ce01007387 */ /* 0x000fe80000100a00 */
[----:B------:R-:W2:Y:S04]  /*1a9b0*/  LDL.LU.64 R202, [R1+0x530] ;  /* 0x0005300001ca7983 */ /* 0x000ea80000300a00 */
[----:B------:R-:W2:Y:S01]  /*1a9c0*/  LDL.LU.64 R194, [R1+0x540] ;  /* 0x0005400001c27983 */ /* 0x000ea20000300a00 */
[----:B------:R-:W-:-:S02]  /*1a9d0*/  LOP3.LUT R241, R3, 0x8, RZ, 0xfc, !PT ;  /* 0x0000000803f17812 */ /* 0x000fc400078efcff */
[----:B------:R-:W-:Y:S01]  /*1a9e0*/  SEL R16, R16, RZ, P1 ;  /* 0x000000ff10107207 */ /* 0x000fe20000800000 */
[----:B------:R-:W-:Y:S01]  /*1a9f0*/  LDGSTS.E [R248+0x6a008], desc[UR20][R44.64], P4 ;  /* 0x6a0080002cf87fae */ /* 0x000fe2000a1a1014 */
[----:B------:R-:W-:Y:S02]  /*1aa00*/  ISETP.GE.AND P4, PT, R241, UR4, PT ;  /* 0x00000004f1007c0c */ /* 0x000fe4000bf86270 */
[----:B------:R-:W-:Y:S01]  /*1aa10*/  LOP3.LUT R241, R3, 0xa, RZ, 0xfc, !PT ;  /* 0x0000000a03f17812 */ /* 0x000fe200078efcff */
[----:B------:R-:W-:Y:S01]  /*1aa20*/  LDGSTS.E [R248+0x6c000], desc[UR20][R14.64], P5 ;  /* 0x6c0000000ef87fae */ /* 0x000fe2000a9a1014 */
[----:B------:R-:W-:Y:S02]  /*1aa30*/  ISETP.NE.U32.AND P5, PT, R16, RZ, PT ;  /* 0x000000ff1000720c */ /* 0x000fe40003fa5070 */
[----:B------:R-:W-:Y:S01]  /*1aa40*/  SEL R16, RZ, 0x4, P4 ;  /* 0x00000004ff107807 */ /* 0x000fe20002000000 */
[----:B------:R-:W-:Y:S01]  /*1aa50*/  LDGSTS.E [R248+0x6c008], desc[UR20][R204.64], P6 ;  /* 0x6c008000ccf87fae */ /* 0x000fe2000b1a1014 */
[----:B------:R-:W-:-:S02]  /*1aa60*/  ISETP.GE.AND P4, PT, R241, UR4, PT ;  /* 0x00000004f1007c0c */ /* 0x000fc4000bf86270 */
[----:B------:R-:W-:Y:S01]  /*1aa70*/  SEL R16, R16, RZ, P1 ;  /* 0x000000ff10107207 */ /* 0x000fe20000800000 */
[----:B------:R-:W-:Y:S01]  /*1aa80*/  LDGSTS.E [R248+0x6e000], desc[UR20][R206.64], P0 ;  /* 0x6e000000cef87fae */ /* 0x000fe200081a1014 */
[----:B------:R-:W-:Y:S02]  /*1aa90*/  SEL R17, RZ, 0x4, P4 ;  /* 0x00000004ff117807 */ /* 0x000fe40002000000 */
[----:B------:R-:W-:Y:S02]  /*1aaa0*/  LOP3.LUT R241, R3, 0x28, RZ, 0xfc, !PT ;  /* 0x0000002803f17812 */ /* 0x000fe400078efcff */
[----:B------:R-:W-:Y:S02]  /*1aab0*/  ISETP.NE.U32.AND P4, PT, R16, RZ, PT ;  /* 0x000000ff1000720c */ /* 0x000fe40003f85070 */
[----:B------:R-:W-:Y:S02]  /*1aac0*/  SEL R16, R17, RZ, P1 ;  /* 0x000000ff11107207 */ /* 0x000fe40000800000 */
[----:B------:R-:W-:-:S02]  /*1aad0*/  ISETP.GE.AND P6, PT, R241, UR4, PT ;  /* 0x00000004f1007c0c */ /* 0x000fc4000bfc6270 */
[----:B------:R-:W-:Y:S02]  /*1aae0*/  LOP3.LUT R241, R3, 0x2a, RZ, 0xfc, !PT ;  /* 0x0000002a03f17812 */ /* 0x000fe400078efcff */
[----:B------:R-:W-:Y:S02]  /*1aaf0*/  ISETP.NE.U32.AND P0, PT, R16, RZ, PT ;  /* 0x000000ff1000720c */ /* 0x000fe40003f05070 */
[----:B------:R-:W-:Y:S02]  /*1ab00*/  SEL R16, RZ, 0x4, P6 ;  /* 0x00000004ff107807 */ /* 0x000fe40003000000 */
[----:B------:R-:W-:Y:S02]  /*1ab10*/  ISETP.GE.AND P6, PT, R241, UR4, PT ;  /* 0x00000004f1007c0c */ /* 0x000fe4000bfc6270 */
[----:B------:R-:W-:Y:S02]  /*1ab20*/  SEL R16, R16, RZ, P1 ;  /* 0x000000ff10107207 */ /* 0x000fe40000800000 */
[----:B------:R-:W-:-:S02]  /*1ab30*/  SEL R17, RZ, 0x4, P6 ;  /* 0x00000004ff117807 */ /* 0x000fc40003000000 */
[----:B------:R-:W-:Y:S01]  /*1ab40*/  LOP3.LUT R241, R3, 0x48, RZ, 0xfc, !PT ;  /* 0x0000004803f17812 */ /* 0x000fe200078efcff */
[----:B---3--:R-:W-:Y:S01]  /*1ab50*/  IMAD.WIDE R208, R168, 0x4, R208 ;  /* 0x00000004a8d07825 */ /* 0x008fe200078e02d0 */
[----:B------:R-:W-:-:S03]  /*1ab60*/  ISETP.NE.U32.AND P6, PT, R16, RZ, PT ;  /* 0x000000ff1000720c */ /* 0x000fc60003fc5070 */
[----:B----4-:R-:W-:Y:S01]  /*1ab70*/  IMAD.WIDE R210, R168, 0x4, R210 ;  /* 0x00000004a8d27825 */ /* 0x010fe200078e02d2 */
[----:B------:R-:W-:Y:S01]  /*1ab80*/  SEL R16, R17, RZ, P1 ;  /* 0x000000ff11107207 */ /* 0x000fe20000800000 */
[----:B------:R-:W-:Y:S01]  /*1ab90*/  LDGSTS.E [R248+0x6e008], desc[UR20][R208.64], P5 ;  /* 0x6e008000d0f87fae */ /* 0x000fe2000a9a1014 */
[----:B------:R-:W-:Y:S02]  /*1aba0*/  ISETP.GE.AND P5, PT, R241, UR4, PT ;  /* 0x00000004f1007c0c */ /* 0x000fe4000bfa6270 */
[----:B------:R-:W-:Y:S01]  /*1abb0*/  LOP3.LUT R241, R3, 0x4a, RZ, 0xfc, !PT ;  /* 0x0000004a03f17812 */ /* 0x000fe200078efcff */
[----:B------:R-:W-:Y:S01]  /*1abc0*/  LDGSTS.E [R247+0x68000], desc[UR20][R210.64], P4 ;  /* 0x68000000d2f77fae */ /* 0x000fe2000a1a1014 */
[----:B------:R-:W-:Y:S02]  /*1abd0*/  ISETP.NE.U32.AND P4, PT, R16, RZ, PT ;  /* 0x000000ff1000720c */ /* 0x000fe40003f85070 */
[----:B------:R-:W-:Y:S02]  /*1abe0*/  SEL R16, RZ, 0x4, P5 ;  /* 0x00000004ff107807 */ /* 0x000fe40002800000 */
[----:B------:R-:W-:-:S02]  /*1abf0*/  ISETP.GE.AND P5, PT, R241, UR4, PT ;  /* 0x00000004f1007c0c */ /* 0x000fc4000bfa6270 */
[----:B------:R-:W-:Y:S01]  /*1ac00*/  SEL R16, R16, RZ, P1 ;  /* 0x000000ff10107207 */ /* 0x000fe20000800000 */
[----:B------:R-:W-:Y:S01]  /*1ac10*/  STL.64 [R1+0xd18], R208 ;  /* 0x000d18d001007387 */ /* 0x000fe20000100a00 */
[----:B------:R-:W-:Y:S01]  /*1ac20*/  SEL R18, RZ, 0x4, P5 ;  /* 0x00000004ff127807 */ /* 0x000fe20002800000 */
[----:B------:R-:W-:Y:S01]  /*1ac30*/  IMAD.WIDE R118, R249, 0x4, R196 ;  /* 0x00000004f9767825 */ /* 0x000fe200078e02c4 */
[----:B------:R-:W-:Y:S01]  /*1ac40*/  ISETP.NE.U32.AND P5, PT, R16, RZ, PT ;  /* 0x000000ff1000720c */ /* 0x000fe20003fa5070 */
[----:B------:R-:W-:Y:S02]  /*1ac50*/  STL.64 [R1+0xd20], R210 ;  /* 0x000d20d201007387 */ /* 0x000fe40000100a00 */
[C---:B------:R-:W-:Y:S02]  /*1ac60*/  IMAD.WIDE R16, R168.reuse, 0x4, R198 ;  /* 0x00000004a8107825 */ /* 0x040fe400078e02c6 */
[----:B------:R-:W3:Y:S04]  /*1ac70*/  LDL.LU.64 R196, [R1+0x550] ;  /* 0x0005500001c47983 */ /* 0x000ee80000300a00 */
[----:B------:R-:W4:Y:S01]  /*1ac80*/  LDL.LU.64 R198, [R1+0x560] ;  /* 0x0005600001c67983 */ /* 0x000f220000300a00 */
[----:B------:R-:W-:Y:S01]  /*1ac90*/  IMAD.WIDE R46, R168, 0x4, R200 ;  /* 0x00000004a82e7825 */ /* 0x000fe200078e02c8 */
[----:B------:R-:W-:-:S02]  /*1aca0*/  LOP3.LUT R241, R3, 0x68, RZ, 0xfc, !PT ;  /* 0x0000006803f17812 */ /* 0x000fc400078efcff */
[----:B------:R-:W-:Y:S01]  /*1acb0*/  STL.64 [R1+0xd28], R16 ;  /* 0x000d281001007387 */ /* 0x000fe20000100a00 */
[----:B------:R-:W-:-:S03]  /*1acc0*/  SEL R18, R18, RZ, P1 ;  /* 0x000000ff12127207 */ /* 0x000fc60000800000 */
[----:B------:R-:W-:Y:S01]  /*1acd0*/  LDGSTS.E [R247+0x68008], desc[UR20][R16.64], P0 ;  /* 0x6800800010f77fae */ /* 0x000fe200081a1014 */
[----:B------:R-:W-:-:S03]  /*1ace0*/  ISETP.GE.AND P0, PT, R241, UR4, PT ;  /* 0x00000004f1007c0c */ /* 0x000fc6000bf06270 */
[----:B------:R-:W-:Y:S01]  /*1acf0*/  STL.64 [R1+0xd30], R46 ;  /* 0x000d302e01007387 */ /* 0x000fe20000100a00 */
[----:B------:R-:W-:-:S03]  /*1ad00*/  LOP3.LUT R241, R3, 0x6a, RZ, 0xfc, !PT ;  /* 0x0000006a03f17812 */ /* 0x000fc600078efcff */
[----:B------:R-:W4:Y:S04]  /*1ad10*/  LDL.LU.64 R200, [R1+0x568] ;  /* 0x0005680001c87983 */ /* 0x000f280000300a00 */
[----:B------:R-:W-:Y:S01]  /*1ad20*/  LDGSTS.E [R247+0x6a000], desc[UR20][R46.64], P6 ;  /* 0x6a0000002ef77fae */ /* 0x000fe2000b1a1014 */
[----:B------:R-:W-:Y:S02]  /*1ad30*/  ISETP.NE.U32.AND P6, PT, R18, RZ, PT ;  /* 0x000000ff1200720c */ /* 0x000fe40003fc5070 */
[----:B------:R-:W-:Y:S02]  /*1ad40*/  SEL R18, RZ, 0x4, P0 ;  /* 0x00000004ff127807 */ /* 0x000fe40000000000 */
[----:B------:R-:W-:Y:S02]  /*1ad50*/  ISETP.GE.AND P0, PT, R241, UR4, PT ;  /* 0x00000004f1007c0c */ /* 0x000fe4000bf06270 */
[----:B------:R-:W-:-:S02]  /*1ad60*/  SEL R18, R18, RZ, P1 ;  /* 0x000000ff12127207 */ /* 0x000fc40000800000 */
[----:B------:R-:W-:Y:S02]  /*1ad70*/  SEL R20, RZ, 0x4, P0 ;  /* 0x00000004ff147807 */ /* 0x000fe40000000000 */
[----:B------:R-:W-:Y:S01]  /*1ad80*/  ISETP.NE.U32.AND P0, PT, R18, RZ, PT ;  /* 0x000000ff1200720c */ /* 0x000fe20003f05070 */
[----:B------:R-:W-:-:S04]  /*1ad90*/  IMAD.WIDE R124, R249, 0x4, R188 ;  /* 0x00000004f97c7825 */ /* 0x000fc800078e02bc */
[C---:B--2---:R-:W-:Y:S02]  /*1ada0*/  IMAD.WIDE R48, R168.reuse, 0x4, R202 ;  /* 0x00000004a8307825 */ /* 0x044fe400078e02ca */
[----:B------:R-:W2:Y:S02]  /*1adb0*/  LDL.LU.64 R202, [R1+0x570] ;  /* 0x0005700001ca7983 */ /* 0x000ea40000300a00 */
[----:B------:R-:W-:Y:S02]  /*1adc0*/  IMAD.WIDE R18, R168, 0x4, R194 ;  /* 0x00000004a8127825 */ /* 0x000fe400078e02c2 */
[----:B------:R-:W-:Y:S04]  /*1add0*/  STL.64 [R1+0xd38], R48 ;  /* 0x000d383001007387 */ /* 0x000fe80000100a00 */
[----:B------:R-:W-:Y:S04]  /*1ade0*/  STL.64 [R1+0xd40], R18 ;  /* 0x000d401201007387 */ /* 0x000fe80000100a00 */
[----:B------:R-:W2:Y:S01]  /*1adf0*/  LDL.LU.64 R188, [R1+0x580] ;  /* 0x0005800001bc7983 */ /* 0x000ea20000300a00 */
[----:B------:R-:W-:-:S03]  /*1ae00*/  LOP3.LUT R241, R3, 0xc, RZ, 0xfc, !PT ;  /* 0x0000000c03f17812 */ /* 0x000fc600078efcff */
[----:B------:R-:W2:Y:S01]  /*1ae10*/  LDL.LU.64 R190, [R1+0x588] ;  /* 0x0005880001be7983 */ /* 0x000ea20000300a00 */
[----:B------:R-:W-:-:S03]  /*1ae20*/  SEL R20, R20, RZ, P1 ;  /* 0x000000ff14147207 */ /* 0x000fc60000800000 */
[----:B------:R-:W-:Y:S01]  /*1ae30*/  LDGSTS.E [R247+0x6a008], desc[UR20][R48.64], P4 ;  /* 0x6a00800030f77fae */ /* 0x000fe2000a1a1014 */
[----:B------:R-:W-:Y:S02]  /*1ae40*/  ISETP.GE.AND P4, PT, R241, UR4, PT ;  /* 0x00000004f1007c0c */ /* 0x000fe4000bf86270 */
[----:B------:R-:W-:Y:S01]  /*1ae50*/  LOP3.LUT R241, R3, 0xe, RZ, 0xfc, !PT ;  /* 0x0000000e03f17812 */ /* 0x000fe200078efcff */
[----:B------:R-:W-:Y:S01]  /*1ae60*/  LDGSTS.E [R247+0x6c000], desc[UR20][R18.64], P5 ;  /* 0x6c00000012f77fae */ /* 0x000fe2000a9a1014 */
[----:B------:R-:W-:Y:S02]  /*1ae70*/  ISETP.NE.U32.AND P5, PT, R20, RZ, PT ;  /* 0x000000ff1400720c */ /* 0x000fe40003fa5070 */
[----:B------:R-:W-:Y:S02]  /*1ae80*/  SEL R20, RZ, 0x4, P4 ;  /* 0x00000004ff147807 */ /* 0x000fe40002000000 */
[----:B------:R-:W-:Y:S01]  /*1ae90*/  ISETP.GE.AND P4, PT, R241, UR4, PT ;  /* 0x00000004f1007c0c */ /* 0x000fe2000bf86270 */
[----:B------:R-:W-:Y:S01]  /*1aea0*/  IMAD.WIDE R122, R249, 0x4, R192 ;  /* 0x00000004f97a7825 */ /* 0x000fe200078e02c0 */
        /* <DEDUP_REMOVED lines=8> */
[----:B------:R3:W-:Y:S04]  /*1af30*/  STL.64 [R1+0xd50], R198 ;  /* 0x000d50c601007387 */ /* 0x0007e80000100a00 */
[----:B------:R-:W4:Y:S04]  /*1af40*/  LDL.LU.64 R192, [R1+0x598] ;  /* 0x0005980001c07983 */ /* 0x000f280000300a00 */
[----:B------:R-:W3:Y:S04]  /*1af50*/  LDL.LU.64 R194, [R1+0x5a0] ;  /* 0x0005a00001c27983 */ /* 0x000ee80000300a00 */
[----:B------:R-:W-:Y:S01]  /*1af60*/  LDGSTS.E [R247+0x6c008], desc[UR20][R196.64], P6 ;  /* 0x6c008000c4f77fae */ /* 0x000fe2000b1a1014 */
[----:B------:R-:W-:-:S02]  /*1af70*/  ISETP.GE.AND P6, PT, R241, UR4, PT ;  /* 0x00000004f1007c0c */ /* 0x000fc4000bfc6270 */
[----:B------:R-:W-:Y:S01]  /*1af80*/  LOP3.LUT R241, R3, 0x2e, RZ, 0xfc, !PT ;  /* 0x0000002e03f17812 */ /* 0x000fe200078efcff */
[----:B------:R1:W-:Y:S01]  /*1af90*/  LDGSTS.E [R247+0x6e000], desc[UR20][R198.64], P0 ;  /* 0x6e000000c6f77fae */ /* 0x0003e200081a1014 */
        /* <DEDUP_REMOVED lines=12> */
[----:B------:R1:W-:Y:S01]  /*1b060*/  STL.64 [R1+0xd58], R200 ;  /* 0x000d58c801007387 */ /* 0x0003e20000100a00 */
        /* <DEDUP_REMOVED lines=10> */
[----:B------:R-:W2:Y:S01]  /*1b110*/  LDL.LU.64 R188, [R1+0x5a8] ;  /* 0x0005a80001bc7983 */ /* 0x000ea20000300a00 */
[----:B------:R-:W-:Y:S01]  /*1b120*/  LOP3.LUT R241, R3, 0x6c, RZ, 0xfc, !PT ;  /* 0x0000006c03f17812 */ /* 0x000fe200078efcff */
[----:B------:R-:W-:Y:S01]  /*1b130*/  IMAD.WIDE R50, R168, 0x4, R190 ;  /* 0x00000004a8327825 */ /* 0x000fe200078e02be */
[----:B------:R-:W-:Y:S01]  /*1b140*/  SEL R22, R22, RZ, P1 ;  /* 0x000000ff16167207 */ /* 0x000fe20000800000 */
[----:B------:R-:W-:Y:S01]  /*1b150*/  LDGSTS.E [R246+0x68008], desc[UR20][R20.64], P0 ;  /* 0x6800800014f67fae */ /* 0x000fe200081a1014 */
[----:B------:R-:W-:Y:S01]  /*1b160*/  ISETP.GE.AND P0, PT, R241, UR4, PT ;  /* 0x00000004f1007c0c */ /* 0x000fe2000bf06270 */
[C---:B------:R-:W-:Y:S02]  /*1b170*/  IMAD.WIDE R250, R249.reuse, 0x4, R250 ;  /* 0x00000004f9fa7825 */ /* 0x040fe400078e02fa */
[----:B------:R-:W2:Y:S02]  /*1b180*/  LDL.LU.64 R190, [R1+0x5b8] ;  /* 0x0005b80001be7983 */ /* 0x000ea40000300a00 */
[----:B------:R-:W-:-:S02]  /*1b190*/  IMAD.WIDE R228, R249, 0x4, R228 ;  /* 0x00000004f9e47825 */ /* 0x000fc400078e02e4 */
[----:B------:R-:W-:Y:S01]  /*1b1a0*/  LDGSTS.E [R246+0x6a000], desc[UR20][R50.64], P6 ;  /* 0x6a00000032f67fae */ /* 0x000fe2000b1a1014 */
[----:B------:R-:W-:Y:S01]  /*1b1b0*/  ISETP.NE.U32.AND P6, PT, R22, RZ, PT ;  /* 0x000000ff1600720c */ /* 0x000fe20003fc5070 */
[----:B------:R-:W-:Y:S01]  /*1b1c0*/  IMAD.WIDE R226, R249, 0x4, R226 ;  /* 0x00000004f9e27825 */ /* 0x000fe200078e02e2 */
[----:B------:R-:W-:-:S03]  /*1b1d0*/  SEL R22, RZ, 0x4, P0 ;  /* 0x00000004ff167807 */ /* 0x000fc60000000000 */
[----:B------:R-:W-:-:S04]  /*1b1e0*/  IMAD.WIDE R224, R249, 0x4, R224 ;  /* 0x00000004f9e07825 */ /* 0x000fc800078e02e0 */
[----:B------:R-:W-:-:S04]  /*1b1f0*/  IMAD.WIDE R128, R249, 0x4, R184 ;  /* 0x00000004f9807825 */ /* 0x000fc800078e02b8 */
[----:B------:R-:W-:-:S04]  /*1b200*/  IMAD.WIDE R126, R249, 0x4, R186 ;  /* 0x00000004f97e7825 */ /* 0x000fc800078e02ba */
[----:B------:R-:W-:-:S04]  /*1b210*/  IMAD.WIDE R222, R249, 0x4, R222 ;  /* 0x00000004f9de7825 */ /* 0x000fc800078e02de */
[----:B------:R-:W-:Y:S01]  /*1b220*/  IMAD.WIDE R220, R249, 0x4, R220 ;  /* 0x00000004f9dc7825 */ /* 0x000fe200078e02dc */
[----:B------:R-:W-:Y:S01]  /*1b230*/  LOP3.LUT R249, R3, 0x6e, RZ, 0xfc, !PT ;  /* 0x0000006e03f97812 */ /* 0x000fe200078efcff */
[----:B------:R-:W-:Y:S01]  /*1b240*/  STL.64 [R1+0xd68], R20 ;  /* 0x000d681401007387 */ /* 0x000fe20000100a00 */
[----:B------:R-:W-:Y:S02]  /*1b250*/  SEL R22, R22, RZ, P1 ;  /* 0x000000ff16167207 */ /* 0x000fe40000800000 */
[----:B------:R-:W-:Y:S01]  /*1b260*/  ISETP.GE.AND P0, PT, R249, UR4, PT ;  /* 0x00000004f9007c0c */ /* 0x000fe2000bf06270 */
[----:B------:R-:W-:Y:S03]  /*1b270*/  STL.64 [R1+0xd70], R50 ;  /* 0x000d703201007387 */ /* 0x000fe60000100a00 */
[----:B------:R-:W-:Y:S01]  /*1b280*/  SEL R24, RZ, 0x4, P0 ;  /* 0x00000004ff187807 */ /* 0x000fe20000000000 */
[----:B------:R-:W-:Y:S01]  /*1b290*/  STL.64 [R1+0xd78], R248 ;  /* 0x000d78f801007387 */ /* 0x000fe20000100a00 */
[----:B------:R-:W-:Y:S01]  /*1b2a0*/  ISETP.NE.U32.AND P0, PT, R22, RZ, PT ;  /* 0x000000ff1600720c */ /* 0x000fe20003f05070 */
[----:B----4-:R-:W-:-:S02]  /*1b2b0*/  IMAD.WIDE R52, R168, 0x4, R192 ;  /* 0x00000004a8347825 */ /* 0x010fc400078e02c0 */
[----:B------:R-:W4:Y:S02]  /*1b2c0*/  LDL.LU.64 R192, [R1+0x5c8] ;  /* 0x0005c80001c07983 */ /* 0x000f240000300a00 */
[C---:B---3--:R-:W-:Y:S02]  /*1b2d0*/  IMAD.WIDE R22, R168.reuse, 0x4, R194 ;  /* 0x00000004a8167825 */ /* 0x048fe400078e02c2 */
[----:B------:R-:W3:Y:S04]  /*1b2e0*/  LDL.LU.64 R194, [R1+0x5d0] ;  /* 0x0005d00001c27983 */ /* 0x000ee80000300a00 */
[----:B------:R-:W-:Y:S04]  /*1b2f0*/  STL.64 [R1+0xd80], R52 ;  /* 0x000d803401007387 */ /* 0x000fe80000100a00 */
[----:B------:R-:W-:Y:S04]  /*1b300*/  STL.64 [R1+0xd88], R22 ;  /* 0x000d881601007387 */ /* 0x000fe80000100a00 */
[----:B------:R-:W3:Y:S04]  /*1b310*/  LDL.LU.64 R184, [R1+0x5e0] ;  /* 0x0005e00001b87983 */ /* 0x000ee80000300a00 */
[----:B------:R-:W3:Y:S01]  /*1b320*/  LDL.LU.64 R186, [R1+0x5f0] ;  /* 0x0005f00001ba7983 */ /* 0x000ee20000300a00 */
[----:B--2---:R-:W-:Y:S01]  /*1b330*/  IMAD.WIDE R188, R168, 0x4, R188 ;  /* 0x00000004a8bc7825 */ /* 0x004fe200078e02bc */
[----:B------:R-:W-:-:S02]  /*1b340*/  LOP3.LUT R241, R3, 0x10, RZ, 0xfc, !PT ;  /* 0x0000001003f17812 */ /* 0x000fc400078efcff */
[----:B------:R-:W-:Y:S04]  /*1b350*/  LDGSTS.E [R246+0x6a008], desc[UR20][R52.64], P4 ;  /* 0x6a00800034f67fae */ /* 0x000fe8000a1a1014 */
[----:B------:R2:W-:Y:S04]  /*1b360*/  STL.64 [R1+0xd90], R188 ;  /* 0x000d90bc01007387 */ /* 0x0005e80000100a00 */
[----:B------:R-:W2:Y:S04]  /*1b370*/  LDL.LU.64 R176, [R1+0x5f8] ;  /* 0x0005f80001b07983 */ /* 0x000ea80000300a00 */
[----:B------:R-:W2:Y:S01]  /*1b380*/  LDL.LU.64 R178, [R1+0x608] ;  /* 0x0006080001b27983 */ /* 0x000ea20000300a00 */
[----:B------:R-:W-:-:S02]  /*1b390*/  SEL R24, R24, RZ, P1 ;  /* 0x000000ff18187207 */ /* 0x000fc40000800000 */
[----:B------:R-:W-:Y:S01]  /*1b3a0*/  ISETP.GE.AND P4, PT, R241, UR4, PT ;  /* 0x00000004f1007c0c */ /* 0x000fe2000bf86270 */
[----:B------:R-:W-:Y:S01]  /*1b3b0*/  LDGSTS.E [R246+0x6c000], desc[UR20][R22.64], P5 ;  /* 0x6c00000016f67fae */ /* 0x000fe2000a9a1014 */
[----:B------:R-:W-:Y:S02]  /*1b3c0*/  LOP3.LUT R241, R3, 0x12, RZ, 0xfc, !PT ;  /* 0x0000001203f17812 */ /* 0x000fe400078efcff */
[----:B------:R-:W-:Y:S01]  /*1b3d0*/  ISETP.NE.U32.AND P5, PT, R24, RZ, PT ;  /* 0x000000ff1800720c */ /* 0x000fe20003fa5070 */
[----:B------:R-:W-:Y:S01]  /*1b3e0*/  IMAD.WIDE R190, R168, 0x4, R190 ;  /* 0x00000004a8be7825 */ /* 0x000fe200078e02be */
[----:B------:R-:W-:Y:S01]  /*1b3f0*/  SEL R24, RZ, 0x4, P4 ;  /* 0x00000004ff187807 */ /* 0x000fe20002000000 */
[----:B------:R-:W-:Y:S01]  /*1b400*/  LDGSTS.E [R246+0x6c008], desc[UR20][R188.64], P6 ;  /* 0x6c008000bcf67fae */ /* 0x000fe2000b1a1014 */
[----:B------:R-:W-:Y:S02]  /*1b410*/  ISETP.GE.AND P4, PT, R241, UR4, PT ;  /* 0x00000004f1007c0c */ /* 0x000fe4000bf86270 */
[----:B------:R-:W-:Y:S01]  /*1b420*/  SEL R24, R24, RZ, P1 ;  /* 0x000000ff18187207 */ /* 0x000fe20000800000 */
[----:B------:R-:W-:Y:S01]  /*1b430*/  LDGSTS.E [R246+0x6e000], desc[UR20][R190.64], P0 ;  /* 0x6e000000bef67fae */ /* 0x000fe200081a1014 */
[----:B------:R-:W-:-:S02]  /*1b440*/  SEL R25, RZ, 0x4, P4 ;  /* 0x00000004ff197807 */ /* 0x000fc40002000000 */
[----:B------:R-:W-:Y:S01]  /*1b450*/  LOP3.LUT R241, R3, 0x30, RZ, 0xfc, !PT ;  /* 0x0000003003f17812 */ /* 0x000fe200078efcff */
[----:B------:R-:W2:Y:S01]  /*1b460*/  LDL.LU.64 R180, [R1+0x610] ;  /* 0x0006100001b47983 */ /* 0x000ea20000300a00 */
[----:B------:R-:W-:Y:S02]  /*1b470*/  ISETP.NE.U32.AND P4, PT, R24, RZ, PT ;  /* 0x000000ff1800720c */ /* 0x000fe40003f85070 */
[----:B------:R-:W-:Y:S01]  /*1b480*/  SEL R24, R25, RZ, P1 ;  /* 0x000000ff19187207 */ /* 0x000fe20000800000 */
[----:B------:R-:W2:Y:S01]  /*1b490*/  LDL.LU.64 R182, [R1+0x618] ;  /* 0x0006180001b67983 */ /* 0x000ea20000300a00 */
[----:B------:R-:W-:Y:S02]  /*1b4a0*/  ISETP.GE.AND P6, PT, R241, UR4, PT ;  /* 0x00000004f1007c0c */ /* 0x000fe4000bfc6270 */
[----:B------:R-:W-:Y:S02]  /*1b4b0*/  LOP3.LUT R241, R3, 0x32, RZ, 0xfc, !PT ;  /* 0x0000003203f17812 */ /* 0x000fe400078efcff */
[----:B------:R-:W-:-:S02]  /*1b4c0*/  ISETP.NE.U32.AND P0, PT, R24, RZ, PT ;  /* 0x000000ff1800720c */ /* 0x000fc40003f05070 */
[----:B------:R-:W-:Y:S02]  /*1b4d0*/  SEL R24, RZ, 0x4, P6 ;  /* 0x00000004ff187807 */ /* 0x000fe40003000000 */
[----:B------:R-:W-:Y:S02]  /*1b4e0*/  ISETP.GE.AND P6, PT, R241, UR4, PT ;  /* 0x00000004f1007c0c */ /* 0x000fe4000bfc6270 */
[----:B------:R-:W-:Y:S02]  /*1b4f0*/  SEL R24, R24, RZ, P1 ;  /* 0x000000ff18187207 */ /* 0x000fe40000800000 */
[----:B------:R-:W-:Y:S02]  /*1b500*/  SEL R25, RZ, 0x4, P6 ;  /* 0x00000004ff197807 */ /* 0x000fe40003000000 */
[----:B------:R-:W-:Y:S02]  /*1b510*/  LOP3.LUT R241, R3, 0x50, RZ, 0xfc, !PT ;  /* 0x0000005003f17812 */ /* 0x000fe400078efcff */
[----:B------:R-:W-:-:S02]  /*1b520*/  ISETP.NE.U32.AND P6, PT, R24, RZ, PT ;  /* 0x000000ff1800720c */ /* 0x000fc40003fc5070 */
[----:B------:R-:W-:Y:S01]  /*1b530*/  SEL R24, R25, RZ, P1 ;  /* 0x000000ff19187207 */ /* 0x000fe20000800000 */
[----:B----4-:R-:W-:-:S04]  /*1b540*/  IMAD.WIDE R192, R168, 0x4, R192 ;  /* 0x00000004a8c07825 */ /* 0x010fc800078e02c0 */
[----:B---3--:R-:W-:Y:S01]  /*1b550*/  IMAD.WIDE R194, R168, 0x4, R194 ;  /* 0x00000004a8c27825 */ /* 0x008fe200078e02c2 */
[----:B------:R-:W-:Y:S01]  /*1b560*/  LDGSTS.E [R246+0x6e008], desc[UR20][R192.64], P5 ;  /* 0x6e008000c0f67fae */ /* 0x000fe2000a9a1014 */
[----:B------:R-:W-:Y:S02]  /*1b570*/  ISETP.GE.AND P5, PT, R241, UR4, PT ;  /* 0x00000004f1007c0c */ /* 0x000fe4000bfa6270 */
[----:B------:R-:W-:Y:S01]  /*1b580*/  LOP3.LUT R241, R3, 0x52, RZ, 0xfc, !PT ;  /* 0x0000005203f17812 */ /* 0x000fe200078efcff */
[----:B------:R-:W-:Y:S01]  /*1b590*/  LDGSTS.E [R245+0x68000], desc[UR20][R194.64], P4 ;  /* 0x68000000c2f57fae */ /* 0x000fe2000a1a1014 */
[----:B------:R-:W-:Y:S02]  /*1b5a0*/  ISETP.NE.U32.AND P4, PT, R24, RZ, PT ;  /* 0x000000ff1800720c */ /* 0x000fe40003f85070 */
[----:B------:R-:W-:Y:S02]  /*1b5b0*/  SEL R24, RZ, 0x4, P5 ;  /* 0x00000004ff187807 */ /* 0x000fe40002800000 */
[----:B------:R-:W-:-:S02]  /*1b5c0*/  ISETP.GE.AND P5, PT, R241, UR4, PT ;  /* 0x00000004f1007c0c */ /* 0x000fc4000bfa6270 */
[----:B------:R-:W-:Y:S02]  /*1b5d0*/  SEL R24, R24, RZ, P1 ;  /* 0x000000ff18187207 */ /* 0x000fe40000800000 */
[----:B------:R-:W-:Y:S02]  /*1b5e0*/  SEL R26, RZ, 0x4, P5 ;  /* 0x00000004ff1a7807 */ /* 0x000fe40002800000 */
[----:B------:R-:W-:Y:S01]  /*1b5f0*/  ISETP.NE.U32.AND P5, PT, R24, RZ, PT ;  /* 0x000000ff1800720c */ /* 0x000fe20003fa5070 */
[C---:B------:R-:W-:Y:S02]  /*1b600*/  IMAD.WIDE R24, R168.reuse, 0x4, R184 ;  /* 0x00000004a8187825 */ /* 0x040fe400078e02b8 */
[----:B------:R-:W3:Y:S02]  /*1b610*/  LDL.LU.64 R184, [R1+0x620] ;  /* 0x0006200001b87983 */ /* 0x000ee40000300a00 */
[----:B------:R-:W-:Y:S01]  /*1b620*/  IMAD.WIDE R54, R168, 0x4, R186 ;  /* 0x00000004a8367825 */ /* 0x000fe200078e02ba */
[----:B------:R-:W-:Y:S01]  /*1b630*/  LOP3.LUT R241, R3, 0x70, RZ, 0xfc, !PT ;  /* 0x0000007003f17812 */ /* 0x000fe200078efcff */
[----:B------:R-:W4:Y:S01]  /*1b640*/  LDL.LU.64 R186, [R1+0x630] ;  /* 0x0006300001ba7983 */ /* 0x000f220000300a00 */
[----:B------:R-:W-:-:S03]  /*1b650*/  SEL R26, R26, RZ, P1 ;  /* 0x000000ff1a1a7207 */ /* 0x000fc60000800000 */
[----:B------:R-:W-:Y:S01]  /*1b660*/  LDGSTS.E [R245+0x68008], desc[UR20][R24.64], P0 ;  /* 0x6800800018f57fae */ /* 0x000fe200081a1014 */
[----:B------:R-:W-:Y:S02]  /*1b670*/  ISETP.GE.AND P0, PT, R241, UR4, PT ;  /* 0x00000004f1007c0c */ /* 0x000fe4000bf06270 */
[----:B------:R-:W-:Y:S01]  /*1b680*/  LOP3.LUT R241, R3, 0x72, RZ, 0xfc, !PT ;  /* 0x0000007203f17812 */ /* 0x000fe200078efcff */
[----:B------:R-:W-:Y:S01]  /*1b690*/  LDGSTS.E [R245+0x6a000], desc[UR20][R54.64], P6 ;  /* 0x6a00000036f57fae */ /* 0x000fe2000b1a1014 */
[----:B------:R-:W-:Y:S02]  /*1b6a0*/  ISETP.NE.U32.AND P6, PT, R26, RZ, PT ;  /* 0x000000ff1a00720c */ /* 0x000fe40003fc5070 */
[----:B------:R-:W-:Y:S02]  /*1b6b0*/  SEL R26, RZ, 0x4, P0 ;  /* 0x00000004ff1a7807 */ /* 0x000fe40000000000 */
[----:B------:R-:W-:Y:S02]  /*1b6c0*/  ISETP.GE.AND P0, PT, R241, UR4, PT ;  /* 0x00000004f1007c0c */ /* 0x000fe4000bf06270 */
[----:B------:R-:W-:-:S02]  /*1b6d0*/  SEL R26, R26, RZ, P1 ;  /* 0x000000ff1a1a7207 */ /* 0x000fc40000800000 */
[----:B------:R-:W-:Y:S02]  /*1b6e0*/  SEL R28, RZ, 0x4, P0 ;  /* 0x00000004ff1c7807 */ /* 0x000fe40000000000 */
[----:B------:R-:W-:Y:S01]  /*1b6f0*/  ISETP.NE.U32.AND P0, PT, R26, RZ, PT ;  /* 0x000000ff1a00720c */ /* 0x000fe20003f05070 */
[C---:B--2---:R-:W-:Y:S02]  /*1b700*/  IMAD.WIDE R56, R168.reuse, 0x4, R176 ;  /* 0x00000004a8387825 */ /* 0x044fe400078e02b0 */
[----:B------:R-:W2:Y:S02]  /*1b710*/  LDL.LU.64 R176, [R1+0x640] ;  /* 0x0006400001b07983 */ /* 0x000ea40000300a00 */
[----:B------:R-:W-:Y:S02]  /*1b720*/  IMAD.WIDE R26, R168, 0x4, R178 ;  /* 0x00000004a81a7825 */ /* 0x000fe400078e02b2 */
[----:B------:R-:W2:Y:S04]  /*1b730*/  LDL.LU.64 R178, [R1+0x648] ;  /* 0x0006480001b27983 */ /* 0x000ea80000300a00 */
        /* <DEDUP_REMOVED lines=10> */
[----:B------:R-:W-:Y:S01]  /*1b7e0*/  IMAD.WIDE R180, R168, 0x4, R180 ;  /* 0x00000004a8b47825 */ /* 0x000fe200078e02b4 */
[----:B------:R-:W-:Y:S01]  /*1b7f0*/  ISETP.GE.AND P4, PT, R241, UR4, PT ;  /* 0x00000004f1007c0c */ /* 0x000fe2000bf86270 */
[----:B------:R-:W2:Y:S01]  /*1b800*/  LDL.LU.64 R166, [R1+0x670] ;  /* 0x0006700001a67983 */ /* 0x000ea20000300a00 */
[----:B------:R-:W-:-:S02]  /*1b810*/  SEL R28, R28, RZ, P1 ;  /* 0x000000ff1c1c7207 */ /* 0x000fc40000800000 */
[----:B------:R-:W-:Y:S01]  /*1b820*/  SEL R29, RZ, 0x4, P4 ;  /* 0x00000004ff1d7807 */ /* 0x000fe20002000000 */
[----:B------:R-:W-:Y:S01]  /*1b830*/  IMAD.WIDE R182, R168, 0x4, R182 ;  /* 0x00000004a8b67825 */ /* 0x000fe200078e02b6 */
[----:B------:R-:W-:Y:S01]  /*1b840*/  LOP3.LUT R241, R3, 0x34, RZ, 0xfc, !PT ;  /* 0x0000003403f17812 */ /* 0x000fe200078efcff */
[----:B------:R-:W-:Y:S01]  /*1b850*/  LDGSTS.E [R245+0x6c008], desc[UR20][R180.64], P6 ;  /* 0x6c008000b4f57fae */ /* 0x000fe2000b1a1014 */
[----:B------:R-:W-:Y:S02]  /*1b860*/  ISETP.NE.U32.AND P4, PT, R28, RZ, PT ;  /* 0x000000ff1c00720c */ /* 0x000fe40003f85070 */
[----:B------:R-:W-:Y:S01]  /*1b870*/  SEL R28, R29, RZ, P1 ;  /* 0x000000ff1d1c7207 */ /* 0x000fe20000800000 */
[----:B------:R-:W-:Y:S01]  /*1b880*/  LDGSTS.E [R245+0x6e000], desc[UR20][R182.64], P0 ;  /* 0x6e000000b6f57fae */ /* 0x000fe200081a1014 */
[----:B------:R-:W-:Y:S02]  /*1b890*/  ISETP.GE.AND P6, PT, R241, UR4, PT ;  /* 0x00000004f1007c0c */ /* 0x000fe4000bfc6270 */
[----:B------:R-:W-:Y:S01]  /*1b8a0*/  LOP3.LUT R241, R3, 0x36, RZ, 0xfc, !PT ;  /* 0x0000003603f17812 */ /* 0x000fe200078efcff */
[----:B------:R-:W2:Y:S01]  /*1b8b0*/  LDL.LU.64 R174, [R1+0x678] ;  /* 0x0006780001ae7983 */ /* 0x000ea20000300a00 */
        /* <DEDUP_REMOVED lines=8> */
[----:B---3--:R-:W-:-:S04]  /*1b940*/  IMAD.WIDE R184, R168, 0x4, R184 ;  /* 0x00000004a8b87825 */ /* 0x008fc800078e02b8 */
[----:B----4-:R-:W-:Y:S01]  /*1b950*/  IMAD.WIDE R186, R168, 0x4, R186 ;  /* 0x00000004a8ba7825 */ /* 0x010fe200078e02ba */
        /* <DEDUP_REMOVED lines=10> */
[C---:B--2---:R-:W-:Y:S02]  /*1ba00*/  IMAD.WIDE R28, R168.reuse, 0x4, R176 ;  /* 0x00000004a81c7825 */ /* 0x044fe400078e02b0 */
[----:B------:R-:W2:Y:S02]  /*1ba10*/  LDL.LU.64 R176, [R1+0x680] ;  /* 0x0006800001b07983 */ /* 0x000ea40000300a00 */
[C---:B------:R-:W-:Y:S02]  /*1ba20*/  IMAD.WIDE R58, R168.reuse, 0x4, R178 ;  /* 0x00000004a83a7825 */ /* 0x040fe400078e02b2 */
[----:B------:R-:W3:Y:S02]  /*1ba30*/  LDL.LU.64 R178, [R1+0x688] ;  /* 0x0006880001b27983 */ /* 0x000ee40000300a00 */
[----:B------:R-:W-:-:S02]  /*1ba40*/  IMAD.WIDE R60, R168, 0x4, R170 ;  /* 0x00000004a83c7825 */ /* 0x000fc400078e02aa */
[----:B------:R-:W4:Y:S02]  /*1ba50*/  LDL.LU.64 R170, [R1+0x698] ;  /* 0x0006980001aa7983 */ /* 0x000f240000300a00 */
[----:B------:R-:W-:Y:S02]  /*1ba60*/  IMAD.WIDE R90, R168, 0x4, R172 ;  /* 0x00000004a85a7825 */ /* 0x000fe400078e02ac */
[----:B------:R-:W4:Y:S04]  /*1ba70*/  LDL.LU.64 R172, [R1+0x6a0] ;  /* 0x0006a00001ac7983 */ /* 0x000f280000300a00 */
[----:B------:R-:W4:Y:S04]  /*1ba80*/  LDL.LU.64 R96, [R1+0x6a8] ;  /* 0x0006a80001607983 */ /* 0x000f280000300a00 */
[----:B------:R-:W4:Y:S01]  /*1ba90*/  LDL.LU.64 R98, [R1+0x6b8] ;  /* 0x0006b80001627983 */ /* 0x000f220000300a00 */
        /* <DEDUP_REMOVED lines=13> */
[----:B------:R-:W-:Y:S01]  /*1bb70*/  LOP3.LUT R241, R3, 0x18, RZ, 0xfc, !PT ;  /* 0x0000001803f17812 */ /* 0x000fe200078efcff */
[----:B------:R-:W-:Y:S01]  /*1bb80*/  IMAD.WIDE R174, R168, 0x4, R174 ;  /* 0x00000004a8ae7825 */ /* 0x000fe200078e02ae */
[----:B------:R-:W-:Y:S01]  /*1bb90*/  ISETP.NE.U32.AND P0, PT, R30, RZ, PT ;  /* 0x000000ff1e00720c */ /* 0x000fe20003f05070 */
[----:B------:R-:W4:Y:S01]  /*1bba0*/  LDL.LU.64 R100, [R1+0x6c0] ;  /* 0x0006c00001647983 */ /* 0x000f220000300a00 */
        /* <DEDUP_REMOVED lines=8> */
[----:B------:R-:W-:Y:S01]  /*1bc30*/  ISETP.NE.U32.AND P4, PT, R30, RZ, PT ;  /* 0x000000ff1e00720c */ /* 0x000fe20003f85070 */
        /* <DEDUP_REMOVED lines=13> */
[----:B------:R-:W-:Y:S02]  /*1bd10*/  LOP3.LUT R241, R3, 0x58, RZ, 0xfc, !PT ;  /* 0x0000005803f17812 */ /* 0x000fe400078efcff */
[----:B------:R-:W-:Y:S02]  /*1bd20*/  ISETP.NE.U32.AND P6, PT, R32, RZ, PT ;  /* 0x000000ff2000720c */ /* 0x000fe40003fc5070 */
[----:B------:R-:W-:Y:S01]  /*1bd30*/  SEL R32, R33, RZ, P1 ;  /* 0x000000ff21207207 */ /* 0x000fe20000800000 */
[----:B--2---:R-:W-:-:S04]  /*1bd40*/  IMAD.WIDE R176, R168, 0x4, R176 ;  /* 0x00000004a8b07825 */ /* 0x004fc800078e02b0 */
        /* <DEDUP_REMOVED lines=11> */
[C---:B----4-:R-:W-:Y:S02]  /*1be00*/  IMAD.WIDE R32, R168.reuse, 0x4, R170 ;  /* 0x00000004a8207825 */ /* 0x050fe400078e02aa */
[----:B------:R-:W2:Y:S02]  /*1be10*/  LDL.LU.64 R170, [R1+0x6c8] ;  /* 0x0006c80001aa7983 */ /* 0x000ea40000300a00 */
[C---:B------:R-:W-:Y:S02]  /*1be20*/  IMAD.WIDE R62, R168.reuse, 0x4, R172 ;  /* 0x00000004a83e7825 */ /* 0x040fe400078e02ac */
[----:B------:R-:W3:Y:S02]  /*1be30*/  LDL.LU.64 R172, [R1+0x6f8] ;  /* 0x0006f80001ac7983 */ /* 0x000ee40000300a00 */
[----:B------:R-:W-:-:S02]  /*1be40*/  IMAD.WIDE R94, R168, 0x4, R98 ;  /* 0x00000004a85e7825 */ /* 0x000fc400078e0262 */
[----:B------:R-:W4:Y:S04]  /*1be50*/  LDL.LU.64 R66, [R1+0x700] ;  /* 0x0007000001427983 */ /* 0x000f280000300a00 */
[----:B------:R-:W4:Y:S04]  /*1be60*/  LDL.LU.64 R98, [R1+0x708] ;  /* 0x0007080001627983 */ /* 0x000f280000300a00 */
[----:B-1----:R-:W4:Y:S04]  /*1be70*/  LDL.LU.64 R8, [R1+0x718] ;  /* 0x0007180001087983 */ /* 0x002f280000300a00 */
        /* <DEDUP_REMOVED lines=13> */
[----:B------:R-:W-:Y:S01]  /*1bf50*/  LOP3.LUT R241, R3, 0x1c, RZ, 0xfc, !PT ;  /* 0x0000001c03f17812 */ /* 0x000fe200078efcff */
[----:B------:R-:W-:Y:S01]  /*1bf60*/  LDGSTS.E [R7+0x6a008], desc[UR20][R64.64], P4 ;  /* 0x6a00800040077fae */ /* 0x000fe2000a1a1014 */
[----:B------:R-:W-:Y:S02]  /*1bf70*/  ISETP.NE.U32.AND P0, PT, R34, RZ, PT ;  /* 0x000000ff2200720c */ /* 0x000fe40003f05070 */
[----:B------:R-:W-:Y:S01]  /*1bf80*/  SEL R34, R35, RZ, P1 ;  /* 0x000000ff23227207 */ /* 0x000fe20000800000 */
[----:B------:R-:W-:Y:S01]  /*1bf90*/  LDGSTS.E [R7+0x6c000], desc[UR20][R94.64], P5 ;  /* 0x6c0000005e077fae */ /* 0x000fe2000a9a1014 */
[----:B------:R-:W-:Y:S02]  /*1bfa0*/  ISETP.GE.AND P4, PT, R241, UR4, PT ;  /* 0x00000004f1007c0c */ /* 0x000fe4000bf86270 */
[----:B------:R-:W-:-:S02]  /*1bfb0*/  LOP3.LUT R241, R3, 0x1e, RZ, 0xfc, !PT ;  /* 0x0000001e03f17812 */ /* 0x000fc400078efcff */
[----:B------:R-:W-:Y:S02]  /*1bfc0*/  ISETP.NE.U32.AND P5, PT, R34, RZ, PT ;  /* 0x000000ff2200720c */ /* 0x000fe40003fa5070 */
[----:B------:R-:W-:Y:S02]  /*1bfd0*/  SEL R34, RZ, 0x4, P4 ;  /* 0x00000004ff227807 */ /* 0x000fe40002000000 */
[----:B------:R-:W-:Y:S02]  /*1bfe0*/  ISETP.GE.AND P4, PT, R241, UR4, PT ;  /* 0x00000004f1007c0c */ /* 0x000fe4000bf86270 */
[----:B------:R-:W-:Y:S01]  /*1bff0*/  SEL R34, R34, RZ, P1 ;  /* 0x000000ff22227207 */ /* 0x000fe20000800000 */
[----:B------:R-:W-:Y:S01]  /*1c000*/  IMAD.WIDE R96, R168, 0x4, R100 ;  /* 0x00000004a8607825 */ /* 0x000fe200078e0264 */
[----:B------:R-:W-:Y:S01]  /*1c010*/  SEL R36, RZ, 0x4, P4 ;  /* 0x00000004ff247807 */ /* 0x000fe20002000000 */
[----:B------:R-:W4:Y:S01]  /*1c020*/  LDL.LU.64 R100, [R1+0x738] ;  /* 0x0007380001647983 */ /* 0x000f220000300a00 */
[----:B------:R-:W-:Y:S01]  /*1c030*/  ISETP.NE.U32.AND P4, PT, R34, RZ, PT ;  /* 0x000000ff2200720c */ /* 0x000fe20003f85070 */
[----:B------:R-:W-:Y:S01]  /*1c040*/  IMAD.WIDE R34, R168, 0x4, R166 ;  /* 0x00000004a8227825 */ /* 0x000fe200078e02a6 */
[----:B------:R-:W-:Y:S01]  /*1c050*/  LOP3.LUT R241, R3, 0x3c, RZ, 0xfc, !PT ;  /* 0x0000003c03f17812 */ /* 0x000fe200078efcff */
[----:B------:R-:W-:Y:S01]  /*1c060*/  LDGSTS.E [R7+0x6c008], desc[UR20][R96.64], P6 ;  /* 0x6c00800060077fae */ /* 0x000fe2000b1a1014 */
[----:B------:R-:W-:-:S02]  /*1c070*/  SEL R36, R36, RZ, P1 ;  /* 0x000000ff24247207 */ /* 0x000fc40000800000 */
[----:B------:R-:W-:Y:S01]  /*1c080*/  ISETP.GE.AND P6, PT, R241, UR4, PT ;  /* 0x00000004f1007c0c */ /* 0x000fe2000bfc6270 */
[----:B------:R-:W-:Y:S01]  /*1c090*/  LDGSTS.E [R7+0x6e000], desc[UR20][R34.64], P0 ;  /* 0x6e00000022077fae */ /* 0x000fe200081a1014 */
[----:B------:R-:W-:Y:S02]  /*1c0a0*/  LOP3.LUT R241, R3, 0x3e, RZ, 0xfc, !PT ;  /* 0x0000003e03f17812 */ /* 0x000fe400078efcff */
[----:B------:R-:W-:Y:S01]  /*1c0b0*/  ISETP.NE.U32.AND P0, PT, R36, RZ, PT ;  /* 0x000000ff2400720c */ /* 0x000fe20003f05070 */
[----:B------:R-:W4:Y:S01]  /*1c0c0*/  LDL.LU.64 R166, [R1+0x730] ;  /* 0x0007300001a67983 */ /* 0x000f220000300a00 */
[----:B------:R-:W-:Y:S02]  /*1c0d0*/  SEL R36, RZ, 0x4, P6 ;  /* 0x00000004ff247807 */ /* 0x000fe40003000000 */
[----:B------:R-:W-:Y:S01]  /*1c0e0*/  ISETP.GE.AND P6, PT, R241, UR4, PT ;  /* 0x00000004f1007c0c */ /* 0x000fe2000bfc6270 */
[----:B------:R-:W4:Y:S01]  /*1c0f0*/  LDL.LU.64 R198, [R1+0x728] ;  /* 0x0007280001c67983 */ /* 0x000f220000300a00 */
[----:B------:R-:W-:-:S02]  /*1c100*/  SEL R36, R36, RZ, P1 ;  /* 0x000000ff24247207 */ /* 0x000fc40000800000 */
[----:B------:R-:W-:Y:S01]  /*1c110*/  SEL R37, RZ, 0x4, P6 ;  /* 0x00000004ff257807 */ /* 0x000fe20003000000 */
[----:B------:R-:W4:Y:S01]  /*1c120*/  LDL.64 R196, [R1+0x8b8] ;  /* 0x0008b80001c47983 */ /* 0x000f220000100a00 */
[----:B------:R-:W-:Y:S02]  /*1c130*/  LOP3.LUT R235, R3, 0x5c, RZ, 0xfc, !PT ;  /* 0x0000005c03eb7812 */ /* 0x000fe400078efcff */
[----:B------:R-:W-:Y:S01]  /*1c140*/  ISETP.NE.U32.AND P6, PT, R36, RZ, PT ;  /* 0x000000ff2400720c */ /* 0x000fe20003fc5070 */
[----:B------:R-:W4:Y:S01]  /*1c150*/  LDL.64 R18, [R1+0x880] ;  /* 0x0008800001127983 */ /* 0x000f220000100a00 */
[----:B------:R-:W-:Y:S02]  /*1c160*/  SEL R36, R37, RZ, P1 ;  /* 0x000000ff25247207 */ /* 0x000fe40000800000 */
[C---:B------:R-:W-:Y:S01]  /*1c170*/  LOP3.LUT R237, R3.reuse, 0x5e, RZ, 0xfc, !PT ;  /* 0x0000005e03ed7812 */ /* 0x040fe200078efcff */
[----:B------:R-:W4:Y:S01]  /*1c180*/  LDL.64 R48, [R1+0x858] ;  /* 0x0008580001307983 */ /* 0x000f220000100a00 */
[----:B------:R-:W-:-:S02]  /*1c190*/  LOP3.LUT R239, R3, 0x7c, RZ, 0xfc, !PT ;  /* 0x0000007c03ef7812 */ /* 0x000fc400078efcff */
[----:B------:R-:W-:Y:S01]  /*1c1a0*/  LOP3.LUT R241, R3, 0x7e, RZ, 0xfc, !PT ;  /* 0x0000007e03f17812 */ /* 0x000fe200078efcff */
[----:B------:R-:W4:Y:S04]  /*1c1b0*/  LDL.64 R46, [R1+0x158] ;  /* 0x00015800012e7983 */ /* 0x000f280000100a00 */
        /* <DEDUP_REMOVED lines=23> */
[----:B------:R-:W4:Y:S01]  /*1c330*/  LDL.64 R202, [R1+0x9b8] ;  /* 0x0009b80001ca7983 */ /* 0x000f220000100a00 */
[----:B--2---:R-:W-:-:S04]  /*1c340*/  IMAD.WIDE R170, R168, 0x4, R170 ;  /* 0x00000004a8aa7825 */ /* 0x004fc800078e02aa */
[----:B---3--:R-:W-:Y:S01]  /*1c350*/  IMAD.WIDE R172, R168, 0x4, R172 ;  /* 0x00000004a8ac7825 */ /* 0x008fe200078e02ac */
[----:B------:R-:W-:Y:S01]  /*1c360*/  LDGSTS.E [R7+0x6e008], desc[UR20][R170.64], P5 ;  /* 0x6e008000aa077fae */ /* 0x000fe2000a9a1014 */
[----:B------:R-:W-:-:S03]  /*1c370*/  ISETP.GE.AND P5, PT, R235, UR4, PT ;  /* 0x00000004eb007c0c */ /* 0x000fc6000bfa6270 */
[----:B------:R-:W-:Y:S01]  /*1c380*/  LDGSTS.E [R6+0x68000], desc[UR20][R172.64], P4 ;  /* 0x68000000ac067fae */ /* 0x000fe2000a1a1014 */
[----:B------:R-:W-:Y:S02]  /*1c390*/  ISETP.NE.U32.AND P4, PT, R36, RZ, PT ;  /* 0x000000ff2400720c */ /* 0x000fe40003f85070 */
[----:B------:R-:W-:Y:S02]  /*1c3a0*/  SEL R36, RZ, 0x4, P5 ;  /* 0x00000004ff247807 */ /* 0x000fe40002800000 */
[----:B------:R-:W-:Y:S02]  /*1c3b0*/  ISETP.GE.AND P5, PT, R237, UR4, PT ;  /* 0x00000004ed007c0c */ /* 0x000fe4000bfa6270 */
[----:B------:R-:W-:Y:S02]  /*1c3c0*/  SEL R36, R36, RZ, P1 ;  /* 0x000000ff24247207 */ /* 0x000fe40000800000 */
[----:B------:R-:W-:Y:S02]  /*1c3d0*/  SEL R68, RZ, 0x4, P5 ;  /* 0x00000004ff447807 */ /* 0x000fe40002800000 */
[----:B------:R-:W-:Y:S01]  /*1c3e0*/  ISETP.NE.U32.AND P5, PT, R36, RZ, PT ;  /* 0x000000ff2400720c */ /* 0x000fe20003fa5070 */
[----:B----4-:R-:W-:Y:S01]  /*1c3f0*/  IMAD.WIDE R36, R168, 0x4, R66 ;  /* 0x00000004a8247825 */ /* 0x010fe200078e0242 */
[----:B------:R-:W-:-:S03]  /*1c400*/  SEL R68, R68, RZ, P1 ;  /* 0x000000ff44447207 */ /* 0x000fc60000800000 */
[----:B------:R-:W-:Y:S01]  /*1c410*/  IMAD.WIDE R66, R168, 0x4, R98 ;  /* 0x00000004a8427825 */ /* 0x000fe200078e0262 */
[----:B------:R-:W-:Y:S01]  /*1c420*/  LDGSTS.E [R6+0x68008], desc[UR20][R36.64], P0 ;  /* 0x6800800024067fae */ /* 0x000fe200081a1014 */
[----:B------:R-:W-:-:S03]  /*1c430*/  ISETP.GE.AND P0, PT, R239, UR4, PT ;  /* 0x00000004ef007c0c */ /* 0x000fc6000bf06270 */
[----:B------:R-:W-:Y:S01]  /*1c440*/  LDGSTS.E [R6+0x6a000], desc[UR20][R66.64], P6 ;  /* 0x6a00000042067fae */ /* 0x000fe2000b1a1014 */
[----:B------:R-:W-:Y:S02]  /*1c450*/  ISETP.NE.U32.AND P6, PT, R68, RZ, PT ;  /* 0x000000ff4400720c */ /* 0x000fe40003fc5070 */
[----:B------:R-:W-:Y:S02]  /*1c460*/  SEL R68, RZ, 0x4, P0 ;  /* 0x00000004ff447807 */ /* 0x000fe40000000000 */
[----:B------:R-:W-:Y:S02]  /*1c470*/  ISETP.GE.AND P0, PT, R241, UR4, PT ;  /* 0x00000004f1007c0c */ /* 0x000fe4000bf06270 */
[----:B------:R-:W-:Y:S02]  /*1c480*/  SEL R99, R68, RZ, P1 ;  /* 0x000000ff44637207 */ /* 0x000fe40000800000 */
[----:B------:R-:W-:Y:S01]  /*1c490*/  SEL R98, RZ, 0x4, P0 ;  /* 0x00000004ff627807 */ /* 0x000fe20000000000 */
[----:B------:R-:W-:Y:S01]  /*1c4a0*/  IMAD.WIDE R68, R168, 0x4, R8 ;  /* 0x00000004a8447825 */ /* 0x000fe200078e0208 */
[----:B------:R-:W-:Y:S01]  /*1c4b0*/  ISETP.NE.U32.AND P0, PT, R99, RZ, PT ;  /* 0x000000ff6300720c */ /* 0x000fe20003f05070 */
[----:B------:R-:W2:Y:S01]  /*1c4c0*/  LDL.64 R8, [R1+0x140] ;  /* 0x0001400001087983 */ /* 0x000ea20000100a00 */
[----:B------:R-:W-:-:S03]  /*1c4d0*/  SEL R98, R98, RZ, P1 ;  /* 0x000000ff62627207 */ /* 0x000fc60000800000 */
[----:B------:R-:W-:Y:S01]  /*1c4e0*/  LDGSTS.E [R6+0x6a008], desc[UR20][R68.64], P4 ;  /* 0x6a00800044067fae */ /* 0x000fe2000a1a1014 */
[----:B------:R-:W-:Y:S01]  /*1c4f0*/  ISETP.NE.U32.AND P4, PT, R98, RZ, PT ;  /* 0x000000ff6200720c */ /* 0x000fe20003f85070 */
[----:B------:R-:W-:Y:S02]  /*1c500*/  IMAD.WIDE R98, R168, 0x4, R70 ;  /* 0x00000004a8627825 */ /* 0x000fe400078e0246 */
[----:B------:R-:W3:Y:S01]  /*1c510*/  LDL.64 R70, [R1+0xe8] ;  /* 0x0000e80001467983 */ /* 0x000ee20000100a00 */
[----:B------:R-:W-:-:S03]  /*1c520*/  UIADD3 UR4, UPT, UPT, UR14, -0x100, URZ ;  /* 0xffffff000e047890 */ /* 0x000fc6000fffe0ff */
[----:B------:R-:W-:Y:S03]  /*1c530*/  LDGSTS.E [R6+0x6c000], desc[UR20][R98.64], P5 ;  /* 0x6c00000062067fae */ /* 0x000fe6000a9a1014 */
[----:B------:R-:W-:Y:S01]  /*1c540*/  ISETP.GE.AND P1, PT, R3, UR4, PT ;  /* 0x0000000403007c0c */ /* 0x000fe2000bf26270 */
[----:B------:R-:W-:-:S03]  /*1c550*/  IMAD.WIDE R100, R168, 0x4, R100 ;  /* 0x00000004a8647825 */ /* 0x000fc600078e0264 */
[----:B------:R-:W-:Y:S02]  /*1c560*/  SEL R231, RZ, 0x4, P1 ;  /* 0x00000004ffe77807 */ /* 0x000fe40000800000 */
[----:B------:R-:W-:Y:S01]  /*1c570*/  ISETP.GT.AND P1, PT, R169, 0x17f, PT ;  /* 0x0000017fa900780c */ /* 0x000fe20003f24270 */
[----:B------:R-:W-:Y:S01]  /*1c580*/  LDGSTS.E [R6+0x6c008], desc[UR20][R100.64], P6 ;  /* 0x6c00800064067fae */ /* 0x000fe2000b1a1014 */
[----:B------:R-:W-:-:S04]  /*1c590*/  IMAD.WIDE R166, R168, 0x4, R166 ;  /* 0x00000004a8a67825 */ /* 0x000fc800078e02a6 */
[----:B------:R-:W-:Y:S01]  /*1c5a0*/  IMAD.WIDE R168, R168, 0x4, R198 ;  /* 0x00000004a8a87825 */ /* 0x000fe200078e02c6 */
[----:B------:R-:W-:Y:S04]  /*1c5b0*/  LDGSTS.E [R6+0x6e000], desc[UR20][R166.64], P0 ;  /* 0x6e000000a6067fae */ /* 0x000fe800081a1014 */
[----:B------:R-:W-:Y:S04]  /*1c5c0*/  LDGSTS.E [R6+0x6e008], desc[UR20][R168.64], P4 ;  /* 0x6e008000a8067fae */ /* 0x000fe8000a1a1014 */
[----:B------:R-:W0:Y:S04]  /*1c5d0*/  LDGDEPBAR ;  /* 0x00000000000079af */ /* 0x000e280000000000 */
[----:B------:R-:W-:Y:S04]  /*1c5e0*/  LDGSTS.E [R5+0x20000], desc[UR20][R196.64], P3 ;  /* 0x20000000c4057fae */ /* 0x000fe800099a1014 */
[----:B------:R-:W-:Y:S04]  /*1c5f0*/  LDGSTS.E [R5+0x20400], desc[UR20][R18.64], P3 ;  /* 0x2040000012057fae */ /* 0x000fe800099a1014 */
[----:B------:R-:W-:Y:S04]  /*1c600*/  LDGSTS.E [R5+0x20800], desc[UR20][R48.64], P3 ;  /* 0x2080000030057fae */ /* 0x000fe800099a1014 */
[----:B------:R-:W4:Y:S04]  /*1c610*/  LDL.64 R196, [R1+0x920] ;  /* 0x0009200001c47983 */ /* 0x000f280000100a00 */
[----:B------:R-:W4:Y:S04]  /*1c620*/  LDL.64 R18, [R1+0x8f8] ;  /* 0x0008f80001127983 */ /* 0x000f280000100a00 */
[----:B------:R-:W-:Y:S04]  /*1c630*/  LDGSTS.E [R5+0x20c00], desc[UR20][R46.64], P3 ;  /* 0x20c000002e057fae */ /* 0x000fe800099a1014 */
        /* <DEDUP_REMOVED lines=33> */
[----:B------:R-:W4:Y:S04]  /*1c850*/  LDL.64 R38, [R1+0x178] ;  /* 0x0001780001267983 */ /* 0x000f280000100a00 */
[----:B--2---:R-:W-:Y:S04]  /*1c860*/  LDGSTS.E [R5+0x25000], desc[UR20][R8.64], P3 ;  /* 0x2500000008057fae */ /* 0x004fe800099a1014 */
[----:B---3--:R-:W-:Y:S04]  /*1c870*/  LDGSTS.E [R5+0x25400], desc[UR20][R70.64], P3 ;  /* 0x2540000046057fae */ /* 0x008fe800099a1014 */
[----:B------:R-:W2:Y:S04]  /*1c880*/  LDL.64 R8, [R1+0x150] ;  /* 0x0001500001087983 */ /* 0x000ea80000100a00 */
[----:B------:R-:W-:Y:S04]  /*1c890*/  LDGSTS.E [R5+0x25800], desc[UR20][R164.64], P3 ;  /* 0x25800000a4057fae */ /* 0x000fe800099a1014 */
[----:B------:R-:W3:Y:S04]  /*1c8a0*/  LDL.64 R70, [R1+0xf0] ;  /* 0x0000f00001467983 */ /* 0x000ee80000100a00 */
        /* <DEDUP_REMOVED lines=9> */
[----:B----4-:R-:W-:Y:S04]  /*1c940*/  LDGSTS.E [R242+0x20080], desc[UR20][R196.64], P3 ;  /* 0x20080000c4f27fae */ /* 0x010fe800099a1014 */
        /* <DEDUP_REMOVED lines=108> */
[----:B------:R-:W-:Y:S01]  /*1d010*/  LDGSTS.E [R238+0x20580], desc[UR20][R18.64], P3 ;  /* 0x2058000012ee7fae */ /* 0x000fe200099a1014 */
[----:B------:R-:W-:-:S03]  /*1d020*/  LOP3.LUT R199, R3, 0x2, RZ, 0xfc, !PT ;  /* 0x0000000203c77812 */ /* 0x000fc600078efcff */
[----:B------:R-:W4:Y:S04]  /*1d030*/  LDL.64 R196, [R1+0x9c8] ;  /* 0x0009c80001c47983 */ /* 0x000f280000100a00 */
[----:B------:R-:W-:Y:S04]  /*1d040*/  LDGSTS.E [R238+0x20980], desc[UR20][R48.64], P3 ;  /* 0x2098000030ee7fae */ /* 0x000fe800099a1014 */
[----:B------:R-:W4:Y:S04]  /*1d050*/  LDL.64 R18, [R1+0x9a0] ;  /* 0x0009a00001127983 */ /* 0x000f280000100a00 */
[----:B------:R-:W-:Y:S01]  /*1d060*/  LDGSTS.E [R238+0x20d80], desc[UR20][R46.64], P3 ;  /* 0x20d800002eee7fae */ /* 0x000fe200099a1014 */
[----:B------:R-:W-:-:S03]  /*1d070*/  ISETP.GE.AND P6, PT, R199, UR4, PT ;  /* 0x00000004c7007c0c */ /* 0x000fc6000bfc6270 */
        /* <DEDUP_REMOVED lines=33> */
[----:B------:R-:W4:Y:S04]  /*1d290*/  LDL.64 R40, [R1] ;  /* 0x0000000001287983 */ /* 0x000f280000100a00 */
        /* <DEDUP_REMOVED lines=16> */
[----:B------:R-:W3:Y:S04]  /*1d3a0*/  LDL.64 R200, [R1+0x998] ;  /* 0x0009980001c87983 */ /* 0x000ee80000100a00 */
[----:B----4-:R-:W-:Y:S04]  /*1d3b0*/  LDGSTS.E [R236+0x20600], desc[UR20][R38.64], P3 ;  /* 0x2060000026ec7fae */ /* 0x010fe800099a1014 */
        /* <DEDUP_REMOVED lines=185> */
[----:B------:R-:W5:Y:S04]  /*1df50*/  LDL.LU.64 R188, [R1+0xd90] ;  /* 0x000d900001bc7983 */ /* 0x000f680000300a00 */
        /* <DEDUP_REMOVED lines=48> */
[----:B----4-:R-:W-:Y:S04]  /*1e260*/  LDGSTS.E [R230+0x26f80], desc[UR20][R10.64], P3 ;  /* 0x26f800000ae67fae */ /* 0x010fe800099a1014 */
[----:B------:R-:W5:Y:S04]  /*1e270*/  LDL.LU.64 R212, [R1+0xcc8] ;  /* 0x000cc80001d47983 */ /* 0x000f680000300a00 */
[----:B------:R-:W-:Y:S04]  /*1e280*/  LDGSTS.E [R230+0x27380], desc[UR20][R40.64], P3 ;  /* 0x2738000028e67fae */ /* 0x000fe800099a1014 */
[----:B------:R-:W5:Y:S04]  /*1e290*/  LDL.LU.64 R10, [R1+0xcc0] ;  /* 0x000cc000010a7983 */ /* 0x000f680000300a00 */
[----:B------:R-:W-:Y:S04]  /*1e2a0*/  LDGSTS.E [R230+0x27780], desc[UR20][R38.64], P3 ;  /* 0x2778000026e67fae */ /* 0x000fe800099a1014 */
[----:B------:R-:W5:Y:S04]  /*1e2b0*/  LDL.LU.64 R40, [R1+0xcb8] ;  /* 0x000cb80001287983 */ /* 0x000f680000300a00 */
[----:B------:R-:W5:Y:S04]  /*1e2c0*/  LDL.LU.64 R38, [R1+0xcb0] ;  /* 0x000cb00001267983 */ /* 0x000f680000300a00 */
[----:B--2---:R-:W-:Y:S04]  /*1e2d0*/  LDGSTS.E [R230+0x27b80], desc[UR20][R8.64], P3 ;  /* 0x27b8000008e67fae */ /* 0x004fe800099a1014 */
[----:B---3--:R1:W-:Y:S04]  /*1e2e0*/  LDGSTS.E [R230+0x27f80], desc[UR20][R70.64], P3 ;  /* 0x27f8000046e67fae */ /* 0x0083e800099a1014 */
[----:B------:R-:W2:Y:S01]  /*1e2f0*/  LDL.LU.64 R8, [R1+0xca8] ;  /* 0x000ca80001087983 */ /* 0x000ea20000300a00 */
[----:B------:R-:W-:Y:S01]  /*1e300*/  SEL R231, R231, RZ, P1 ;  /* 0x000000ffe7e77207 */ /* 0x000fe20000800000 */
[----:B------:R-:W-:-:S02]  /*1e310*/  USHF.R.S32.HI UR5, URZ, 0x1f, UR11 ;  /* 0x0000001fff057899 */ /* 0x000fc4000801140b */
[----:B------:R-:W0:Y:S04]  /*1e320*/  LDGDEPBAR ;  /* 0x00000000000079af */ /* 0x000e280000000000 */
[----:B------:R-:W1:Y:S01]  /*1e330*/  LDL.LU.64 R70, [R1+0xca0] ;  /* 0x000ca00001467983 */ /* 0x000e620000300a00 */
[----:B------:R-:W-:Y:S02]  /*1e340*/  ISETP.NE.U32.AND P5, PT, R231, RZ, PT ;  /* 0x000000ffe700720c */ /* 0x000fe40003fa5070 */
[----:B------:R-:W-:-:S04]  /*1e350*/  SEL R231, RZ, 0x4, P6 ;  /* 0x00000004ffe77807 */ /* 0x000fc80003000000 */
[----:B------:R-:W-:-:S04]  /*1e360*/  SEL R231, R231, RZ, P1 ;  /* 0x000000ffe7e77207 */ /* 0x000fc80000800000 */
[----:B------:R-:W-:Y:S02]  /*1e370*/  ISETP.NE.U32.AND P3, PT, R231, RZ, PT ;  /* 0x000000ffe700720c */ /* 0x000fe40003f65070 */
[----:B------:R-:W3:Y:S01]  /*1e380*/  LDC R231, c[0x0][0x3a0] ;  /* 0x0000e800ffe77b82 */ /* 0x000ee20000000800 */
[----:B------:R-:W-:Y:S02]  /*1e390*/  USHF.L.U32 UR10, UR11, 0x2, URZ ;  /* 0x000000020b0a7899 */ /* 0x000fe400080006ff */
[----:B------:R-:W-:Y:S01]  /*1e3a0*/  USHF.L.U64.HI UR11, UR11, 0x2, UR5 ;  /* 0x000000020b0b7899 */ /* 0x000fe20008010205 */
[----:B------:R-:W-:Y:S01]  /*1e3b0*/  ISETP.NE.U32.AND P0, PT, RZ, UR22, PT ;  /* 0x00000016ff007c0c */ /* 0x000fe2000bf05070 */
[----:B------:R-:W-:-:S04]  /*1e3c0*/  DEPBAR.LE SB0, 0x2 ;  /* 0x000080800000791a */ /* 0x000fc80000000000 */
[----:B---3--:R-:W-:Y:S01]  /*1e3d0*/  VIADD R231, R231, 0x7f ;  /* 0x0000007fe7e77836 */ /* 0x008fe20000000000 */
[----:B------:R-:W-:Y:S01]  /*1e3e0*/  BAR.SYNC.DEFER_BLOCKING 0x0 ;  /* 0x0000000000007b1d */ /* 0x000fe20000010000 */
[----:B-1----:R-:W-:-:S04]  /*1e3f0*/  IADD3 R70, P4, PT, R70, UR10, RZ ;  /* 0x0000000a46467c10 */ /* 0x002fc8000ff9e0ff */
[----:B------:R-:W-:Y:S02]  /*1e400*/  IADD3.X R71, PT, PT, R71, UR11, RZ, P4, !PT ;  /* 0x0000000b47477c10 */ /* 0x000fe4000a7fe4ff */
[----:B------:R-:W-:Y:S02]  /*1e410*/  ISETP.LT.OR P4, PT, R231, 0x80, P0 ;  /* 0x00000080e700780c */ /* 0x000fe40000781670 */
[----:B--2---:R-:W-:-:S04]  /*1e420*/  IADD3 R8, P6, PT, R8, UR10, RZ ;  /* 0x0000000a08087c10 */ /* 0x004fc8000ffde0ff */
[----:B------:R-:W-:-:S07]  /*1e430*/  IADD3.X R9, PT, PT, R9, UR11, RZ, P6, !PT ;  /* 0x0000000b09097c10 */ /* 0x000fce000b7fe4ff */
[----:B------:R-:W-:Y:S05]  /*1e440*/  @P4 BRA `(.L_x_6) ;  /* 0x0000000400704947 */ /* 0x000fea0003800000 */
[----:B------:R-:W-:Y:S02]  /*1e450*/  USHF.R.U32.HI UR72, URZ, 0x4, UR7 ;  /* 0x00000004ff487899 */ /* 0x000fe40008011607 */
[----:B------:R-:W-:Y:S02]  /*1e460*/  UIADD3 UR12, UPT, UPT, UR7, 0x60000, URZ ;  /* 0x00060000070c7890 */ /* 0x000fe4000fffe0ff */
[----:B------:R-:W-:Y:S02]  /*1e470*/  USGXT.U32 UR72, UR72, 0xe ;  /* 0x0000000e4848789a */ /* 0x000fe40008000000 */
[----:B------:R-:W-:Y:S02]  /*1e480*/  USHF.R.U32.HI UR12, URZ, 0x4, UR12 ;  /* 0x00000004ff0c7899 */ /* 0x000fe4000801160c */
[----:B------:R-:W-:Y:S02]  /*1e490*/  UIADD3 UR76, UP1, UPT, UR72, 0x2, URZ ;  /* 0x00000002484c7890 */ /* 0x000fe4000ff3e0ff */
[----:B------:R-:W-:Y:S01]  /*1e4a0*/  USGXT.U32 UR74, UR12, 0xe ;  /* 0x0000000e0c4a789a */ /* 0x000fe20008000000 */
[----:B------:R-:W-:Y:S01]  /*1e4b0*/  UMOV UR5, URZ ;  /* 0x000000ff00057c82 */ /* 0x000fe20008000000 */
[----:B------:R-:W-:Y:S01]  /*1e4c0*/  UMOV UR6, URZ ;  /* 0x000000ff00067c82 */ /* 0x000fe20008000000 */
[----:B------:R-:W-:-:S02]  /*1e4d0*/  UIADD3.X UR77, UPT, UPT, UR5, 0x40004040, URZ, UP1, !UPT ;  /* 0x40004040054d7890 */ /* 0x000fc40008ffe4ff */
[----:B------:R-:W-:Y:S01]  /*1e4e0*/  UIADD3 UR24, UP1, UPT, UR74, 0x2, URZ ;  /* 0x000000024a187890 */ /* 0x000fe2000ff3e0ff */
[----:B------:R-:W-:Y:S01]  /*1e4f0*/  UMOV UR26, UR15 ;  /* 0x0000000f001a7c82 */ /* 0x000fe20008000000 */
[----:B------:R-:W-:Y:S02]  /*1e500*/  UMOV UR27, URZ ;  /* 0x000000ff001b7c82 */ /* 0x000fe40008000000 */
[----:B------:R-:W-:Y:S01]  /*1e510*/  UIADD3.X UR25, UPT, UPT, UR6, 0x40004040, URZ, UP1, !UPT ;  /* 0x4000404006197890 */ /* 0x000fe20008ffe4ff */
[----:B------:R-:W-:Y:S01]  /*1e520*/  UMOV UR5, UR26 ;  /* 0x0000001a00057c82 */ /* 0x000fe20008000000 */
[----:B------:R-:W-:Y:S02]  /*1e530*/  UIADD3.64 UR26, UPT, UPT, UR76, 0x2, URZ ;  /* 0x000000024c1a7897 */ /* 0x000fe4000fffe0ff */
[----:B------:R-:W-:Y:S01]  /*1e540*/  UIADD3.64 UR50, UPT, UPT, UR24, 0x2, URZ ;  /* 0x0000000218327897 */ /* 0x000fe2000fffe0ff */
[----:B------:R-:W-:Y:S01]  /*1e550*/  UMOV UR70, 0x0 ;  /* 0x0000000000467882 */ /* 0x000fe20000000000 */
[----:B------:R-:W-:Y:S01]  /*1e560*/  UMOV UR71, 0x4400910 ;  /* 0x0440091000477882 */ /* 0x000fe20000000000 */
[----:B------:R-:W-:Y:S01]  /*1e570*/  UMOV UR73, 0x40004040 ;  /* 0x4000404000497882 */ /* 0x000fe20000000000 */
[----:B------:R-:W-:Y:S01]  /*1e580*/  UMOV UR75, 0x40004040 ;  /* 0x40004040004b7882 */ /* 0x000fe20000000000 */
[----:B------:R-:W-:Y:S01]  /*1e590*/  UMOV UR32, 0x0 ;  /* 0x0000000000207882 */ /* 0x000fe20000000000 */
[----:B------:R-:W-:Y:S01]  /*1e5a0*/  UMOV UR33, 0x4400910 ;  /* 0x0440091000217882 */ /* 0x000fe20000000000 */
[----:B------:R-:W-:Y:S01]  /*1e5b0*/  UIADD3.64 UR66, UPT, UPT, UR76, 0x4, URZ ;  /* 0x000000044c427897 */ /* 0x000fe2000fffe0ff */
[----:B------:R-:W-:Y:S01]  /*1e5c0*/  UTCHMMA gdesc[UR74], gdesc[UR72], tmem[UR8], tmem[UR70], idesc[UR71], !UPT ;  /* 0x00ff46484a0075ea */ /* 0x000fe2000f800008 */
[----:B------:R-:W-:-:S02]  /*1e5d0*/  UIADD3.64 UR68, UPT, UPT, UR24, 0x4, URZ ;  /* 0x0000000418447897 */ /* 0x000fc4000fffe0ff */
[----:B------:R-:W-:Y:S01]  /*1e5e0*/  UTCHMMA gdesc[UR24], gdesc[UR76], tmem[UR8], tmem[UR32], idesc[UR33], UPT ;  /* 0x00ff204c180075ea */ /* 0x000fe2000b800008 */
[----:B------:R-:W-:Y:S01]  /*1e5f0*/  UMOV UR16, 0x0 ;  /* 0x0000000000107882 */ /* 0x000fe20000000000 */
[----:B------:R-:W-:Y:S01]  /*1e600*/  UMOV UR17, 0x4400910 ;  /* 0x0440091000117882 */ /* 0x000fe20000000000 */
[----:B------:R-:W-:Y:S01]  /*1e610*/  UIADD3.64 UR58, UPT, UPT, UR76, 0x7fe, URZ ;  /* 0x000007fe4c3a7897 */ /* 0x000fe2000fffe0ff */
[----:B------:R1:W-:Y:S01]  /*1e620*/  UTCHMMA gdesc[UR50], gdesc[UR26], tmem[UR8], tmem[UR16], idesc[UR17], UPT ;  /* 0x00ff101a320075ea */ /* 0x0003e2000b800008 */
[----:B------:R-:W-:Y:S02]  /*1e630*/  UIADD3.64 UR62, UPT, UPT, UR24, 0x1fe, URZ ;  /* 0x000001fe183e7897 */ /* 0x000fe4000fffe0ff */
[----:B------:R-:W-:Y:S01]  /*1e640*/  UIADD3.64 UR46, UPT, UPT, UR76, 0x800, URZ ;  /* 0x000008004c2e7897 */ /* 0x000fe2000fffe0ff */
[----:B------:R-:W-:Y:S01]  /*1e650*/  UMOV UR64, 0x0 ;  /* 0x0000000000407882 */ /* 0x000fe20000000000 */
[----:B------:R-:W-:Y:S01]  /*1e660*/  UMOV UR65, 0x4400910 ;  /* 0x0440091000417882 */ /* 0x000fe20000000000 */
[----:B------:R-:W-:Y:S01]  /*1e670*/  UMOV UR54, 0x0 ;  /* 0x0000000000367882 */ /* 0x000fe20000000000 */
[----:B------:R-:W-:Y:S01]  /*1e680*/  UMOV UR55, 0x4400910 ;  /* 0x0440091000377882 */ /* 0x000fe20000000000 */
[----:B------:R-:W-:Y:S01]  /*1e690*/  UIADD3.64 UR30, UPT, UPT, UR76, 0x802, URZ ;  /* 0x000008024c1e7897 */ /* 0x000fe2000fffe0ff */
[----:B------:R-:W-:Y:S01]  /*1e6a0*/  UTCHMMA gdesc[UR68], gdesc[UR66], tmem[UR8], tmem[UR64], idesc[UR65], UPT ;  /* 0x00ff4042440075ea */ /* 0x000fe2000b800008 */
[----:B-1----:R-:W-:Y:S01]  /*1e6b0*/  UIADD3.64 UR50, UPT, UPT, UR24, 0x200, URZ ;  /* 0x0000020018327897 */ /* 0x002fe2000fffe0ff */
[----:B------:R1:W-:Y:S01]  /*1e6c0*/  UTCHMMA gdesc[UR62], gdesc[UR58], tmem[UR8], tmem[UR54], idesc[UR55], UPT ;  /* 0x00ff363a3e0075ea */ /* 0x0003e2000b800008 */
[----:B------:R-:W-:-:S02]  /*1e6d0*/  UIADD3.64 UR70, UPT, UPT, UR24, 0x202, URZ ;  /* 0x0000020218467897 */ /* 0x000fc4000fffe0ff */
[----:B------:R-:W-:Y:S02]  /*1e6e0*/  UIADD3.64 UR60, UPT, UPT, UR76, 0x804, URZ ;  /* 0x000008044c3c7897 */ /* 0x000fe4000fffe0ff */
[----:B------:R-:W-:Y:S02]  /*1e6f0*/  UIADD3.64 UR74, UPT, UPT, UR24, 0x204, URZ ;  /* 0x00000204184a7897 */ /* 0x000fe4000fffe0ff */
[----:B------:R-:W-:Y:S02]  /*1e700*/  UIADD3.64 UR56, UPT, UPT, UR76, 0xffe, URZ ;  /* 0x00000ffe4c387897 */ /* 0x000fe4000fffe0ff */
[----:B------:R-:W-:Y:S01]  /*1e710*/  UIADD3.64 UR72, UPT, UPT, UR24, 0x3fe, URZ ;  /* 0x000003fe18487897 */ /* 0x000fe2000fffe0ff */
[----:B------:R-:W-:Y:S01]  /*1e720*/  UMOV UR40, 0x0 ;  /* 0x0000000000287882 */ /* 0x000fe20000000000 */
[----:B------:R-:W-:Y:S01]  /*1e730*/  UMOV UR41, 0x4400910 ;  /* 0x0440091000297882 */ /* 0x000fe20000000000 */
[----:B------:R-:W-:Y:S01]  /*1e740*/  UIADD3.64 UR52, UPT, UPT, UR76, 0x1000, URZ ;  /* 0x000010004c347897 */ /* 0x000fe2000fffe0ff */
[----:B------:R2:W-:Y:S01]  /*1e750*/  UTCHMMA gdesc[UR50], gdesc[UR46], tmem[UR8], tmem[UR40], idesc[UR41], UPT ;  /* 0x00ff282e320075ea */ /* 0x0005e2000b800008 */
[----:B-1----:R-:W-:-:S02]  /*1e760*/  UIADD3.64 UR58, UPT, UPT, UR24, 0x400, URZ ;  /* 0x00000400183a7897 */ /* 0x002fc4000fffe0ff */
[----:B------:R-:W-:Y:S02]  /*1e770*/  UIADD3.64 UR48, UPT, UPT, UR76, 0x1002, URZ ;  /* 0x000010024c307897 */ /* 0x000fe4000fffe0ff */
[----:B------:R-:W-:Y:S02]  /*1e780*/  UIADD3.64 UR42, UPT, UPT, UR76, 0x1004, URZ ;  /* 0x000010044c2a7897 */ /* 0x000fe4000fffe0ff */
[----:B------:R-:W-:Y:S02]  /*1e790*/  UIADD3.64 UR36, UPT, UPT, UR76, 0x17fe, URZ ;  /* 0x000017fe4c247897 */ /* 0x000fe4000fffe0ff */
[----:B------:R-:W-:Y:S02]  /*1e7a0*/  UIADD3.64 UR32, UPT, UPT, UR76, 0x1800, URZ ;  /* 0x000018004c207897 */ /* 0x000fe4000fffe0ff */
[----:B------:R-:W-:Y:S02]  /*1e7b0*/  UIADD3.64 UR26, UPT, UPT, UR76, 0x1802, URZ ;  /* 0x000018024c1a7897 */ /* 0x000fe4000fffe0ff */
[----:B------:R-:W-:-:S02]  /*1e7c0*/  UIADD3.64 UR16, UPT, UPT, UR76, 0x1804, URZ ;  /* 0x000018044c107897 */ /* 0x000fc4000fffe0ff */
[----:B------:R-:W-:Y:S02]  /*1e7d0*/  UIADD3.64 UR54, UPT, UPT, UR24, 0x402, URZ ;  /* 0x0000040218367897 */ /* 0x000fe4000fffe0ff */
[----:B------:R-:W-:Y:S02]  /*1e7e0*/  UIADD3.64 UR76, UPT, UPT, UR24, 0x404, URZ ;  /* 0x00000404184c7897 */ /* 0x000fe4000fffe0ff */
[----:B--2---:R-:W-:Y:S01]  /*1e7f0*/  UIADD3.64 UR46, UPT, UPT, UR24, 0x5fe, URZ ;  /* 0x000005fe182e7897 */ /* 0x004fe2000fffe0ff */
[----:B------:R-:W-:Y:S01]  /*1e800*/  UMOV UR66, 0x0 ;  /* 0x0000000000427882 */ /* 0x000fe20000000000 */
[----:B------:R-:W-:Y:S01]  /*1e810*/  UMOV UR67, 0x4400910 ;  /* 0x0440091000437882 */ /* 0x000fe20000000000 */
[----:B------:R-:W-:Y:S01]  /*1e820*/  UIADD3.64 UR40, UPT, UPT, UR24, 0x600, URZ ;  /* 0x0000060018287897 */ /* 0x000fe2000fffe0ff */
[----:B------:R1:W-:Y:S01]  /*1e830*/  UTCHMMA gdesc[UR70], gdesc[UR30], tmem[UR8], tmem[UR66], idesc[UR67], UPT ;  /* 0x00ff421e460075ea */ /* 0x0003e2000b800008 */
[----:B------:R-:W-:Y:S01]  /*1e840*/  UIADD3.64 UR64, UPT, UPT, UR24, 0x602, URZ ;  /* 0x0000060218407897 */ /* 0x000fe2000fffe0ff */
[----:B------:R-:W-:Y:S01]  /*1e850*/  UMOV UR50, 0x0 ;  /* 0x0000000000327882 */ /* 0x000fe20000000000 */
[----:B------:R-:W-:Y:S01]  /*1e860*/  UMOV UR51, 0x4400910 ;  /* 0x0440091000337882 */ /* 0x000fe20000000000 */
[----:B------:R-:W-:Y:S01]  /*1e870*/  UIADD3.64 UR24, UPT, UPT, UR24, 0x604, URZ ;  /* 0x0000060418187897 */ /* 0x000fe2000fffe0ff */
[----:B------:R1:W-:Y:S01]  /*1e880*/  UTCHMMA gdesc[UR74], gdesc[UR60], tmem[UR8], tmem[UR50], idesc[UR51], UPT ;  /* 0x00ff323c4a0075ea */ /* 0x0003e2000b800008 */
[----:B------:R-:W-:Y:S01]  /*1e890*/  UMOV UR62, 0x0 ;  /* 0x00000000003e7882 */ /* 0x000fe20000000000 */
[----:B------:R-:W-:Y:S01]  /*1e8a0*/  UMOV UR63, 0x4400910 ;  /* 0x04400910003f7882 */ /* 0x000fe20000000000 */
[----:B------:R-:W-:Y:S01]  /*1e8b0*/  UMOV UR68, 0x0 ;  /* 0x0000000000447882 */ /* 0x000fe20000000000 */
[----:B------:R-:W-:Y:S01]  /*1e8c0*/  UMOV UR69, 0x4400910 ;  /* 0x0440091000457882 */ /* 0x000fe20000000000 */
[----:B------:R1:W-:Y:S01]  /*1e8d0*/  UTCHMMA gdesc[UR72], gdesc[UR56], tmem[UR8], tmem[UR62], idesc[UR63], UPT ;  /* 0x00ff3e38480075ea */ /* 0x0003e2000b800008 */
        /* <DEDUP_REMOVED lines=15> */
[----:B------:R1:W-:Y:S01]  /*1e9d0*/  UTCHMMA gdesc[UR64], gdesc[UR26], tmem[UR8], tmem[UR28], idesc[UR29], UPT ;  /* 0x00ff1c1a400075ea */ /* 0x0003e2000b800008 */
[----:B------:R1:W-:Y:S01]  /*1e9e0*/  UTCHMMA gdesc[UR24], gdesc[UR16], tmem[UR8], tmem[UR22], idesc[UR23], UPT ;  /* 0x00ff1610180075ea */ /* 0x0003e2000b800008 */
[----:B------:R1:W-:Y:S01]  /*1e9f0*/  UTCBAR [UR5], URZ ;  /* 0x000000ff050073e9 */ /* 0x0003e200080000ff */
[----:B------:R-:W-:Y:S01]  /*1ea00*/  NOP ;  /* 0x0000000000007918 */ /* 0x000fe20000000000 */
.L_x_6:
[----:B------:R-:W2:Y:S01]  /*1ea10*/  S2R R231, SR_TID.X ;  /* 0x0000000000e77919 */ /* 0x000ea20000002100 */
[----:B------:R-:W-:Y:S01]  /*1ea20*/  BAR.SYNC.DEFER_BLOCKING 0x0 ;  /* 0x0000000000007b1d */ /* 0x000fe20000010000 */
[----:B-----5:R-:W-:-:S04]  /*1ea30*/  IADD3 R38, P6, PT, R38, UR10, RZ ;  /* 0x0000000a26267c10 */ /* 0x020fc8000ffde0ff */
[----:B------:R-:W-:Y:S02]  /*1ea40*/  IADD3.X R39, PT, PT, R39, UR11, RZ, P6, !PT ;  /* 0x0000000b27277c10 */ /* 0x000fe4000b7fe4ff */
[----:B------:R-:W-:Y:S01]  /*1ea50*/  IADD3 R40, P6, PT, R40, UR10, RZ ;  /* 0x0000000a28287c10 */ /* 0x000fe2000ffde0ff */
[----:B------:R3:W-:Y:S03]  /*1ea60*/  STL.64 [R1+0xcb0], R72 ;  /* 0x000cb04801007387 */ /* 0x0007e60000100a00 */
[----:B------:R-:W-:Y:S01]  /*1ea70*/  IADD3.X R41, PT, PT, R41, UR11, RZ, P6, !PT ;  /* 0x0000000b29297c10 */ /* 0x000fe2000b7fe4ff */
[----:B------:R-:W-:Y:S04]  /*1ea80*/  STL [R1+0xca8], R234 ;  /* 0x000ca8ea01007387 */ /* 0x000fe80000100800 */
[----:B------:R4:W-:Y:S01]  /*1ea90*/  STL.64 [R1+0xca0], R2 ;  /* 0x000ca00201007387 */ /* 0x0009e20000100a00 */
[----:B---3--:R-:W3:Y:S03]  /*1eaa0*/  S2R R72, SR_TID.X ;  /* 0x0000000000487919 */ /* 0x008ee60000002100 */
[----:B------:R-:W-:Y:S01]  /*1eab0*/  @!PT LDS RZ, [RZ] ;  /* 0x00000000fffff984 */ /* 0x000fe20000000800 */
[----:B------:R-:W-:Y:S01]  /*1eac0*/  @!PT LDS RZ, [RZ] ;  /* 0x00000000fffff984 */ /* 0x000fe20000000800 */
[----:B------:R-:W-:Y:S01]  /*1ead0*/  @!PT LDS RZ, [RZ] ;  /* 0x00000000fffff984 */ /* 0x000fe20000000800 */
[----:B------:R-:W-:Y:S01]  /*1eae0*/  LDGSTS.E [R252+0x70000], desc[UR20][R70.64], P5 ;  /* 0x7000000046fc7fae */ /* 0x000fe2000a9a1014 */
[----:B------:R-:W-:-:S02]  /*1eaf0*/  ISETP.GE.AND P5, PT, R233, UR4, PT ;  /* 0x00000004e9007c0c */ /* 0x000fc4000bfa6270 */
[----:B--2---:R-:W-:Y:S01]  /*1eb00*/  SHF.R.U32.HI R73, RZ, 0x6, R231 ;  /* 0x00000006ff497819 */ /* 0x004fe200000116e7 */
[----:B------:R-:W-:Y:S01]  /*1eb10*/  LDGSTS.E [R252+0x70008], desc[UR20][R8.64], P3 ;  /* 0x7000800008fc7fae */ /* 0x000fe200099a1014 */
[----:B----4-:R-:W-:Y:S02]  /*1eb20*/  IADD3 R2, P6, PT, R10, UR10, RZ ;  /* 0x0000000a0a027c10 */ /* 0x010fe4000ffde0ff */
[----:B------:R-:W-:Y:S02]  /*1eb30*/  SGXT.U32 R73, R73, 0x1 ;  /* 0x000000014949781a */ /* 0x000fe40000000000 */
[----:B------:R-:W-:Y:S02]  /*1eb40*/  IADD3.X R3, PT, PT, R11, UR11, RZ, P6, !PT ;  /* 0x0000000b0b037c10 */ /* 0x000fe4000b7fe4ff */
[----:B------:R-:W-:-:S03]  /*1eb50*/  LOP3.LUT R73, R73, 0x20, RZ, 0xfc, !PT ;  /* 0x0000002049497812 */ /* 0x000fc600078efcff */
[----:B------:R2:W-:Y:S01]  /*1eb60*/  STL.64 [R1+0xd8], R2 ;  /* 0x0000d80201007387 */ /* 0x0005e20000100a00 */
[----:B------:R-:W-:Y:S02]  /*1eb70*/  ISETP.GE.AND P3, PT, R73, UR4, PT ;  /* 0x0000000449007c0c */ /* 0x000fe4000bf66270 */
[----:B------:R-:W-:Y:S02]  /*1eb80*/  SHF.R.U32.HI R73, RZ, 0x6, R231 ;  /* 0x00000006ff497819 */ /* 0x000fe400000116e7 */
[----:B------:R-:W-:Y:S02]  /*1eb90*/  SEL R231, RZ, 0x4, P3 ;  /* 0x00000004ffe77807 */ /* 0x000fe40001800000 */
[----:B------:R-:W-:Y:S02]  /*1eba0*/  SGXT.U32 R73, R73, 0x1 ;  /* 0x000000014949781a */ /* 0x000fe40000000000 */
[----:B------:R-:W-:Y:S02]  /*1ebb0*/  SEL R231, R231, RZ, P1 ;  /* 0x000000ffe7e77207 */ /* 0x000fe40000800000 */
[----:B------:R-:W-:-:S02]  /*1ebc0*/  LOP3.LUT R73, R73, 0x22, RZ, 0xfc, !PT ;  /* 0x0000002249497812 */ /* 0x000fc400078efcff */
[----:B------:R-:W-:Y:S02]  /*1ebd0*/  ISETP.NE.U32.AND P3, PT, R231, RZ, PT ;  /* 0x000000ffe700720c */ /* 0x000fe40003f65070 */
[----:B------:R-:W-:Y:S02]  /*1ebe0*/  ISETP.GE.AND P4, PT, R73, UR4, PT ;  /* 0x0000000449007c0c */ /* 0x000fe4000bf86270 */
[----:B------:R-:W4:Y:S01]  /*1ebf0*/  S2R R73, SR_TID.X ;  /* 0x0000000000497919 */ /* 0x000f220000002100 */
[----:B------:R-:W-:Y:S02]  /*1ec00*/  SEL R231, RZ, 0x4, P5 ;  /* 0x00000004ffe77807 */ /* 0x000fe40002800000 */
[----:B------:R-:W-:Y:S02]  /*1ec10*/  SEL R233, RZ, 0x4, P4 ;  /* 0x00000004ffe97807 */ /* 0x000fe40002000000 */
[----:B------:R-:W-:Y:S02]  /*1ec20*/  SEL R231, R231, RZ, P1 ;  /* 0x000000ffe7e77207 */ /* 0x000fe40000800000 */
[----:B------:R-:W-:-:S02]  /*1ec30*/  SEL R233, R233, RZ, P1 ;  /* 0x000000ffe9e97207 */ /* 0x000fc40000800000 */
[----:B------:R-:W-:Y:S01]  /*1ec40*/  LDGSTS.E [R252+0x72000], desc[UR20][R38.64], P3 ;  /* 0x7200000026fc7fae */ /* 0x000fe200099a1014 */
[----:B------:R-:W-:Y:S02]  /*1ec50*/  ISETP.NE.U32.AND P4, PT, R231, RZ, PT ;  /* 0x000000ffe700720c */ /* 0x000fe40003f85070 */
[----:B------:R-:W-:Y:S01]  /*1ec60*/  ISETP.NE.U32.AND P5, PT, R233, RZ, PT ;  /* 0x000000ffe900720c */ /* 0x000fe20003fa5070 */
[----:B------:R-:W-:Y:S01]  /*1ec70*/  USHF.L.U32 UR12, UR13, 0x2, URZ ;  /* 0x000000020d0c7899 */ /* 0x000fe200080006ff */
[----:B------:R-:W1:Y:S11]  /*1ec80*/  LDC R231, c[0x0][0x3a0] ;  /* 0x0000e800ffe77b82 */ /* 0x000e760000000800 */
[----:B------:R-:W-:Y:S04]  /*1ec90*/  LDGSTS.E [R252+0x72008], desc[UR20][R40.64], P5 ;  /* 0x7200800028fc7fae */ /* 0x000fe8000a9a1014 */
[----:B------:R2:W-:Y:S01]  /*1eca0*/  LDGSTS.E [R252+0x74000], desc[UR20][R2.64], P4 ;  /* 0x7400000002fc7fae */ /* 0x0005e2000a1a1014 */
[----:B----4-:R-:W-:-:S04]  /*1ecb0*/  SHF.R.U32.HI R73, RZ, 0x6, R73 ;  /* 0x00000006ff497819 */ /* 0x010fc80000011649 */
[----:B------:R-:W-:-:S04]  /*1ecc0*/  SGXT.U32 R73, R73, 0x1 ;  /* 0x000000014949781a */ /* 0x000fc80000000000 */
[----:B------:R-:W-:Y:S02]  /*1ecd0*/  LOP3.LUT R73, R73, 0x42, RZ, 0xfc, !PT ;  /* 0x0000004249497812 */ /* 0x000fe400078efcff */
[----:B--2---:R-:W-:Y:S02]  /*1ece0*/  IADD3 R2, P6, PT, R212, UR10, RZ ;  /* 0x0000000ad4027c10 */ /* 0x004fe4000ffde0ff */
[----:B------:R-:W-:Y:S02]  /*1ecf0*/  ISETP.GE.AND P3, PT, R73, UR4, PT ;  /* 0x0000000449007c0c */ /* 0x000fe4000bf66270 */
[----:B---3--:R-:W-:Y:S01]  /*1ed00*/  SHF.R.U32.HI R73, RZ, 0x6, R72 ;  /* 0x00000006ff497819 */ /* 0x008fe20000011648 */
[----:B------:R-:W-:Y:S01]  /*1ed10*/  IMAD.MOV.U32 R212, RZ, RZ, R2 ;  /* 0x000000ffffd47224 */ /* 0x000fe200078e0002 */
[----:B------:R-:W-:Y:S02]  /*1ed20*/  SHF.R.U32.HI R72, RZ, 0x6, R72 ;  /* 0x00000006ff487819 */ /* 0x000fe40000011648 */
[----:B------:R-:W-:-:S02]  /*1ed30*/  SGXT.U32 R73, R73, 0x1 ;  /* 0x000000014949781a */ /* 0x000fc40000000000 */
[----:B------:R-:W-:Y:S02]  /*1ed40*/  SGXT.U32 R72, R72, 0x1 ;  /* 0x000000014848781a */ /* 0x000fe40000000000 */
[----:B------:R-:W-:Y:S02]  /*1ed50*/  SEL R10, RZ, 0x4, P3 ;  /* 0x00000004ff0a7807 */ /* 0x000fe40001800000 */
[----:B------:R-:W-:Y:S02]  /*1ed60*/  LOP3.LUT R72, R72, 0x60, RZ, 0xfc, !PT ;  /* 0x0000006048487812 */ /* 0x000fe400078efcff */
[----:B------:R-:W-:Y:S02]  /*1ed70*/  LOP3.LUT R73, R73, 0x62, RZ, 0xfc, !PT ;  /* 0x0000006249497812 */ /* 0x000fe400078efcff */
[----:B------:R-:W-:Y:S02]  /*1ed80*/  ISETP.GE.AND P4, PT, R72, UR4, PT ;  /* 0x0000000448007c0c */ /* 0x000fe4000bf86270 */
[----:B------:R-:W2:Y:S01]  /*1ed90*/  S2R R72, SR_TID.X ;  /* 0x0000000000487919 */ /* 0x000ea20000002100 */
[----:B------:R-:W-:-:S02]  /*1eda0*/  SEL R10, R10, RZ, P1 ;  /* 0x000000ff0a0a7207 */ /* 0x000fc40000800000 */
[----:B------:R-:W-:Y:S02]  /*1edb0*/  ISETP.GE.AND P5, PT, R73, UR4, PT ;  /* 0x0000000449007c0c */ /* 0x000fe4000bfa6270 */
[----:B------:R-:W-:Y:S02]  /*1edc0*/  ISETP.NE.U32.AND P3, PT, R10, RZ, PT ;  /* 0x000000ff0a00720c */ /* 0x000fe40003f65070 */
[----:B------:R-:W-:Y:S02]  /*1edd0*/  SEL R10, RZ, 0x4, P5 ;  /* 0x00000004ff0a7807 */ /* 0x000fe40002800000 */
[----:B------:R-:W-:Y:S02]  /*1ede0*/  SEL R11, RZ, 0x4, P4 ;  /* 0x00000004ff0b7807 */ /* 0x000fe40002000000 */
[----:B------:R-:W-:Y:S02]  /*1edf0*/  SEL R10, R10, RZ, P1 ;  /* 0x000000ff0a0a7207 */ /* 0x000fe40000800000 */
[----:B------:R-:W-:-:S02]  /*1ee00*/  SEL R11, R11, RZ, P1 ;  /* 0x000000ff0b0b7207 */ /* 0x000fc40000800000 */
[----:B------:R-:W-:Y:S02]  /*1ee10*/  ISETP.NE.U32.AND P4, PT, R10, RZ, PT ;  /* 0x000000ff0a00720c */ /* 0x000fe40003f85070 */
[----:B------:R-:W-:Y:S02]  /*1ee20*/  IADD3.X R3, PT, PT, R213, UR11, RZ, P6, !PT ;  /* 0x0000000bd5037c10 */ /* 0x000fe4000b7fe4ff */
[----:B------:R-:W-:Y:S02]  /*1ee30*/  ISETP.NE.U32.AND P5, PT, R11, RZ, PT ;  /* 0x000000ff0b00720c */ /* 0x000fe40003fa5070 */
[----:B------:R-:W-:Y:S01]  /*1ee40*/  IADD3 R10, P6, PT, R214, UR10, RZ ;  /* 0x0000000ad60a7c10 */ /* 0x000fe2000ffde0ff */
[----:B------:R3:W-:Y:S01]  /*1ee50*/  STL.64 [R1+0xe0], R2 ;  /* 0x0000e00201007387 */ /* 0x0007e20000100a00 */
[----:B------:R-:W-:Y:S02]  /*1ee60*/  IMAD.MOV.U32 R213, RZ, RZ, R3 ;  /* 0x000000ffffd57224 */ /* 0x000fe400078e0003 */
[----:B------:R-:W-:-:S03]  /*1ee70*/  IADD3.X R11, PT, PT, R215, UR11, RZ, P6, !PT ;  /* 0x0000000bd70b7c10 */ /* 0x000fc6000b7fe4ff */
[----:B------:R-:W-:Y:S01]  /*1ee80*/  LDGSTS.E [R252+0x74008], desc[UR20][R212.64], P3 ;  /* 0x74008000d4fc7fae */ /* 0x000fe200099a1014 */
[----:B--2---:R-:W-:-:S03]  /*1ee90*/  SHF.R.U32.HI R73, RZ, 0x6, R72 ;  /* 0x00000006ff497819 */ /* 0x004fc60000011648 */
[----:B------:R2:W-:Y:S01]  /*1eea0*/  LDGSTS.E [R252+0x76000], desc[UR20][R10.64], P5 ;  /* 0x760000000afc7fae */ /* 0x0005e2000a9a1014 */
[----:B---3--:R-:W-:Y:S02]  /*1eeb0*/  IADD3 R2, P6, PT, R216, UR10, RZ ;  /* 0x0000000ad8027c10 */ /* 0x008fe4000ffde0ff */
[----:B------:R-:W-:Y:S01]  /*1eec0*/  SGXT.U32 R73, R73, 0x1 ;  /* 0x000000014949781a */ /* 0x000fe20000000000 */
[----:B------:R2:W-:Y:S01]  /*1eed0*/  STL.64 [R1+0x128], R10 ;  /* 0x0001280a01007387 */ /* 0x0005e20000100a00 */
[----:B------:R-:W-:Y:S02]  /*1eee0*/  IADD3.X R3, PT, PT, R217, UR11, RZ, P6, !PT ;  /* 0x0000000bd9037c10 */ /* 0x000fe4000b7fe4ff */
[----:B------:R-:W-:Y:S02]  /*1eef0*/  LOP3.LUT R73, R73, 0x6, RZ, 0xfc, !PT ;  /* 0x0000000649497812 */ /* 0x000fe400078efcff */
[----:B------:R-:W-:Y:S01]  /*1ef00*/  SHF.R.U32.HI R72, RZ, 0x6, R72 ;  /* 0x00000006ff487819 */ /* 0x000fe20000011648 */
[----:B------:R3:W-:Y:S01]  /*1ef10*/  LDGSTS.E [R252+0x76008], desc[UR20][R2.64], P4 ;  /* 0x7600800002fc7fae */ /* 0x0007e2000a1a1014 */
[----:B------:R-:W-:-:S02]  /*1ef20*/  ISETP.GE.AND P4, PT, R73, UR4, PT ;  /* 0x0000000449007c0c */ /* 0x000fc4000bf86270 */
[----:B------:R-:W-:Y:S01]  /*1ef30*/  SGXT.U32 R72, R72, 0x1 ;  /* 0x000000014848781a */ /* 0x000fe20000000000 */
[----:B------:R-:W4:Y:S01]  /*1ef40*/  S2R R73, SR_TID.X ;  /* 0x0000000000497919 */ /* 0x000f220000002100 */
[----:B------:R-:W-:Y:S02]  /*1ef50*/  IADD3 R42, P6, PT, R42, UR10, RZ ;  /* 0x0000000a2a2a7c10 */ /* 0x000fe4000ffde0ff */
[----:B------:R-:W-:Y:S01]  /*1ef60*/  LOP3.LUT R72, R72, 0x4, RZ, 0xfc, !PT ;  /* 0x0000000448487812 */ /* 0x000fe200078efcff */
[----:B------:R3:W-:Y:S01]  /*1ef70*/  STL.64 [R1+0x130], R2 ;  /* 0x0001300201007387 */ /* 0x0007e20000100a00 */
[----:B--2---:R-:W-:Y:S02]  /*1ef80*/  SEL R10, RZ, 0x4, P4 ;  /* 0x00000004ff0a7807 */ /* 0x004fe40002000000 */
[----:B------:R-:W-:Y:S02]  /*1ef90*/  ISETP.GE.AND P3, PT, R72, UR4, PT ;  /* 0x0000000448007c0c */ /* 0x000fe4000bf66270 */
[----:B------:R-:W2:Y:S01]  /*1efa0*/  S2R R72, SR_TID.X ;  /* 0x0000000000487919 */ /* 0x000ea20000002100 */
[----:B------:R-:W-:-:S02]  /*1efb0*/  SEL R10, R10, RZ, P1 ;  /* 0x000000ff0a0a7207 */ /* 0x000fc40000800000 */
[----:B------:R-:W-:Y:S02]  /*1efc0*/  SEL R11, RZ, 0x4, P3 ;  /* 0x00000004ff0b7807 */ /* 0x000fe40001800000 */
[----:B------:R-:W-:Y:S02]  /*1efd0*/  ISETP.NE.U32.AND P4, PT, R10, RZ, PT ;  /* 0x000000ff0a00720c */ /* 0x000fe40003f85070 */
[----:B------:R-:W-:Y:S02]  /*1efe0*/  SEL R11, R11, RZ, P1 ;  /* 0x000000ff0b0b7207 */ /* 0x000fe40000800000 */
[----:B------:R-:W-:Y:S02]  /*1eff0*/  IADD3 R10, P5, PT, R218, UR10, RZ ;  /* 0x0000000ada0a7c10 */ /* 0x000fe4000ffbe0ff */
[----:B------:R-:W-:Y:S02]  /*1f000*/  ISETP.NE.U32.AND P3, PT, R11, RZ, PT ;  /* 0x000000ff0b00720c */ /* 0x000fe40003f65070 */
[----:B------:R-:W-:-:S02]  /*1f010*/  IADD3.X R11, PT, PT, R219, UR11, RZ, P5, !PT ;  /* 0x0000000bdb0b7c10 */ /* 0x000fc4000affe4ff */
[----:B------:R-:W-:Y:S02]  /*1f020*/  IADD3 R12, P5, PT, R12, UR10, RZ ;  /* 0x0000000a0c0c7c10 */ /* 0x000fe4000ffbe0ff */
[----:B------:R-:W-:Y:S02]  /*1f030*/  IADD3.X R43, PT, PT, R43, UR11, RZ, P6, !PT ;  /* 0x0000000b2b2b7c10 */ /* 0x000fe4000b7fe4ff */
[----:B------:R-:W-:Y:S02]  /*1f040*/  IADD3.X R13, PT, PT, R13, UR11, RZ, P5, !PT ;  /* 0x0000000b0d0d7c10 */ /* 0x000fe4000affe4ff */
[----:B------:R-:W-:Y:S02]  /*1f050*/  IADD3 R44, P6, PT, R44, UR10, RZ ;  /* 0x0000000a2c2c7c10 */ /* 0x000fe4000ffde0ff */
[----:B----4-:R-:W-:Y:S01]  /*1f060*/  SHF.R.U32.HI R73, RZ, 0x6, R73 ;  /* 0x00000006ff497819 */ /* 0x010fe20000011649 */
[----:B------:R-:W-:Y:S01]  /*1f070*/  LDGSTS.E [R248+0x70000], desc[UR20][R10.64], P3 ;  /* 0x700000000af87fae */ /* 0x000fe200099a1014 */
[----:B------:R-:W-:-:S02]  /*1f080*/  IADD3.X R45, PT, PT, R45, UR11, RZ, P6, !PT ;  /* 0x0000000b2d2d7c10 */ /* 0x000fc4000b7fe4ff */
[----:B------:R-:W-:Y:S01]  /*1f090*/  SGXT.U32 R73, R73, 0x1 ;  /* 0x000000014949781a */ /* 0x000fe20000000000 */
[----:B------:R-:W-:Y:S03]  /*1f0a0*/  LDGSTS.E [R248+0x70008], desc[UR20][R12.64], P4 ;  /* 0x700080000cf87fae */ /* 0x000fe6000a1a1014 */
[----:B------:R-:W-:-:S04]  /*1f0b0*/  LOP3.LUT R73, R73, 0x24, RZ, 0xfc, !PT ;  /* 0x0000002449497812 */ /* 0x000fc800078efcff */
[----:B------:R-:W-:Y:S02]  /*1f0c0*/  ISETP.GE.AND P3, PT, R73, UR4, PT ;  /* 0x0000000449007c0c */ /* 0x000fe4000bf66270 */
[--C-:B--2---:R-:W-:Y:S02]  /*1f0d0*/  SHF.R.U32.HI R73, RZ, 0x6, R72.reuse ;  /* 0x00000006ff497819 */ /* 0x104fe40000011648 */
[----:B------:R-:W-:Y:S02]  /*1f0e0*/  SHF.R.U32.HI R72, RZ, 0x6, R72 ;  /* 0x00000006ff487819 */ /* 0x000fe40000011648 */
[----:B------:R-:W-:Y:S02]  /*1f0f0*/  SGXT.U32 R73, R73, 0x1 ;  /* 0x000000014949781a */ /* 0x000fe40000000000 */
[----:B------:R-:W-:Y:S02]  /*1f100*/  SGXT.U32 R72, R72, 0x1 ;  /* 0x000000014848781a */ /* 0x000fe40000000000 */
[----:B------:R-:W-:-:S02]  /*1f110*/  LOP3.LUT R73, R73, 0x44, RZ, 0xfc, !PT ;  /* 0x0000004449497812 */ /* 0x000fc400078efcff */
[----:B------:R-:W-:Y:S02]  /*1f120*/  LOP3.LUT R72, R72, 0x26, RZ, 0xfc, !PT ;  /* 0x0000002648487812 */ /* 0x000fe400078efcff */
[----:B------:R-:W-:Y:S02]  /*1f130*/  ISETP.GE.AND P5, PT, R73, UR4, PT ;  /* 0x0000000449007c0c */ /* 0x000fe4000bfa6270 */
[----:B------:R-:W2:Y:S01]  /*1f140*/  S2R R73, SR_TID.X ;  /* 0x0000000000497919 */ /* 0x000ea20000002100 */
[----:B------:R-:W-:Y:S02]  /*1f150*/  ISETP.GE.AND P4, PT, R72, UR4, PT ;  /* 0x0000000448007c0c */ /* 0x000fe4000bf86270 */
[----:B------:R-:W-:Y:S01]  /*1f160*/  SEL R212, RZ, 0x4, P3 ;  /* 0x00000004ffd47807 */ /* 0x000fe20001800000 */
[----:B------:R-:W4:Y:S01]  /*1f170*/  S2R R72, SR_TID.X ;  /* 0x0000000000487919 */ /* 0x000f220000002100 */
[----:B------:R-:W-:Y:S02]  /*1f180*/  SEL R213, RZ, 0x4, P4 ;  /* 0x00000004ffd57807 */ /* 0x000fe40002000000 */
[----:B------:R-:W-:-:S02]  /*1f190*/  SEL R212, R212, RZ, P1 ;  /* 0x000000ffd4d47207 */ /* 0x000fc40000800000 */
[----:B------:R-:W-:Y:S02]  /*1f1a0*/  SEL R213, R213, RZ, P1 ;  /* 0x000000ffd5d57207 */ /* 0x000fe40000800000 */
[----:B------:R-:W-:Y:S02]  /*1f1b0*/  ISETP.NE.U32.AND P3, PT, R212, RZ, PT ;  /* 0x000000ffd400720c */ /* 0x000fe40003f65070 */
[----:B------:R-:W-:Y:S02]  /*1f1c0*/  SEL R212, RZ, 0x4, P5 ;  /* 0x00000004ffd47807 */ /* 0x000fe40002800000 */
[----:B------:R-:W-:Y:S02]  /*1f1d0*/  ISETP.NE.U32.AND P5, PT, R213, RZ, PT ;  /* 0x000000ffd500720c */ /* 0x000fe40003fa5070 */
[----:B------:R-:W-:-:S04]  /*1f1e0*/  SEL R212, R212, RZ, P1 ;  /* 0x000000ffd4d47207 */ /* 0x000fc80000800000 */
[----:B------:R-:W-:Y:S02]  /*1f1f0*/  ISETP.NE.U32.AND P4, PT, R212, RZ, PT ;  /* 0x000000ffd400720c */ /* 0x000fe40003f85070 */
[----:B------:R-:W-:Y:S01]  /*1f200*/  IADD3 R212, P6, PT, R14, UR10, RZ ;  /* 0x0000000a0ed47c10 */ /* 0x000fe2000ffde0ff */
[----:B------:R-:W-:Y:S03]  /*1f210*/  LDGSTS.E [R248+0x72000], desc[UR20][R42.64], P3 ;  /* 0x720000002af87fae */ /* 0x000fe600099a1014 */
[----:B------:R-:W-:Y:S01]  /*1f220*/  IADD3.X R213, PT, PT, R15, UR11, RZ, P6, !PT ;  /* 0x0000000b0fd57c10 */ /* 0x000fe2000b7fe4ff */
[----:B------:R-:W-:Y:S01]  /*1f230*/  LDGSTS.E [R248+0x72008], desc[UR20][R44.64], P5 ;  /* 0x720080002cf87fae */ /* 0x000fe2000a9a1014 */
[----:B------:R-:W-:Y:S02]  /*1f240*/  IADD3 R214, P6, PT, R204, UR10, RZ ;  /* 0x0000000accd67c10 */ /* 0x000fe4000ffde0ff */
[----:B--2---:R-:W-:-:S03]  /*1f250*/  SHF.R.U32.HI R73, RZ, 0x6, R73 ;  /* 0x00000006ff497819 */ /* 0x004fc60000011649 */
[----:B------:R-:W-:Y:S01]  /*1f260*/  LDGSTS.E [R248+0x74000], desc[UR20][R212.64], P4 ;  /* 0x74000000d4f87fae */ /* 0x000fe2000a1a1014 */
[----:B------:R-:W-:Y:S02]  /*1f270*/  IADD3.X R215, PT, PT, R205, UR11, RZ, P6, !PT ;  /* 0x0000000bcdd77c10 */ /* 0x000fe4000b7fe4ff */
[----:B------:R-:W-:Y:S02]  /*1f280*/  SGXT.U32 R73, R73, 0x1 ;  /* 0x000000014949781a */ /* 0x000fe40000000000 */
[----:B------:R-:W-:Y:S02]  /*1f290*/  IADD3 R216, P6, PT, R206, UR10, RZ ;  /* 0x0000000aced87c10 */ /* 0x000fe4000ffde0ff */
[----:B------:R-:W-:Y:S02]  /*1f2a0*/  LOP3.LUT R73, R73, 0x46, RZ, 0xfc, !PT ;  /* 0x0000004649497812 */ /* 0x000fe400078efcff */
[----:B------:R-:W-:Y:S02]  /*1f2b0*/  IADD3.X R217, PT, PT, R207, UR11, RZ, P6, !PT ;  /* 0x0000000bcfd97c10 */ /* 0x000fe4000b7fe4ff */
[----:B------:R-:W-:-:S02]  /*1f2c0*/  ISETP.GE.AND P3, PT, R73, UR4, PT ;  /* 0x0000000449007c0c */ /* 0x000fc4000bf66270 */
[--C-:B----4-:R-:W-:Y:S01]  /*1f2d0*/  SHF.R.U32.HI R73, RZ, 0x6, R72.reuse ;  /* 0x00000006ff497819 */ /* 0x110fe20000011648 */
[----:B------:R-:W-:Y:S01]  /*1f2e0*/  STL.64 [R1+0x118], R216 ;  /* 0x000118d801007387 */ /* 0x000fe20000100a00 */
[----:B------:R-:W-:Y:S02]  /*1f2f0*/  SHF.R.U32.HI R72, RZ, 0x6, R72 ;  /* 0x00000006ff487819 */ /* 0x000fe40000011648 */
[----:B------:R-:W-:Y:S02]  /*1f300*/  SGXT.U32 R73, R73, 0x1 ;  /* 0x000000014949781a */ /* 0x000fe40000000000 */
[----:B------:R-:W-:Y:S02]  /*1f310*/  SGXT.U32 R72, R72, 0x1 ;  /* 0x000000014848781a */ /* 0x000fe40000000000 */
[----:B------:R-:W-:Y:S02]  /*1f320*/  SEL R14, RZ, 0x4, P3 ;  /* 0x00000004ff0e7807 */ /* 0x000fe40001800000 */
[----:B------:R-:W-:-:S02]  /*1f330*/  LOP3.LUT R72, R72, 0x64, RZ, 0xfc, !PT ;  /* 0x0000006448487812 */ /* 0x000fc400078efcff */
[----:B------:R-:W-:Y:S02]  /*1f340*/  LOP3.LUT R73, R73, 0x66, RZ, 0xfc, !PT ;  /* 0x0000006649497812 */ /* 0x000fe400078efcff */
[----:B------:R-:W-:Y:S02]  /*1f350*/  ISETP.GE.AND P4, PT, R72, UR4, PT ;  /* 0x0000000448007c0c */ /* 0x000fe4000bf86270 */
[----:B------:R-:W2:Y:S01]  /*1f360*/  S2R R72, SR_TID.X ;  /* 0x0000000000487919 */ /* 0x000ea20000002100 */
[----:B------:R-:W-:Y:S02]  /*1f370*/  SEL R14, R14, RZ, P1 ;  /* 0x000000ff0e0e7207 */ /* 0x000fe40000800000 */
[----:B------:R-:W-:Y:S02]  /*1f380*/  ISETP.GE.AND P5, PT, R73, UR4, PT ;  /* 0x0000000449007c0c */ /* 0x000fe4000bfa6270 */
[----:B------:R-:W-:Y:S02]  /*1f390*/  ISETP.NE.U32.AND P3, PT, R14, RZ, PT ;  /* 0x000000ff0e00720c */ /* 0x000fe40003f65070 */
[----:B------:R-:W-:-:S02]  /*1f3a0*/  SEL R15, RZ, 0x4, P4 ;  /* 0x00000004ff0f7807 */ /* 0x000fc40002000000 */
[----:B------:R-:W-:Y:S02]  /*1f3b0*/  SEL R14, RZ, 0x4, P5 ;  /* 0x00000004ff0e7807 */ /* 0x000fe40002800000 */
[----:B------:R-:W-:Y:S02]  /*1f3c0*/  SEL R15, R15, RZ, P1 ;  /* 0x000000ff0f0f7207 */ /* 0x000fe40000800000 */
[----:B------:R-:W-:Y:S02]  /*1f3d0*/  SEL R14, R14, RZ, P1 ;  /* 0x000000ff0e0e7207 */ /* 0x000fe40000800000 */
[----:B------:R-:W-:Y:S02]  /*1f3e0*/  ISETP.NE.U32.AND P5, PT, R15, RZ, PT ;  /* 0x000000ff0f00720c */ /* 0x000fe40003fa5070 */
[----:B------:R-:W-:Y:S01]  /*1f3f0*/  ISETP.NE.U32.AND P4, PT, R14, RZ, PT ;  /* 0x000000ff0e00720c */ /* 0x000fe20003f85070 */
[----:B------:R-:W-:Y:S01]  /*1f400*/  LDGSTS.E [R248+0x74008], desc[UR20][R214.64], P3 ;  /* 0x74008000d6f87fae */ /* 0x000fe200099a1014 */
[----:B---3--:R-:W-:-:S04]  /*1f410*/  IADD3 R2, P6, PT, R208, UR10, RZ ;  /* 0x0000000ad0027c10 */ /* 0x008fc8000ffde0ff */
[----:B------:R-:W-:Y:S02]  /*1f420*/  IADD3.X R3, PT, PT, R209, UR11, RZ, P6, !PT ;  /* 0x0000000bd1037c10 */ /* 0x000fe4000b7fe4ff */
[----:B------:R-:W-:-:S03]  /*1f430*/  IADD3 R46, P6, PT, R46, UR10, RZ ;  /* 0x0000000a2e2e7c10 */ /* 0x000fc6000ffde0ff */
[----:B------:R-:W-:Y:S01]  /*1f440*/  LDGSTS.E [R248+0x76000], desc[UR20][R216.64], P5 ;  /* 0x76000000d8f87fae */ /* 0x000fe2000a9a1014 */
[----:B------:R-:W-:Y:S02]  /*1f450*/  IADD3.X R47, PT, PT, R47, UR11, RZ, P6, !PT ;  /* 0x0000000b2f2f7c10 */ /* 0x000fe4000b7fe4ff */
[----:B------:R-:W-:Y:S01]  /*1f460*/  IADD3 R48, P6, PT, R48, UR10, RZ ;  /* 0x0000000a30307c10 */ /* 0x000fe2000ffde0ff */
[----:B------:R3:W-:Y:S01]  /*1f470*/  LDGSTS.E [R248+0x76008], desc[UR20][R2.64], P4 ;  /* 0x7600800002f87fae */ /* 0x0007e2000a1a1014 */
[--C-:B--2---:R-:W-:Y:S02]  /*1f480*/  SHF.R.U32.HI R73, RZ, 0x6, R72.reuse ;  /* 0x00000006ff497819 */ /* 0x104fe40000011648 */
[----:B------:R-:W-:Y:S01]  /*1f490*/  SHF.R.U32.HI R72, RZ, 0x6, R72 ;  /* 0x00000006ff487819 */ /* 0x000fe20000011648 */
[----:B------:R3:W-:Y:S01]  /*1f4a0*/  STL.64 [R1+0x120], R2 ;  /* 0x0001200201007387 */ /* 0x0007e20000100a00 */
[----:B------:R-:W-:Y:S02]  /*1f4b0*/  SGXT.U32 R73, R73, 0x1 ;  /* 0x000000014949781a */ /* 0x000fe40000000000 */
[----:B------:R-:W-:-:S02]  /*1f4c0*/  SGXT.U32 R72, R72, 0x1 ;  /* 0x000000014848781a */ /* 0x000fc40000000000 */
[----:B------:R-:W-:Y:S02]  /*1f4d0*/  LOP3.LUT R73, R73, 0xa, RZ, 0xfc, !PT ;  /* 0x0000000a49497812 */ /* 0x000fe400078efcff */
[----:B------:R-:W-:Y:S02]  /*1f4e0*/  LOP3.LUT R72, R72, 0x8, RZ, 0xfc, !PT ;  /* 0x0000000848487812 */ /* 0x000fe400078efcff */
[----:B------:R-:W-:Y:S02]  /*1f4f0*/  ISETP.GE.AND P4, PT, R73, UR4, PT ;  /* 0x0000000449007c0c */ /* 0x000fe4000bf86270 */
[----:B------:R-:W2:Y:S01]  /*1f500*/  S2R R73, SR_TID.X ;  /* 0x0000000000497919 */ /* 0x000ea20000002100 */
[----:B------:R-:W-:Y:S02]  /*1f510*/  ISETP.GE.AND P3, PT, R72, UR4, PT ;  /* 0x0000000448007c0c */ /* 0x000fe4000bf66270 */
[----:B------:R-:W-:Y:S01]  /*1f520*/  SEL R14, RZ, 0x4, P4 ;  /* 0x00000004ff0e7807 */ /* 0x000fe20002000000 */
[----:B------:R-:W4:Y:S01]  /*1f530*/  S2R R72, SR_TID.X ;  /* 0x0000000000487919 */ /* 0x000f220000002100 */
[----:B------:R-:W-:-:S02]  /*1f540*/  SEL R15, RZ, 0x4, P3 ;  /* 0x00000004ff0f7807 */ /* 0x000fc40001800000 */
[----:B------:R-:W-:Y:S02]  /*1f550*/  SEL R14, R14, RZ, P1 ;  /* 0x000000ff0e0e7207 */ /* 0x000fe40000800000 */
[----:B------:R-:W-:Y:S02]  /*1f560*/  SEL R15, R15, RZ, P1 ;  /* 0x000000ff0f0f7207 */ /* 0x000fe40000800000 */
[----:B------:R-:W-:Y:S02]  /*1f570*/  ISETP.NE.U32.AND P4, PT, R14, RZ, PT ;  /* 0x000000ff0e00720c */ /* 0x000fe40003f85070 */
[----:B------:R-:W-:Y:S02]  /*1f580*/  ISETP.NE.U32.AND P3, PT, R15, RZ, PT ;  /* 0x000000ff0f00720c */ /* 0x000fe40003f65070 */
[----:B------:R-:W-:Y:S02]  /*1f590*/  IADD3 R14, P5, PT, R210, UR10, RZ ;  /* 0x0000000ad20e7c10 */ /* 0x000fe4000ffbe0ff */
[----:B------:R-:W-:-:S02]  /*1f5a0*/  IADD3.X R49, PT, PT, R49, UR11, RZ, P6, !PT ;  /* 0x0000000b31317c10 */ /* 0x000fc4000b7fe4ff */
[----:B------:R-:W-:Y:S02]  /*1f5b0*/  IADD3.X R15, PT, PT, R211, UR11, RZ, P5, !PT ;  /* 0x0000000bd30f7c10 */ /* 0x000fe4000affe4ff */
[----:B------:R-:W-:-:S04]  /*1f5c0*/  IADD3 R16, P5, PT, R16, UR10, RZ ;  /* 0x0000000a10107c10 */ /* 0x000fc8000ffbe0ff */
[----:B------:R-:W-:Y:S01]  /*1f5d0*/  IADD3.X R17, PT, PT, R17, UR11, RZ, P5, !PT ;  /* 0x0000000b11117c10 */ /* 0x000fe2000affe4ff */
[----:B------:R-:W-:Y:S04]  /*1f5e0*/  LDGSTS.E [R247+0x70000], desc[UR20][R14.64], P3 ;  /* 0x700000000ef77fae */ /* 0x000fe800099a1014 */
[----:B------:R-:W-:Y:S01]  /*1f5f0*/  LDGSTS.E [R247+0x70008], desc[UR20][R16.64], P4 ;  /* 0x7000800010f77fae */ /* 0x000fe2000a1a1014 */
[----:B--2---:R-:W-:-:S04]  /*1f600*/  SHF.R.U32.HI R73, RZ, 0x6, R73 ;  /* 0x00000006ff497819 */ /* 0x004fc80000011649 */
[----:B------:R-:W-:-:S04]  /*1f610*/  SGXT.U32 R73, R73, 0x1 ;  /* 0x000000014949781a */ /* 0x000fc80000000000 */
[----:B------:R-:W-:-:S04]  /*1f620*/  LOP3.LUT R73, R73, 0x28, RZ, 0xfc, !PT ;  /* 0x0000002849497812 */ /* 0x000fc800078efcff */
[----:B------:R-:W-:Y:S02]  /*1f630*/  ISETP.GE.AND P3, PT, R73, UR4, PT ;  /* 0x0000000449007c0c */ /* 0x000fe4000bf66270 */
[--C-:B----4-:R-:W-:Y:S02]  /*1f640*/  SHF.R.U32.HI R73, RZ, 0x6, R72.reuse ;  /* 0x00000006ff497819 */ /* 0x110fe40000011648 */
        /* <DEDUP_REMOVED lines=89> */
[----:B------:R-:W-:Y:S02]  /*1fbe0*/  SEL R196, RZ, 0x4, P3 ;  /* 0x00000004ffc47807 */ /* 0x000fe40001800000 */
[----:B------:R-:W-:-:S02]  /*1fbf0*/  LOP3.LUT R73, R73, 0x4c, RZ, 0xfc, !PT ;  /* 0x0000004c49497812 */ /* 0x000fc400078efcff */
[----:B------:R-:W-:Y:S02]  /*1fc00*/  SGXT.U32 R72, R72, 0x1 ;  /* 0x000000014848781a */ /* 0x000fe40000000000 */
[----:B------:R-:W-:Y:S02]  /*1fc10*/  ISETP.GE.AND P5, PT, R73, UR4, PT ;  /* 0x0000000449007c0c */ /* 0x000fe4000bfa6270 */
[----:B------:R-:W2:Y:S01]  /*1fc20*/  S2R R73, SR_TID.X ;  /* 0x0000000000497919 */ /* 0x000ea20000002100 */
[----:B------:R-:W-:Y:S02]  /*1fc30*/  LOP3.LUT R72, R72, 0x2e, RZ, 0xfc, !PT ;  /* 0x0000002e48487812 */ /* 0x000fe400078efcff */
[----:B------:R-:W-:Y:S02]  /*1fc40*/  SEL R196, R196, RZ, P1 ;  /* 0x000000ffc4c47207 */ /* 0x000fe40000800000 */
[----:B------:R-:W-:Y:S02]  /*1fc50*/  ISETP.GE.AND P4, PT, R72, UR4, PT ;  /* 0x0000000448007c0c */ /* 0x000fe4000bf86270 */
[----:B------:R-:W-:-:S02]  /*1fc60*/  ISETP.NE.U32.AND P3, PT, R196, RZ, PT ;  /* 0x000000ffc400720c */ /* 0x000fc40003f65070 */
[----:B------:R-:W-:Y:S02]  /*1fc70*/  SEL R197, RZ, 0x4, P4 ;  /* 0x00000004ffc57807 */ /* 0x000fe40002000000 */
[----:B------:R-:W-:Y:S02]  /*1fc80*/  SEL R196, RZ, 0x4, P5 ;  /* 0x00000004ffc47807 */ /* 0x000fe40002800000 */
[----:B------:R-:W-:Y:S02]  /*1fc90*/  SEL R197, R197, RZ, P1 ;  /* 0x000000ffc5c57207 */ /* 0x000fe40000800000 */
[----:B------:R-:W-:Y:S02]  /*1fca0*/  SEL R196, R196, RZ, P1 ;  /* 0x000000ffc4c47207 */ /* 0x000fe40000800000 */
[----:B------:R-:W-:Y:S02]  /*1fcb0*/  ISETP.NE.U32.AND P5, PT, R197, RZ, PT ;  /* 0x000000ffc500720c */ /* 0x000fe40003fa5070 */
[----:B------:R-:W-:Y:S01]  /*1fcc0*/  ISETP.NE.U32.AND P4, PT, R196, RZ, PT ;  /* 0x000000ffc400720c */ /* 0x000fe20003f85070 */
[----:B------:R-:W-:Y:S01]  /*1fcd0*/  LDGSTS.E [R246+0x72000], desc[UR20][R50.64], P3 ;  /* 0x7200000032f67fae */ /* 0x000fe200099a1014 */
[----:B------:R-:W-:-:S04]  /*1fce0*/  IADD3 R196, P6, PT, R22, UR10, RZ ;  /* 0x0000000a16c47c10 */ /* 0x000fc8000ffde0ff */
[----:B------:R-:W-:Y:S02]  /*1fcf0*/  IADD3.X R197, PT, PT, R23, UR11, RZ, P6, !PT ;  /* 0x0000000b17c57c10 */ /* 0x000fe4000b7fe4ff */
[----:B------:R-:W-:-:S03]  /*1fd00*/  IADD3 R198, P6, PT, R188, UR10, RZ ;  /* 0x0000000abcc67c10 */ /* 0x000fc6000ffde0ff */
[----:B------:R-:W-:Y:S01]  /*1fd10*/  LDGSTS.E [R246+0x72008], desc[UR20][R52.64], P5 ;  /* 0x7200800034f67fae */ /* 0x000fe2000a9a1014 */
[----:B------:R-:W-:Y:S02]  /*1fd20*/  ISETP.GE.AND P5, PT, R249, UR4, PT ;  /* 0x00000004f9007c0c */ /* 0x000fe4000bfa6270 */
[--C-:B--2---:R-:W-:Y:S01]  /*1fd30*/  SHF.R.U32.HI R72, RZ, 0x6, R73.reuse ;  /* 0x00000006ff487819 */ /* 0x104fe20000011649 */
[----:B------:R-:W-:Y:S01]  /*1fd40*/  LDGSTS.E [R246+0x74000], desc[UR20][R196.64], P4 ;  /* 0x74000000c4f67fae */ /* 0x000fe2000a1a1014 */
        /* <DEDUP_REMOVED lines=8> */
[----:B------:R-:W-:Y:S02]  /*1fdd0*/  SEL R22, RZ, 0x4, P3 ;  /* 0x00000004ff167807 */ /* 0x000fe40001800000 */
[----:B------:R-:W-:Y:S02]  /*1fde0*/  SEL R23, RZ, 0x4, P4 ;  /* 0x00000004ff177807 */ /* 0x000fe40002000000 */
[----:B------:R-:W-:-:S02]  /*1fdf0*/  SEL R22, R22, RZ, P1 ;  /* 0x000000ff16167207 */ /* 0x000fc40000800000 */
[----:B------:R-:W-:Y:S02]  /*1fe00*/  SEL R23, R23, RZ, P1 ;  /* 0x000000ff17177207 */ /* 0x000fe40000800000 */
[----:B------:R-:W-:Y:S02]  /*1fe10*/  ISETP.NE.U32.AND P3, PT, R22, RZ, PT ;  /* 0x000000ff1600720c */ /* 0x000fe40003f65070 */
[----:B------:R-:W-:Y:S02]  /*1fe20*/  SEL R22, RZ, 0x4, P5 ;  /* 0x00000004ff167807 */ /* 0x000fe40002800000 */
[----:B------:R-:W-:Y:S02]  /*1fe30*/  IADD3.X R199, PT, PT, R189, UR11, RZ, P6, !PT ;  /* 0x0000000bbdc77c10 */ /* 0x000fe4000b7fe4ff */
[----:B------:R-:W-:Y:S02]  /*1fe40*/  SEL R22, R22, RZ, P1 ;  /* 0x000000ff16167207 */ /* 0x000fe40000800000 */
[----:B------:R-:W-:-:S02]  /*1fe50*/  ISETP.NE.U32.AND P5, PT, R23, RZ, PT ;  /* 0x000000ff1700720c */ /* 0x000fc40003fa5070 */
[----:B------:R-:W-:Y:S02]  /*1fe60*/  IADD3 R248, P6, PT, R190, UR10, RZ ;  /* 0x0000000abef87c10 */ /* 0x000fe4000ffde0ff */
[----:B------:R-:W-:Y:S01]  /*1fe70*/  ISETP.NE.U32.AND P4, PT, R22, RZ, PT ;  /* 0x000000ff1600720c */ /* 0x000fe20003f85070 */
[----:B------:R-:W-:Y:S01]  /*1fe80*/  LDGSTS.E [R246+0x74008], desc[UR20][R198.64], P3 ;  /* 0x74008000c6f67fae */ /* 0x000fe200099a1014 */
[----:B------:R-:W-:Y:S02]  /*1fe90*/  IADD3.X R249, PT, PT, R191, UR11, RZ, P6, !PT ;  /* 0x0000000bbff97c10 */ /* 0x000fe4000b7fe4ff */
[----:B---3--:R-:W-:-:S04]  /*1fea0*/  IADD3 R2, P6, PT, R192, UR10, RZ ;  /* 0x0000000ac0027c10 */ /* 0x008fc8000ffde0ff */
[----:B------:R-:W-:Y:S01]  /*1feb0*/  IADD3.X R3, PT, PT, R193, UR11, RZ, P6, !PT ;  /* 0x0000000bc1037c10 */ /* 0x000fe2000b7fe4ff */
[----:B------:R-:W-:Y:S01]  /*1fec0*/  LDGSTS.E [R246+0x76000], desc[UR20][R248.64], P5 ;  /* 0x76000000f8f67fae */ /* 0x000fe2000a9a1014 */
[--C-:B--2---:R-:W-:Y:S02]  /*1fed0*/  SHF.R.U32.HI R73, RZ, 0x6, R72.reuse ;  /* 0x00000006ff497819 */ /* 0x104fe40000011648 */
[----:B------:R-:W-:Y:S01]  /*1fee0*/  SHF.R.U32.HI R72, RZ, 0x6, R72 ;  /* 0x00000006ff487819 */ /* 0x000fe20000011648 */
[----:B------:R-:W-:Y:S01]  /*1fef0*/  LDGSTS.E [R246+0x76008], desc[UR20][R2.64], P4 ;  /* 0x7600800002f67fae */ /* 0x000fe2000a1a1014 */
[----:B------:R-:W-:Y:S02]  /*1ff00*/  SGXT.U32 R73, R73, 0x1 ;  /* 0x000000014949781a */ /* 0x000fe40000000000 */
[----:B------:R-:W-:Y:S01]  /*1ff10*/  SGXT.U32 R72, R72, 0x1 ;  /* 0x000000014848781a */ /* 0x000fe20000000000 */
[----:B------:R2:W-:Y:S01]  /*1ff20*/  STL.64 [R1+0xf8], R2 ;  /* 0x0000f80201007387 */ /* 0x0005e20000100a00 */
[----:B------:R-:W-:-:S02]  /*1ff30*/  LOP3.LUT R73, R73, 0x12, RZ, 0xfc, !PT ;  /* 0x0000001249497812 */ /* 0x000fc400078efcff */
[----:B------:R-:W-:Y:S01]  /*1ff40*/  LOP3.LUT R72, R72, 0x10, RZ, 0xfc, !PT ;  /* 0x0000001048487812 */ /* 0x000fe200078efcff */
[----:B------:R-:W3:Y:S01]  /*1ff50*/  LDL.LU.64 R218, [R1+0x8b8] ;  /* 0x0008b80001da7983 */ /* 0x000ee20000300a00 */
[----:B------:R-:W-:Y:S02]  /*1ff60*/  ISETP.GE.AND P4, PT, R73, UR4, PT ;  /* 0x0000000449007c0c */ /* 0x000fe4000bf86270 */
[----:B------:R-:W-:Y:S01]  /*1ff70*/  ISETP.GE.AND P3, PT, R72, UR4, PT ;  /* 0x0000000448007c0c */ /* 0x000fe2000bf66270 */
[----:B------:R-:W4:Y:S01]  /*1ff80*/  S2R R73, SR_TID.X ;  /* 0x0000000000497919 */ /* 0x000f220000002100 */
[----:B------:R-:W-:Y:S02]  /*1ff90*/  SEL R22, RZ, 0x4, P4 ;  /* 0x00000004ff167807 */ /* 0x000fe40002000000 */
[----:B------:R-:W-:Y:S01]  /*1ffa0*/  SEL R23, RZ, 0x4, P3 ;  /* 0x00000004ff177807 */ /* 0x000fe20001800000 */
[----:B------:R-:W1:Y:S01]  /*1ffb0*/  S2R R72, SR_TID.X ;  /* 0x0000000000487919 */ /* 0x000e620000002100 */
[----:B------:R-:W-:-:S02]  /*1ffc0*/  SEL R22, R22, RZ, P1 ;  /* 0x000000ff16167207 */ /* 0x000fc40000800000 */
[----:B------:R-:W-:Y:S01]  /*1ffd0*/  SEL R23, R23, RZ, P1 ;  /* 0x000000ff17177207 */ /* 0x000fe20000800000 */
[----:B--2---:R-:W2:Y:S01]  /*1ffe0*/  LDL.LU.64 R2, [R1+0x880] ;  /* 0x0008800001027983 */ /* 0x004ea20000300a00 */
[----:B------:R-:W-:Y:S02]  /*1fff0*/  ISETP.NE.U32.AND P4, PT, R22, RZ, PT ;  /* 0x000000ff1600720c */ /* 0x000fe40003f85070 */
[----:B------:R-:W-:Y:S02]  /*20000*/  ISETP.NE.U32.AND P3, PT, R23, RZ, PT ;  /* 0x000000ff1700720c */ /* 0x000fe40003f65070 */
[----:B------:R-:W-:Y:S02]  /*20010*/  IADD3 R22, P5, PT, R194, UR10, RZ ;  /* 0x0000000ac2167c10 */ /* 0x000fe4000ffbe0ff */
[----:B------:R-:W-:Y:S02]  /*20020*/  IADD3 R54, P6, PT, R54, UR10, RZ ;  /* 0x0000000a36367c10 */ /* 0x000fe4000ffde0ff */
[----:B------:R-:W-:-:S02]  /*20030*/  IADD3.X R23, PT, PT, R195, UR11, RZ, P5, !PT ;  /* 0x0000000bc3177c10 */ /* 0x000fc4000affe4ff */
[----:B------:R-:W-:Y:S02]  /*20040*/  IADD3 R24, P5, PT, R24, UR10, RZ ;  /* 0x0000000a18187c10 */ /* 0x000fe4000ffbe0ff */
[----:B------:R-:W-:Y:S02]  /*20050*/  IADD3.X R55, PT, PT, R55, UR11, RZ, P6, !PT ;  /* 0x0000000b37377c10 */ /* 0x000fe4000b7fe4ff */
[----:B------:R-:W-:Y:S01]  /*20060*/  IADD3.X R25, PT, PT, R25, UR11, RZ, P5, !PT ;  /* 0x0000000b19197c10 */ /* 0x000fe2000affe4ff */
[----:B------:R-:W-:Y:S01]  /*20070*/  LDGSTS.E [R245+0x70000], desc[UR20][R22.64], P3 ;  /* 0x7000000016f57fae */ /* 0x000fe200099a1014 */
[----:B------:R-:W-:-:S03]  /*20080*/  IADD3 R56, P6, PT, R56, UR10, RZ ;  /* 0x0000000a38387c10 */ /* 0x000fc6000ffde0ff */
[----:B------:R-:W-:Y:S01]  /*20090*/  LDGSTS.E [R245+0x70008], desc[UR20][R24.64], P4 ;  /* 0x7000800018f57fae */ /* 0x000fe2000a1a1014 */
[----:B------:R-:W-:Y:S02]  /*200a0*/  IADD3.X R57, PT, PT, R57, UR11, RZ, P6, !PT ;  /* 0x0000000b39397c10 */ /* 0x000fe4000b7fe4ff */
[----:B----4-:R-:W-:-:S04]  /*200b0*/  SHF.R.U32.HI R73, RZ, 0x6, R73 ;  /* 0x00000006ff497819 */ /* 0x010fc80000011649 */
[----:B------:R-:W-:-:S04]  /*200c0*/  SGXT.U32 R73, R73, 0x1 ;  /* 0x000000014949781a */ /* 0x000fc80000000000 */
[----:B------:R-:W-:-:S04]  /*200d0*/  LOP3.LUT R73, R73, 0x30, RZ, 0xfc, !PT ;  /* 0x0000003049497812 */ /* 0x000fc800078efcff */
[----:B------:R-:W-:Y:S02]  /*200e0*/  ISETP.GE.AND P3, PT, R73, UR4, PT ;  /* 0x0000000449007c0c */ /* 0x000fe4000bf66270 */
[--C-:B-1----:R-:W-:Y:S02]  /*200f0*/  SHF.R.U32.HI R73, RZ, 0x6, R72.reuse ;  /* 0x00000006ff497819 */ /* 0x102fe40000011648 */
[----:B------:R-:W-:Y:S02]  /*20100*/  SHF.R.U32.HI R72, RZ, 0x6, R72 ;  /* 0x00000006ff487819 */ /* 0x000fe40000011648 */
[----:B------:R-:W-:Y:S02]  /*20110*/  SGXT.U32 R73, R73, 0x1 ;  /* 0x000000014949781a */ /* 0x000fe40000000000 */
[----:B------:R-:W-:Y:S02]  /*20120*/  SGXT.U32 R72, R72, 0x1 ;  /* 0x000000014848781a */ /* 0x000fe40000000000 */
[----:B------:R-:W-:-:S02]  /*20130*/  LOP3.LUT R73, R73, 0x50, RZ, 0xfc, !PT ;  /* 0x0000005049497812 */ /* 0x000fc400078efcff */
[----:B------:R-:W-:Y:S02]  /*20140*/  LOP3.LUT R72, R72, 0x32, RZ, 0xfc, !PT ;  /* 0x0000003248487812 */ /* 0x000fe400078efcff */
[----:B------:R-:W-:Y:S02]  /*20150*/  ISETP.GE.AND P5, PT, R73, UR4, PT ;  /* 0x0000000449007c0c */ /* 0x000fe4000bfa6270 */
[----:B------:R-:W1:Y:S01]  /*20160*/  S2R R73, SR_TID.X ;  /* 0x0000000000497919 */ /* 0x000e620000002100 */
        /* <DEDUP_REMOVED lines=16> */
[----:B-1----:R-:W-:-:S03]  /*20270*/  SHF.R.U32.HI R73, RZ, 0x6, R73 ;  /* 0x00000006ff497819 */ /* 0x002fc60000011649 */
[----:B------:R-:W-:Y:S01]  /*20280*/  LDGSTS.E [R245+0x74000], desc[UR20][R188.64], P4 ;  /* 0x74000000bcf57fae */ /* 0x000fe2000a1a1014 */
[----:B------:R-:W-:Y:S02]  /*20290*/  IADD3.X R191, PT, PT, R181, UR11, RZ, P6, !PT ;  /* 0x0000000bb5bf7c10 */ /* 0x000fe4000b7fe4ff */
[----:B------:R-:W-:Y:S02]  /*202a0*/  SGXT.U32 R73, R73, 0x1 ;  /* 0x000000014949781a */ /* 0x000fe40000000000 */
[----:B------:R-:W-:Y:S02]  /*202b0*/  IADD3 R210, P6, PT, R182, UR10, RZ ;  /* 0x0000000ab6d27c10 */ /* 0x000fe4000ffde0ff */
[----:B------:R-:W-:Y:S02]  /*202c0*/  LOP3.LUT R73, R73, 0x52, RZ, 0xfc, !PT ;  /* 0x0000005249497812 */ /* 0x000fe400078efcff */
[----:B------:R-:W-:Y:S02]  /*202d0*/  IADD3.X R211, PT, PT, R183, UR11, RZ, P6, !PT ;  /* 0x0000000bb7d37c10 */ /* 0x000fe4000b7fe4ff */
[----:B------:R-:W-:-:S02]  /*202e0*/  ISETP.GE.AND P3, PT, R73, UR4, PT ;  /* 0x0000000449007c0c */ /* 0x000fc4000bf66270 */
[--C-:B----4-:R-:W-:Y:S02]  /*202f0*/  SHF.R.U32.HI R73, RZ, 0x6, R72.reuse ;  /* 0x00000006ff497819 */ /* 0x110fe40000011648 */
[----:B------:R-:W-:Y:S02]  /*20300*/  SHF.R.U32.HI R72, RZ, 0x6, R72 ;  /* 0x00000006ff487819 */ /* 0x000fe40000011648 */
[----:B------:R-:W-:Y:S02]  /*20310*/  SGXT.U32 R73, R73, 0x1 ;  /* 0x000000014949781a */ /* 0x000fe40000000000 */
[----:B------:R-:W-:Y:S02]  /*20320*/  SGXT.U32 R72, R72, 0x1 ;  /* 0x000000014848781a */ /* 0x000fe40000000000 */
[----:B------:R-:W-:Y:S02]  /*20330*/  SEL R26, RZ, 0x4, P3 ;  /* 0x00000004ff1a7807 */ /* 0x000fe40001800000 */
[----:B------:R-:W-:-:S02]  /*20340*/  LOP3.LUT R72, R72, 0x70, RZ, 0xfc, !PT ;  /* 0x0000007048487812 */ /* 0x000fc400078efcff */
[----:B------:R-:W-:Y:S02]  /*20350*/  LOP3.LUT R73, R73, 0x72, RZ, 0xfc, !PT ;  /* 0x0000007249497812 */ /* 0x000fe400078efcff */
[----:B------:R-:W-:Y:S02]  /*20360*/  ISETP.GE.AND P4, PT, R72, UR4, PT ;  /* 0x0000000448007c0c */ /* 0x000fe4000bf86270 */
[----:B------:R-:W1:Y:S01]  /*20370*/  S2R R72, SR_TID.X ;  /* 0x0000000000487919 */ /* 0x000e620000002100 */
        /* <DEDUP_REMOVED lines=14> */
[----:B------:R-:W-:Y:S02]  /*20460*/  IADD3.X R59, PT, PT, R59, UR11, RZ, P6, !PT ;  /* 0x0000000b3b3b7c10 */ /* 0x000fe4000b7fe4ff */
[----:B------:R-:W-:Y:S01]  /*20470*/  IADD3 R60, P6, PT, R60, UR10, RZ ;  /* 0x0000000a3c3c7c10 */ /* 0x000fe2000ffde0ff */
[----:B------:R-:W-:Y:S01]  /*20480*/  LDGSTS.E [R245+0x76008], desc[UR20][R216.64], P4 ;  /* 0x76008000d8f57fae */ /* 0x000fe2000a1a1014 */
[--C-:B-1----:R-:W-:Y:S02]  /*20490*/  SHF.R.U32.HI R73, RZ, 0x6, R72.reuse ;  /* 0x00000006ff497819 */ /* 0x102fe40000011648 */
[----:B------:R-:W-:Y:S02]  /*204a0*/  SHF.R.U32.HI R72, RZ, 0x6, R72 ;  /* 0x00000006ff487819 */ /* 0x000fe40000011648 */
[----:B------:R-:W-:Y:S02]  /*204b0*/  SGXT.U32 R73, R73, 0x1 ;  /* 0x000000014949781a */ /* 0x000fe40000000000 */
[----:B------:R-:W-:-:S02]  /*204c0*/  SGXT.U32 R72, R72, 0x1 ;  /* 0x000000014848781a */ /* 0x000fc40000000000 */
[----:B------:R-:W-:Y:S02]  /*204d0*/  LOP3.LUT R73, R73, 0x16, RZ, 0xfc, !PT ;  /* 0x0000001649497812 */ /* 0x000fe400078efcff */
[----:B------:R-:W-:Y:S02]  /*204e0*/  LOP3.LUT R72, R72, 0x14, RZ, 0xfc, !PT ;  /* 0x0000001448487812 */ /* 0x000fe400078efcff */
[----:B------:R-:W-:Y:S02]  /*204f0*/  ISETP.GE.AND P4, PT, R73, UR4, PT ;  /* 0x0000000449007c0c */ /* 0x000fe4000bf86270 */
[----:B------:R-:W1:Y:S01]  /*20500*/  S2R R73, SR_TID.X ;  /* 0x0000000000497919 */ /* 0x000e620000002100 */
        /* <DEDUP_REMOVED lines=11> */
[----:B------:R-:W-:Y:S02]  /*205c0*/  IADD3 R28, P5, PT, R28, UR10, RZ ;  /* 0x0000000a1c1c7c10 */ /* 0x000fe4000ffbe0ff */
[----:B------:R-:W-:Y:S02]  /*205d0*/  IADD3 R90, P6, PT, R90, UR10, RZ ;  /* 0x0000000a5a5a7c10 */ /* 0x000fe4000ffde0ff */
[----:B------:R-:W-:Y:S01]  /*205e0*/  IADD3.X R29, PT, PT, R29, UR11, RZ, P5, !PT ;  /* 0x0000000b1d1d7c10 */ /* 0x000fe2000affe4ff */
[----:B------:R-:W-:Y:S01]  /*205f0*/  LDGSTS.E [R244+0x70000], desc[UR20][R26.64], P3 ;  /* 0x700000001af47fae */ /* 0x000fe200099a1014 */
[----:B------:R-:W-:-:S03]  /*20600*/  IADD3.X R91, PT, PT, R91, UR11, RZ, P6, !PT ;  /* 0x0000000b5b5b7c10 */ /* 0x000fc6000b7fe4ff */
[----:B------:R-:W-:Y:S01]  /*20610*/  LDGSTS.E [R244+0x70008], desc[UR20][R28.64], P4 ;  /* 0x700080001cf47fae */ /* 0x000fe2000a1a1014 */
[----:B-1----:R-:W-:-:S04]  /*20620*/  SHF.R.U32.HI R73, RZ, 0x6, R73 ;  /* 0x00000006ff497819 */ /* 0x002fc80000011649 */
        /* <DEDUP_REMOVED lines=21> */
[----:B------:R-:W-:-:S03]  /*20780*/  ISETP.NE.U32.AND P4, PT, R180, RZ, PT ;  /* 0x000000ffb400720c */ /* 0x000fc60003f85070 */
[----:B------:R-:W-:Y:S04]  /*20790*/  LDGSTS.E [R244+0x72000], desc[UR20][R58.64], P3 ;  /* 0x720000003af47fae */ /* 0x000fe800099a1014 */
[----:B------:R-:W-:Y:S01]  /*207a0*/  LDGSTS.E [R244+0x72008], desc[UR20][R60.64], P5 ;  /* 0x720080003cf47fae */ /* 0x000fe2000a9a1014 */
[----:B-1----:R-:W-:-:S05]  /*207b0*/  SHF.R.U32.HI R73, RZ, 0x6, R73 ;  /* 0x00000006ff497819 */ /* 0x002fca0000011649 */
[----:B------:R-:W-:Y:S01]  /*207c0*/  LDGSTS.E [R244+0x74000], desc[UR20][R90.64], P4 ;  /* 0x740000005af47fae */ /* 0x000fe2000a1a1014 */
[----:B------:R-:W-:-:S04]  /*207d0*/  SGXT.U32 R73, R73, 0x1 ;  /* 0x000000014949781a */ /* 0x000fc80000000000 */
[----:B------:R-:W-:-:S04]  /*207e0*/  LOP3.LUT R73, R73, 0x56, RZ, 0xfc, !PT ;  /* 0x0000005649497812 */ /* 0x000fc800078efcff */
[----:B------:R-:W-:Y:S02]  /*207f0*/  ISETP.GE.AND P3, PT, R73, UR4, PT ;  /* 0x0000000449007c0c */ /* 0x000fe4000bf66270 */
[--C-:B----4-:R-:W-:Y:S02]  /*20800*/  SHF.R.U32.HI R73, RZ, 0x6, R72.reuse ;  /* 0x00000006ff497819 */ /* 0x110fe40000011648 */
[----:B------:R-:W-:Y:S02]  /*20810*/  SHF.R.U32.HI R72, RZ, 0x6, R72 ;  /* 0x00000006ff487819 */ /* 0x000fe40000011648 */
[----:B------:R-:W-:Y:S02]  /*20820*/  SGXT.U32 R73, R73, 0x1 ;  /* 0x000000014949781a */ /* 0x000fe40000000000 */
[----:B------:R-:W-:Y:S02]  /*20830*/  SGXT.U32 R72, R72, 0x1 ;  /* 0x000000014848781a */ /* 0x000fe40000000000 */
[----:B------:R-:W-:-:S02]  /*20840*/  SEL R180, RZ, 0x4, P3 ;  /* 0x00000004ffb47807 */ /* 0x000fc40001800000 */
[----:B------:R-:W-:Y:S02]  /*20850*/  LOP3.LUT R72, R72, 0x74, RZ, 0xfc, !PT ;  /* 0x0000007448487812 */ /* 0x000fe400078efcff */
[----:B------:R-:W-:Y:S02]  /*20860*/  LOP3.LUT R73, R73, 0x76, RZ, 0xfc, !PT ;  /* 0x0000007649497812 */ /* 0x000fe400078efcff */
[----:B------:R-:W-:Y:S02]  /*20870*/  ISETP.GE.AND P4, PT, R72, UR4, PT ;  /* 0x0000000448007c0c */ /* 0x000fe4000bf86270 */
[----:B------:R-:W1:Y:S01]  /*20880*/  S2R R72, SR_TID.X ;  /* 0x0000000000487919 */ /* 0x000e620000002100 */
        /* <DEDUP_REMOVED lines=8> */
[----:B------:R-:W-:-:S02]  /*20910*/  IADD3 R180, P6, PT, R30, UR10, RZ ;  /* 0x0000000a1eb47c10 */ /* 0x000fc4000ffde0ff */
[----:B------:R-:W-:Y:S02]  /*20920*/  ISETP.NE.U32.AND P5, PT, R181, RZ, PT ;  /* 0x000000ffb500720c */ /* 0x000fe40003fa5070 */
[----:B------:R-:W-:Y:S02]  /*20930*/  IADD3.X R181, PT, PT, R31, UR11, RZ, P6, !PT ;  /* 0x0000000b1fb57c10 */ /* 0x000fe4000b7fe4ff */
[----:B------:R-:W-:-:S03]  /*20940*/  IADD3 R192, P6, PT, R174, UR10, RZ ;  /* 0x0000000aaec07c10 */ /* 0x000fc6000ffde0ff */
[----:B------:R-:W-:Y:S01]  /*20950*/  LDGSTS.E [R244+0x74008], desc[UR20][R180.64], P3 ;  /* 0x74008000b4f47fae */ /* 0x000fe200099a1014 */
[----:B------:R-:W-:Y:S02]  /*20960*/  IADD3.X R193, PT, PT, R175, UR11, RZ, P6, !PT ;  /* 0x0000000bafc17c10 */ /* 0x000fe4000b7fe4ff */
[----:B------:R-:W-:Y:S02]  /*20970*/  IADD3 R194, P6, PT, R176, UR10, RZ ;  /* 0x0000000ab0c27c10 */ /* 0x000fe4000ffde0ff */
[--C-:B-1----:R-:W-:Y:S01]  /*20980*/  SHF.R.U32.HI R73, RZ, 0x6, R72.reuse ;  /* 0x00000006ff497819 */ /* 0x102fe20000011648 */
[----:B------:R-:W-:Y:S01]  /*20990*/  LDGSTS.E [R244+0x76000], desc[UR20][R192.64], P5 ;  /* 0x76000000c0f47fae */ /* 0x000fe2000a9a1014 */
[----:B------:R-:W-:Y:S02]  /*209a0*/  IADD3.X R195, PT, PT, R177, UR11, RZ, P6, !PT ;  /* 0x0000000bb1c37c10 */ /* 0x000fe4000b7fe4ff */
[----:B------:R-:W-:Y:S02]  /*209b0*/  SGXT.U32 R73, R73, 0x1 ;  /* 0x000000014949781a */ /* 0x000fe40000000000 */
[----:B------:R-:W-:Y:S01]  /*209c0*/  SHF.R.U32.HI R72, RZ, 0x6, R72 ;  /* 0x00000006ff487819 */ /* 0x000fe20000011648 */
[----:B------:R-:W-:Y:S01]  /*209d0*/  LDGSTS.E [R244+0x76008], desc[UR20][R194.64], P4 ;  /* 0x76008000c2f47fae */ /* 0x000fe2000a1a1014 */
[----:B------:R-:W-:-:S02]  /*209e0*/  LOP3.LUT R73, R73, 0x1a, RZ, 0xfc, !PT ;  /* 0x0000001a49497812 */ /* 0x000fc400078efcff */
[----:B------:R-:W-:Y:S02]  /*209f0*/  SGXT.U32 R72, R72, 0x1 ;  /* 0x000000014848781a */ /* 0x000fe40000000000 */
[----:B------:R-:W-:Y:S02]  /*20a00*/  ISETP.GE.AND P4, PT, R73, UR4, PT ;  /* 0x0000000449007c0c */ /* 0x000fe4000bf86270 */
[----:B------:R-:W1:Y:S01]  /*20a10*/  S2R R73, SR_TID.X ;  /* 0x0000000000497919 */ /* 0x000e620000002100 */
[----:B------:R-:W-:Y:S02]  /*20a20*/  LOP3.LUT R72, R72, 0x18, RZ, 0xfc, !PT ;  /* 0x0000001848487812 */ /* 0x000fe400078efcff */
[----:B------:R-:W-:Y:S02]  /*20a30*/  SEL R30, RZ, 0x4, P4 ;  /* 0x00000004ff1e7807 */ /* 0x000fe40002000000 */
[----:B------:R-:W-:Y:S02]  /*20a40*/  ISETP.GE.AND P3, PT, R72, UR4, PT ;  /* 0x0000000448007c0c */ /* 0x000fe4000bf66270 */
[----:B------:R-:W4:Y:S01]  /*20a50*/  S2R R72, SR_TID.X ;  /* 0x0000000000487919 */ /* 0x000f220000002100 */
        /* <DEDUP_REMOVED lines=8> */
[----:B------:R-:W-:Y:S02]  /*20ae0*/  IADD3 R62, P6, PT, R62, UR10, RZ ;  /* 0x0000000a3e3e7c10 */ /* 0x000fe4000ffde0ff */
[----:B------:R-:W-:Y:S02]  /*20af0*/  IADD3.X R33, PT, PT, R33, UR11, RZ, P5, !PT ;  /* 0x0000000b21217c10 */ /* 0x000fe4000affe4ff */
[----:B------:R-:W-:Y:S02]  /*20b00*/  IADD3.X R63, PT, PT, R63, UR11, RZ, P6, !PT ;  /* 0x0000000b3f3f7c10 */ /* 0x000fe4000b7fe4ff */
[----:B------:R-:W-:Y:S01]  /*20b10*/  IADD3 R64, P6, PT, R64, UR10, RZ ;  /* 0x0000000a40407c10 */ /* 0x000fe2000ffde0ff */
[----:B------:R-:W-:Y:S01]  /*20b20*/  LDGSTS.E [R7+0x70000], desc[UR20][R30.64], P3 ;  /* 0x700000001e077fae */ /* 0x000fe200099a1014 */
[----:B-1----:R-:W-:-:S02]  /*20b30*/  SHF.R.U32.HI R73, RZ, 0x6, R73 ;  /* 0x00000006ff497819 */ /* 0x002fc40000011649 */
[----:B------:R-:W-:Y:S01]  /*20b40*/  IADD3.X R65, PT, PT, R65, UR11, RZ, P6, !PT ;  /* 0x0000000b41417c10 */ /* 0x000fe2000b7fe4ff */
[----:B------:R-:W-:Y:S01]  /*20b50*/  LDGSTS.E [R7+0x70008], desc[UR20][R32.64], P4 ;  /* 0x7000800020077fae */ /* 0x000fe2000a1a1014 */
        /* <DEDUP_REMOVED lines=9> */
[----:B------:R-:W-:Y:S02]  /*20bf0*/  LOP3.LUT R73, R73, 0x58, RZ, 0xfc, !PT ;  /* 0x0000005849497812 */ /* 0x000fe400078efcff */
[----:B------:R-:W-:-:S02]  /*20c00*/  LOP3.LUT R72, R72, 0x3a, RZ, 0xfc, !PT ;  /* 0x0000003a48487812 */ /* 0x000fc400078efcff */
[----:B------:R-:W-:Y:S02]  /*20c10*/  ISETP.GE.AND P5, PT, R73, UR4, PT ;  /* 0x0000000449007c0c */ /* 0x000fe4000bfa6270 */
[----:B------:R-:W1:Y:S01]  /*20c20*/  S2R R73, SR_TID.X ;  /* 0x0000000000497919 */ /* 0x000e620000002100 */
[----:B------:R-:W-:Y:S02]  /*20c30*/  ISETP.GE.AND P4, PT, R72, UR4, PT ;  /* 0x0000000448007c0c */ /* 0x000fe4000bf86270 */
[----:B------:R-:W-:Y:S01]  /*20c40*/  SEL R174, RZ, 0x4, P3 ;  /* 0x00000004ffae7807 */ /* 0x000fe20001800000 */
[----:B------:R-:W4:Y:S01]  /*20c50*/  S2R R72, SR_TID.X ;  /* 0x0000000000487919 */ /* 0x000f220000002100 */
[----:B------:R-:W-:Y:S02]  /*20c60*/  SEL R175, RZ, 0x4, P4 ;  /* 0x00000004ffaf7807 */ /* 0x000fe40002000000 */
[----:B------:R-:W-:Y:S02]  /*20c70*/  SEL R174, R174, RZ, P1 ;  /* 0x000000ffaeae7207 */ /* 0x000fe40000800000 */
[----:B------:R-:W-:-:S02]  /*20c80*/  SEL R175, R175, RZ, P1 ;  /* 0x000000ffafaf7207 */ /* 0x000fc40000800000 */
[----:B------:R-:W-:Y:S02]  /*20c90*/  ISETP.NE.U32.AND P3, PT, R174, RZ, PT ;  /* 0x000000ffae00720c */ /* 0x000fe40003f65070 */
[----:B------:R-:W-:Y:S02]  /*20ca0*/  SEL R174, RZ, 0x4, P5 ;  /* 0x00000004ffae7807 */ /* 0x000fe40002800000 */
[----:B------:R-:W-:Y:S02]  /*20cb0*/  ISETP.NE.U32.AND P5, PT, R175, RZ, PT ;  /* 0x000000ffaf00720c */ /* 0x000fe40003fa5070 */
[----:B------:R-:W-:Y:S02]  /*20cc0*/  SEL R174, R174, RZ, P1 ;  /* 0x000000ffaeae7207 */ /* 0x000fe40000800000 */
[----:B------:R-:W-:Y:S02]  /*20cd0*/  IADD3 R96, P6, PT, R96, UR10, RZ ;  /* 0x0000000a60607c10 */ /* 0x000fe4000ffde0ff */
[----:B------:R-:W-:-:S02]  /*20ce0*/  ISETP.NE.U32.AND P4, PT, R174, RZ, PT ;  /* 0x000000ffae00720c */ /* 0x000fc40003f85070 */
[----:B------:R-:W-:Y:S01]  /*20cf0*/  IADD3.X R97, PT, PT, R97, UR11, RZ, P6, !PT ;  /* 0x0000000b61617c10 */ /* 0x000fe2000b7fe4ff */
        /* <DEDUP_REMOVED lines=28> */
[----:B------:R-:W-:-:S04]  /*20ec0*/  IADD3 R176, P6, PT, R170, UR10, RZ ;  /* 0x0000000aaab07c10 */ /* 0x000fc8000ffde0ff */
[----:B------:R-:W-:Y:S01]  /*20ed0*/  IADD3.X R177, PT, PT, R171, UR11, RZ, P6, !PT ;  /* 0x0000000babb17c10 */ /* 0x000fe2000b7fe4ff */
[----:B------:R-:W-:Y:S01]  /*20ee0*/  LDGSTS.E [R7+0x76000], desc[UR20][R174.64], P5 ;  /* 0x76000000ae077fae */ /* 0x000fe2000a9a1014 */
[----:B------:R-:W-:Y:S02]  /*20ef0*/  IADD3 R66, P6, PT, R66, UR10, RZ ;  /* 0x0000000a42427c10 */ /* 0x000fe4000ffde0ff */
[--C-:B-1----:R-:W-:Y:S01]  /*20f00*/  SHF.R.U32.HI R73, RZ, 0x6, R72.reuse ;  /* 0x00000006ff497819 */ /* 0x102fe20000011648 */
[----:B------:R1:W-:Y:S01]  /*20f10*/  LDGSTS.E [R7+0x76008], desc[UR20][R176.64], P4 ;  /* 0x76008000b0077fae */ /* 0x0003e2000a1a1014 */
[----:B------:R-:W-:Y:S02]  /*20f20*/  SHF.R.U32.HI R72, RZ, 0x6, R72 ;  /* 0x00000006ff487819 */ /* 0x000fe40000011648 */
[----:B------:R-:W-:Y:S02]  /*20f30*/  SGXT.U32 R73, R73, 0x1 ;  /* 0x000000014949781a */ /* 0x000fe40000000000 */
[----:B------:R-:W-:-:S02]  /*20f40*/  SGXT.U32 R72, R72, 0x1 ;  /* 0x000000014848781a */ /* 0x000fc40000000000 */
[----:B------:R-:W-:Y:S02]  /*20f50*/  LOP3.LUT R73, R73, 0x1e, RZ, 0xfc, !PT ;  /* 0x0000001e49497812 */ /* 0x000fe400078efcff */
[----:B------:R-:W-:Y:S02]  /*20f60*/  LOP3.LUT R72, R72, 0x1c, RZ, 0xfc, !PT ;  /* 0x0000001c48487812 */ /* 0x000fe400078efcff */
[----:B------:R-:W-:Y:S02]  /*20f70*/  ISETP.GE.AND P4, PT, R73, UR4, PT ;  /* 0x0000000449007c0c */ /* 0x000fe4000bf86270 */
[----:B------:R-:W4:Y:S01]  /*20f80*/  S2R R73, SR_TID.X ;  /* 0x0000000000497919 */ /* 0x000f220000002100 */
[----:B------:R-:W-:Y:S02]  /*20f90*/  ISETP.GE.AND P3, PT, R72, UR4, PT ;  /* 0x0000000448007c0c */ /* 0x000fe4000bf66270 */
[----:B-1----:R-:W-:Y:S02]  /*20fa0*/  SEL R7, RZ, 0x4, P4 ;  /* 0x00000004ff077807 */ /* 0x002fe40002000000 */
        /* <DEDUP_REMOVED lines=12> */
[----:B------:R-:W-:Y:S02]  /*21070*/  ISETP.GE.AND P5, PT, R235, UR4, PT ;  /* 0x00000004eb007c0c */ /* 0x000fe4000bfa6270 */
[----:B------:R-:W-:Y:S01]  /*21080*/  IADD3.X R69, PT, PT, R69, UR11, RZ, P6, !PT ;  /* 0x0000000b45457c10 */ /* 0x000fe2000b7fe4ff */
[----:B------:R-:W-:Y:S01]  /*21090*/  LDGSTS.E [R6+0x70008], desc[UR20][R36.64], P4 ;  /* 0x7000800024067fae */ /* 0x000fe2000a1a1014 */
[----:B------:R-:W-:-:S02]  /*210a0*/  IADD3 R98, P6, PT, R98, UR10, RZ ;  /* 0x0000000a62627c10 */ /* 0x000fc4000ffde0ff */
[--C-:B----4-:R-:W-:Y:S02]  /*210b0*/  SHF.R.U32.HI R72, RZ, 0x6, R73.reuse ;  /* 0x00000006ff487819 */ /* 0x110fe40000011649 */
[----:B------:R-:W-:Y:S02]  /*210c0*/  SHF.R.U32.HI R73, RZ, 0x6, R73 ;  /* 0x00000006ff497819 */ /* 0x000fe40000011649 */
[----:B------:R-:W-:Y:S02]  /*210d0*/  SGXT.U32 R72, R72, 0x1 ;  /* 0x000000014848781a */ /* 0x000fe40000000000 */
[----:B------:R-:W-:Y:S02]  /*210e0*/  SGXT.U32 R73, R73, 0x1 ;  /* 0x000000014949781a */ /* 0x000fe40000000000 */
[----:B------:R-:W-:Y:S02]  /*210f0*/  LOP3.LUT R72, R72, 0x3c, RZ, 0xfc, !PT ;  /* 0x0000003c48487812 */ /* 0x000fe400078efcff */
[----:B------:R-:W-:-:S02]  /*21100*/  LOP3.LUT R73, R73, 0x3e, RZ, 0xfc, !PT ;  /* 0x0000003e49497812 */ /* 0x000fc400078efcff */
[----:B------:R-:W-:Y:S02]  /*21110*/  ISETP.GE.AND P3, PT, R72, UR4, PT ;  /* 0x0000000448007c0c */ /* 0x000fe4000bf66270 */
[----:B------:R-:W-:Y:S02]  /*21120*/  ISETP.GE.AND P4, PT, R73, UR4, PT ;  /* 0x0000000449007c0c */ /* 0x000fe4000bf86270 */
[----:B------:R-:W4:Y:S01]  /*21130*/  LDL.LU.64 R72, [R1+0x858] ;  /* 0x0008580001487983 */ /* 0x000f220000300a00 */
[----:B------:R-:W-:Y:S02]  /*21140*/  SEL R7, RZ, 0x4, P3 ;  /* 0x00000004ff077807 */ /* 0x000fe40001800000 */
[----:B------:R-:W-:Y:S01]  /*21150*/  SEL R170, RZ, 0x4, P4 ;  /* 0x00000004ffaa7807 */ /* 0x000fe20002000000 */
[----:B------:R-:W4:Y:S01]  /*21160*/  LDL.LU.64 R200, [R1+0x158] ;  /* 0x0001580001c87983 */ /* 0x000f220000300a00 */
[----:B------:R-:W-:Y:S02]  /*21170*/  SEL R7, R7, RZ, P1 ;  /* 0x000000ff07077207 */ /* 0x000fe40000800000 */
[----:B------:R-:W-:Y:S01]  /*21180*/  SEL R170, R170, RZ, P1 ;  /* 0x000000ffaaaa7207 */ /* 0x000fe20000800000 */
[----:B------:R-:W4:Y:S01]  /*21190*/  LDL.LU.64 R234, [R1+0x188] ;  /* 0x0001880001ea7983 */ /* 0x000f220000300a00 */
[----:B------:R-:W-:-:S02]  /*211a0*/  ISETP.NE.U32.AND P3, PT, R7, RZ, PT ;  /* 0x000000ff0700720c */ /* 0x000fc40003f65070 */
[----:B------:R-:W-:Y:S01]  /*211b0*/  SEL R7, RZ, 0x4, P5 ;  /* 0x00000004ff077807 */ /* 0x000fe20002800000 */
[----:B------:R-:W4:Y:S01]  /*211c0*/  LDL.LU.64 R184, [R1+0x1b8] ;  /* 0x0001b80001b87983 */ /* 0x000f220000300a00 */
[----:B------:R-:W-:Y:S02]  /*211d0*/  ISETP.NE.U32.AND P5, PT, R170, RZ, PT ;  /* 0x000000ffaa00720c */ /* 0x000fe40003fa5070 */
[----:B------:R-:W-:Y:S01]  /*211e0*/  SEL R7, R7, RZ, P1 ;  /* 0x000000ff07077207 */ /* 0x000fe20000800000 */
[----:B------:R-:W4:Y:S01]  /*211f0*/  LDL.LU.64 R182, [R1+0x7c0] ;  /* 0x0007c00001b67983 */ /* 0x000f220000300a00 */
[----:B------:R-:W-:Y:S02]  /*21200*/  IADD3.X R99, PT, PT, R99, UR11, RZ, P6, !PT ;  /* 0x0000000b63637c10 */ /* 0x000fe4000b7fe4ff */
[----:B------:R-:W-:Y:S01]  /*21210*/  ISETP.NE.U32.AND P4, PT, R7, RZ, PT ;  /* 0x000000ff0700720c */ /* 0x000fe20003f85070 */
[----:B------:R-:W4:Y:S04]  /*21220*/  LDL.LU.64 R202, [R1+0x788] ;  /* 0x0007880001ca7983 */ /* 0x000f280000300a00 */
[----:B------:R-:W-:Y:S01]  /*21230*/  LDGSTS.E [R6+0x72000], desc[UR20][R66.64], P3 ;  /* 0x7200000042067fae */ /* 0x000fe200099a1014 */
[----:B------:R-:W-:-:S03]  /*21240*/  ISETP.GE.AND P3, PT, R237, UR4, PT ;  /* 0x00000004ed007c0c */ /* 0x000fc6000bf66270 */
[----:B------:R-:W-:Y:S01]  /*21250*/  LDGSTS.E [R6+0x72008], desc[UR20][R68.64], P5 ;  /* 0x7200800044067fae */ /* 0x000fe2000a9a1014 */
[----:B------:R-:W-:-:S03]  /*21260*/  SEL R7, RZ, 0x4, P3 ;  /* 0x00000004ff077807 */ /* 0x000fc60001800000 */
[----:B------:R-:W-:Y:S01]  /*21270*/  LDGSTS.E [R6+0x74000], desc[UR20][R98.64], P4 ;  /* 0x7400000062067fae */ /* 0x000fe2000a1a1014 */
[----:B------:R-:W-:Y:S02]  /*21280*/  ISETP.GE.AND P4, PT, R239, UR4, PT ;  /* 0x00000004ef007c0c */ /* 0x000fe4000bf86270 */
[----:B------:R-:W-:Y:S01]  /*21290*/  SEL R7, R7, RZ, P1 ;  /* 0x000000ff07077207 */ /* 0x000fe20000800000 */
[----:B------:R-:W4:Y:S01]  /*212a0*/  LDL.LU.64 R208, [R1+0x760] ;  /* 0x0007600001d07983 */ /* 0x000f220000300a00 */
[----:B------:R-:W-:Y:S02]  /*212b0*/  ISETP.GE.AND P5, PT, R241, UR4, PT ;  /* 0x00000004f1007c0c */ /* 0x000fe4000bfa6270 */
[----:B------:R-:W-:Y:S02]  /*212c0*/  SEL R170, RZ, 0x4, P4 ;  /* 0x00000004ffaa7807 */ /* 0x000fe40002000000 */
[----:B------:R-:W-:Y:S02]  /*212d0*/  ISETP.NE.U32.AND P3, PT, R7, RZ, PT ;  /* 0x000000ff0700720c */ /* 0x000fe40003f65070 */
[----:B------:R-:W-:-:S02]  /*212e0*/  SEL R7, RZ, 0x4, P5 ;  /* 0x00000004ff077807 */ /* 0x000fc40002800000 */
[----:B------:R-:W-:Y:S02]  /*212f0*/  SEL R170, R170, RZ, P1 ;  /* 0x000000ffaaaa7207 */ /* 0x000fe40000800000 */
[----:B------:R-:W-:Y:S02]  /*21300*/  IADD3 R100, P6, PT, R100, UR10, RZ ;  /* 0x0000000a64647c10 */ /* 0x000fe4000ffde0ff */
[----:B------:R-:W-:Y:S02]  /*21310*/  SEL R7, R7, RZ, P1 ;  /* 0x000000ff07077207 */ /* 0x000fe40000800000 */
[----:B------:R-:W-:Y:S02]  /*21320*/  ISETP.NE.U32.AND P5, PT, R170, RZ, PT ;  /* 0x000000ffaa00720c */ /* 0x000fe40003fa5070 */
[----:B------:R-:W-:Y:S02]  /*21330*/  IADD3.X R101, PT, PT, R101, UR11, RZ, P6, !PT ;  /* 0x0000000b65657c10 */ /* 0x000fe4000b7fe4ff */
[----:B------:R-:W-:-:S02]  /*21340*/  IADD3 R170, P6, PT, R166, UR10, RZ ;  /* 0x0000000aa6aa7c10 */ /* 0x000fc4000ffde0ff */
[----:B------:R-:W-:Y:S01]  /*21350*/  ISETP.NE.U32.AND P4, PT, R7, RZ, PT ;  /* 0x000000ff0700720c */ /* 0x000fe20003f85070 */
[----:B------:R-:W-:Y:S01]  /*21360*/  LDGSTS.E [R6+0x74008], desc[UR20][R100.64], P3 ;  /* 0x7400800064067fae */ /* 0x000fe200099a1014 */
[----:B------:R-:W-:Y:S02]  /*21370*/  IADD3.X R171, PT, PT, R167, UR11, RZ, P6, !PT ;  /* 0x0000000ba7ab7c10 */ /* 0x000fe4000b7fe4ff */
[----:B------:R-:W-:Y:S02]  /*21380*/  IADD3 R168, P6, PT, R168, UR10, RZ ;  /* 0x0000000aa8a87c10 */ /* 0x000fe4000ffde0ff */
[----:B------:R-:W-:Y:S01]  /*21390*/  ISETP.GE.AND P3, PT, R243, UR4, PT ;  /* 0x00000004f3007c0c */ /* 0x000fe2000bf66270 */
[----:B------:R-:W-:Y:S01]  /*213a0*/  USHF.R.S32.HI UR4, URZ, 0x1f, UR13 ;  /* 0x0000001fff047899 */ /* 0x000fe2000801140d */
[----:B------:R-:W-:Y:S01]  /*213b0*/  IADD3.X R169, PT, PT, R169, UR11, RZ, P6, !PT ;  /* 0x0000000ba9a97c10 */ /* 0x000fe2000b7fe4ff */
[----:B------:R-:W-:Y:S02]  /*213c0*/  LDGSTS.E [R6+0x76000], desc[UR20][R170.64], P5 ;  /* 0x76000000aa067fae */ /* 0x000fe4000a9a1014 */
[----:B------:R-:W-:-:S02]  /*213d0*/  USHF.L.U64.HI UR13, UR13, 0x2, UR4 ;  /* 0x000000020d0d7899 */ /* 0x000fc40008010204 */
[----:B------:R1:W-:Y:S04]  /*213e0*/  LDGSTS.E [R6+0x76008], desc[UR20][R168.64], P4 ;  /* 0x76008000a8067fae */ /* 0x0003e8000a1a1014 */
[----:B------:R-:W0:Y:S01]  /*213f0*/  LDGDEPBAR ;  /* 0x00000000000079af */ /* 0x000e220000000000 */
[----:B-1----:R-:W-:Y:S02]  /*21400*/  SEL R6, RZ, 0x4, P3 ;  /* 0x00000004ff067807 */ /* 0x002fe40001800000 */
[----:B---3--:R-:W-:-:S04]  /*21410*/  IADD3 R172, P3, PT, R218, UR12, RZ ;  /* 0x0000000cdaac7c10 */ /* 0x008fc8000ff7e0ff */
[----:B------:R-:W-:Y:S02]  /*21420*/  IADD3.X R173, PT, PT, R219, UR13, RZ, P3, !PT ;  /* 0x0000000ddbad7c10 */ /* 0x000fe40009ffe4ff */
[----:B--2---:R-:W-:-:S04]  /*21430*/  IADD3 R218, P3, PT, R2, UR12, RZ ;  /* 0x0000000c02da7c10 */ /* 0x004fc8000ff7e0ff */
[----:B------:R-:W-:Y:S02]  /*21440*/  IADD3.X R219, PT, PT, R3, UR13, RZ, P3, !PT ;  /* 0x0000000d03db7c10 */ /* 0x000fe40009ffe4ff */
[----:B------:R-:W2:Y:S01]  /*21450*/  LDL.LU.64 R2, [R1+0x710] ;  /* 0x0007100001027983 */ /* 0x000ea20000300a00 */
[----:B----4-:R-:W-:-:S04]  /*21460*/  IADD3 R246, P3, PT, R72, UR12, RZ ;  /* 0x0000000c48f67c10 */ /* 0x010fc8000ff7e0ff */
[----:B------:R-:W-:Y:S02]  /*21470*/  IADD3.X R247, PT, PT, R73, UR13, RZ, P3, !PT ;  /* 0x0000000d49f77c10 */ /* 0x000fe40009ffe4ff */
[----:B------:R-:W3:Y:S01]  /*21480*/  LDL.LU.64 R72, [R1+0x6b0] ;  /* 0x0006b00001487983 */ /* 0x000ee20000300a00 */
[----:B------:R-:W-:-:S03]  /*21490*/  SEL R6, R6, RZ, P1 ;  /* 0x000000ff06067207 */ /* 0x000fc60000800000 */
[----:B------:R-:W4:Y:S01]  /*214a0*/  LDL.LU.64 R178, [R1+0x668] ;  /* 0x0006680001b27983 */ /* 0x000f220000300a00 */
[----:B------:R-:W-:Y:S02]  /*214b0*/  ISETP.NE.U32.AND P1, PT, R6, RZ, PT ;  /* 0x000000ff0600720c */ /* 0x000fe40003f25070 */
[----:B------:R-:W-:-:S04]  /*214c0*/  IADD3 R6, P3, PT, R200, UR12, RZ ;  /* 0x0000000cc8067c10 */ /* 0x000fc8000ff7e0ff */
[----:B------:R-:W-:Y:S02]  /*214d0*/  IADD3.X R7, PT, PT, R201, UR13, RZ, P3, !PT ;  /* 0x0000000dc9077c10 */ /* 0x000fe40009ffe4ff */
[----:B------:R-:W-:-:S04]  /*214e0*/  IADD3 R166, P3, PT, R234, UR12, RZ ;  /* 0x0000000ceaa67c10 */ /* 0x000fc8000ff7e0ff */
[----:B------:R-:W-:Y:S01]  /*214f0*/  IADD3.X R167, PT, PT, R235, UR13, RZ, P3, !PT ;  /* 0x0000000deba77c10 */ /* 0x000fe20009ffe4ff */
[----:B------:R-:W-:Y:S04]  /*21500*/  LDGSTS.E [R5+0x40000], desc[UR20][R172.64], P1 ;  /* 0x40000000ac057fae */ /* 0x000fe800089a1014 */
[----:B------:R-:W-:Y:S04]  /*21510*/  LDGSTS.E [R5+0x40400], desc[UR20][R218.64], P1 ;  /* 0x40400000da057fae */ /* 0x000fe800089a1014 */
[----:B------:R1:W-:Y:S04]  /*21520*/  STL.64 [R1+0x158], R6 ;  /* 0x0001580601007387 */ /* 0x0003e80000100a00 */
[----:B------:R-:W-:Y:S04]  /*21530*/  LDGSTS.E [R5+0x40800], desc[UR20][R246.64], P1 ;  /* 0x40800000f6057fae */ /* 0x000fe800089a1014 */
[----:B------:R-:W-:Y:S04]  /*21540*/  LDGSTS.E [R5+0x40c00], desc[UR20][R6.64], P1 ;  /* 0x40c0000006057fae */ /* 0x000fe800089a1014 */
[----:B------:R1:W-:Y:S01]  /*21550*/  STL.64 [R1+0x188], R166 ;  /* 0x000188a601007387 */ /* 0x0003e20000100a00 */
[----:B------:R-:W-:-:S03]  /*21560*/  IADD3 R200, P3, PT, R184, UR12, RZ ;  /* 0x0000000cb8c87c10 */ /* 0x000fc6000ff7e0ff */
[----:B------:R-:W-:Y:S04]  /*21570*/  LDGSTS.E [R5+0x41000], desc[UR20][R166.64], P1 ;  /* 0x41000000a6057fae */ /* 0x000fe800089a1014 */
[----:B-1----:R-:W4:Y:S04]  /*21580*/  LDL.LU.64 R6, [R1+0x600] ;  /* 0x0006000001067983 */ /* 0x002f280000300a00 */
[----:B------:R-:W4:Y:S01]  /*21590*/  LDL.LU.64 R234, [R1+0x590] ;  /* 0x0005900001ea7983 */ /* 0x000f220000300a00 */
[----:B------:R-:W-:Y:S02]  /*215a0*/  IADD3.X R201, PT, PT, R185, UR13, RZ, P3, !PT ;  /* 0x0000000db9c97c10 */ /* 0x000fe40009ffe4ff */
[----:B------:R-:W-:Y:S01]  /*215b0*/  IADD3 R184, P3, PT, R182, UR12, RZ ;  /* 0x0000000cb6b87c10 */ /* 0x000fe2000ff7e0ff */
[----:B------:R-:W4:Y:S03]  /*215c0*/  LDL.LU.64 R166, [R1+0x520] ;  /* 0x0005200001a67983 */ /* 0x000f260000300a00 */
[----:B------:R-:W-:Y:S01]  /*215d0*/  IADD3.X R185, PT, PT, R183, UR13, RZ, P3, !PT ;  /* 0x0000000db7b97c10 */ /* 0x000fe20009ffe4ff */
[----:B------:R1:W-:Y:S01]  /*215e0*/  STL.64 [R1+0x1b8], R200 ;  /* 0x0001b8c801007387 */ /* 0x0003e20000100a00 */
[----:B------:R-:W-:-:S03]  /*215f0*/  IADD3 R182, P3, PT, R202, UR12, RZ ;  /* 0x0000000ccab67c10 */ /* 0x000fc6000ff7e0ff */
[----:B------:R-:W4:Y:S01]  /*21600*/  LDL.LU.64 R244, [R1+0x4c0] ;  /* 0x0004c00001f47983 */ /* 0x000f220000300a00 */
[----:B------:R-:W-:-:S03]  /*21610*/  IADD3.X R183, PT, PT, R203, UR13, RZ, P3, !PT ;  /* 0x0000000dcbb77c10 */ /* 0x000fc60009ffe4ff */
[----:B------:R1:W-:Y:S04]  /*21620*/  STL.64 [R1+0x200], R184 ;  /* 0x000200b801007387 */ /* 0x0003e80000100a00 */
[----:B------:R-:W4:Y:S04]  /*21630*/  LDL.LU.64 R186, [R1+0x1c0] ;  /* 0x0001c00001ba7983 */ /* 0x000f280000300a00 */
[----:B------:R1:W-:Y:S04]  /*21640*/  LDGSTS.E [R5+0x41400], desc[UR20][R200.64], P1 ;  /* 0x41400000c8057fae */ /* 0x0003e800089a1014 */
[----:B------:R-:W-:Y:S04]  /*21650*/  LDGSTS.E [R5+0x41800], desc[UR20][R184.64], P1 ;  /* 0x41800000b8057fae */ /* 0x000fe800089a1014 */
[----:B------:R2:W-:Y:S01]  /*21660*/  STL.64 [R1+0x240], R182 ;  /* 0x000240b601007387 */ /* 0x0005e20000100a00 */
[----:B-1----:R-:W-:-:S03]  /*21670*/  IADD3 R200, P3, PT, R208, UR12, RZ ;  /* 0x0000000cd0c87c10 */ /* 0x002fc6000ff7e0ff */
[----:B------:R-:W-:Y:S04]  /*21680*/  LDGSTS.E [R5+0x41c00], desc[UR20][R182.64], P1 ;  /* 0x41c00000b6057fae */ /* 0x000fe800089a1014 */
[----:B------:R-:W4:Y:S01]  /*21690*/  LDL.LU.64 R184, [R1+0x1b0] ;  /* 0x0001b00001b87983 */ /* 0x000f220000300a00 */
[----:B------:R-:W-:Y:S02]  /*216a0*/  IADD3.X R201, PT, PT, R209, UR13, RZ, P3, !PT ;  /* 0x0000000dd1c97c10 */ /* 0x000fe40009ffe4ff */
[----:B--2---:R-:W-:-:S03]  /*216b0*/  IADD3 R208, P3, PT, R2, UR12, RZ ;  /* 0x0000000c02d07c10 */ /* 0x004fc6000ff7e0ff */
[----:B------:R-:W-:Y:S01]  /*216c0*/  LDGSTS.E [R5+0x42000], desc[UR20][R200.64], P1 ;  /* 0x42000000c8057fae */ /* 0x000fe200089a1014 */
[----:B------:R-:W-:-:S03]  /*216d0*/  IADD3.X R209, PT, PT, R3, UR13, RZ, P3, !PT ;  /* 0x0000000d03d17c10 */ /* 0x000fc60009ffe4ff */
[----:B------:R-:W2:Y:S04]  /*216e0*/  LDL.LU.64 R182, [R1+0x198] ;  /* 0x0001980001b67983 */ /* 0x000ea80000300a00 */
[----:B------:R-:W2:Y:S04]  /*216f0*/  LDL.LU.64 R202, [R1+0x168] ;  /* 0x0001680001ca7983 */ /* 0x000ea80000300a00 */
[----:B------:R1:W-:Y:S04]  /*21700*/  STL.64 [R1+0x298], R200 ;  /* 0x000298c801007387 */ /* 0x0003e80000100a00 */
[----:B------:R-:W-:Y:S01]  /*21710*/  LDGSTS.E [R5+0x42400], desc[UR20][R208.64], P1 ;  /* 0x42400000d0057fae */ /* 0x000fe200089a1014 */
[----:B---3--:R-:W-:-:S04]  /*21720*/  IADD3 R2, P3, PT, R72, UR12, RZ ;  /* 0x0000000c48027c10 */ /* 0x008fc8000ff7e0ff */
[----:B------:R-:W-:Y:S02]  /*21730*/  IADD3.X R3, PT, PT, R73, UR13, RZ, P3, !PT ;  /* 0x0000000d49037c10 */ /* 0x000fe40009ffe4ff */
[----:B------:R-:W3:Y:S04]  /*21740*/  LDL.LU.64 R72, [R1+0xcb0] ;  /* 0x000cb00001487983 */ /* 0x000ee80000300a00 */
[----:B------:R1:W-:Y:S04]  /*21750*/  STL.64 [R1+0x2e0], R208 ;  /* 0x0002e0d001007387 */ /* 0x0003e80000100a00 */
[----:B-1----:R-:W3:Y:S04]  /*21760*/  LDL.LU.64 R200, [R1+0x140] ;  /* 0x0001400001c87983 */ /* 0x002ee80000300a00 */
[----:B------:R4:W-:Y:S04]  /*21770*/  STL.64 [R1+0x330], R2 ;  /* 0x0003300201007387 */ /* 0x0009e80000100a00 */
[----:B------:R-:W3:Y:S04]  /*21780*/  LDL.LU.64 R208, [R1+0xe8] ;  /* 0x0000e80001d07983 */ /* 0x000ee80000300a00 */
[----:B------:R4:W-:Y:S02]  /*21790*/  LDGSTS.E [R5+0x42800], desc[UR20][R2.64], P1 ;  /* 0x4280000002057fae */ /* 0x0009e400089a1014 */
[----:B----4-:R-:W-:-:S04]  /*217a0*/  IADD3 R2, P3, PT, R178, UR12, RZ ;  /* 0x0000000cb2027c10 */ /* 0x010fc8000ff7e0ff */
[----:B------:R-:W-:Y:S02]  /*217b0*/  IADD3.X R3, PT, PT, R179, UR13, RZ, P3, !PT ;  /* 0x0000000db3037c10 */ /* 0x000fe40009ffe4ff */
[----:B------:R-:W-:-:S03]  /*217c0*/  IADD3 R178, P3, PT, R6, UR12, RZ ;  /* 0x0000000c06b27c10 */ /* 0x000fc6000ff7e0ff */
[----:B------:R1:W-:Y:S01]  /*217d0*/  STL.64 [R1+0x378], R2 ;  /* 0x0003780201007387 */ /* 0x0003e20000100a00 */
[----:B------:R-:W-:-:S03]  /*217e0*/  IADD3.X R179, PT, PT, R7, UR13, RZ, P3, !PT ;  /* 0x0000000d07b37c10 */ /* 0x000fc60009ffe4ff */
[----:B------:R-:W-:Y:S01]  /*217f0*/  LDGSTS.E [R5+0x42c00], desc[UR20][R2.64], P1 ;  /* 0x42c0000002057fae */ /* 0x000fe200089a1014 */
[----:B------:R-:W-:-:S03]  /*21800*/  IADD3 R6, P3, PT, R234, UR12, RZ ;  /* 0x0000000cea067c10 */ /* 0x000fc6000ff7e0ff */
[----:B------:R-:W4:Y:S01]  /*21810*/  LDL.LU R234, [R1+0xca8] ;  /* 0x000ca80001ea7983 */ /* 0x000f220000300800 */
[----:B------:R-:W-:-:S03]  /*21820*/  IADD3.X R7, PT, PT, R235, UR13, RZ, P3, !PT ;  /* 0x0000000deb077c10 */ /* 0x000fc60009ffe4ff */
[----:B------:R1:W-:Y:S04]  /*21830*/  LDGSTS.E [R5+0x43000], desc[UR20][R178.64], P1 ;  /* 0x43000000b2057fae */ /* 0x0003e800089a1014 */
[----:B-1----:R-:W5:Y:S04]  /*21840*/  LDL.LU.64 R2, [R1+0xca0] ;  /* 0x000ca00001027983 */ /* 0x002f680000300a00 */
[----:B------:R1:W-:Y:S04]  /*21850*/  STL.64 [R1+0x3c0], R178 ;  /* 0x0003c0b201007387 */ /* 0x0003e80000100a00 */
[----:B------:R1:W-:Y:S02]  /*21860*/  LDGSTS.E [R5+0x43400], desc[UR20][R6.64], P1 ;  /* 0x4340000006057fae */ /* 0x0003e400089a1014 */
[----:B-1----:R-:W-:-:S04]  /*21870*/  IADD3 R178, P3, PT, R166, UR12, RZ ;  /* 0x0000000ca6b27c10 */ /* 0x002fc8000ff7e0ff */
[----:B------:R-:W-:Y:S02]  /*21880*/  IADD3.X R179, PT, PT, R167, UR13, RZ, P3, !PT ;  /* 0x0000000da7b37c10 */ /* 0x000fe40009ffe4ff */
[----:B------:R-:W-:Y:S01]  /*21890*/  IADD3 R166, P3, PT, R244, UR12, RZ ;  /* 0x0000000cf4a67c10 */ /* 0x000fe2000ff7e0ff */
[----:B------:R1:W-:Y:S03]  /*218a0*/  STL.64 [R1+0x400], R6 ;  /* 0x0004000601007387 */ /* 0x0003e60000100a00 */
[----:B------:R-:W-:Y:S01]  /*218b0*/  IADD3.X R167, PT, PT, R245, UR13, RZ, P3, !PT ;  /* 0x0000000df5a77c10 */ /* 0x000fe20009ffe4ff */
[----:B------:R2:W-:Y:S04]  /*218c0*/  STL.64 [R1+0x460], R178 ;  /* 0x000460b201007387 */ /* 0x0005e80000100a00 */
[----:B------:R2:W-:Y:S01]  /*218d0*/  LDGSTS.E [R5+0x43800], desc[UR20][R178.64], P1 ;  /* 0x43800000b2057fae */ /* 0x0005e200089a1014 */
[----:B-1----:R-:W-:-:S03]  /*218e0*/  IADD3 R6, P3, PT, R186, UR12, RZ ;  /* 0x0000000cba067c10 */ /* 0x002fc6000ff7e0ff */
[----:B------:R1:W-:Y:S01]  /*218f0*/  STL.64 [R1+0x4b8], R166 ;  /* 0x0004b8a601007387 */ /* 0x0003e20000100a00 */
[----:B------:R-:W-:-:S03]  /*21900*/  IADD3.X R7, PT, PT, R187, UR13, RZ, P3, !PT ;  /* 0x0000000dbb077c10 */ /* 0x000fc60009ffe4ff */
[----:B------:R1:W-:Y:S01]  /*21910*/  LDGSTS.E [R5+0x43c00], desc[UR20][R166.64], P1 ;  /* 0x43c00000a6057fae */ /* 0x0003e200089a1014 */
[----:B--2---:R-:W-:-:S03]  /*21920*/  IADD3 R178, P3, PT, R184, UR12, RZ ;  /* 0x0000000cb8b27c10 */ /* 0x004fc6000ff7e0ff */
[----:B------:R2:W-:Y:S01]  /*21930*/  STL.64 [R1+0x510], R6 ;  /* 0x0005100601007387 */ /* 0x0005e20000100a00 */
[----:B------:R-:W-:-:S03]  /*21940*/  IADD3.X R179, PT, PT, R185, UR13, RZ, P3, !PT ;  /* 0x0000000db9b37c10 */ /* 0x000fc60009ffe4ff */
        /* <DEDUP_REMOVED lines=8> */
[----:B------:R1:W-:Y:S04]  /*219d0*/  LDGSTS.E [R5+0x44800], desc[UR20][R166.64], P1 ;  /* 0x44800000a6057fae */ /* 0x0003e800089a1014 */
[----:B------:R2:W-:Y:S04]  /*219e0*/  STL.64 [R1+0x678], R6 ;  /* 0x0006780601007387 */ /* 0x0005e80000100a00 */
[----:B------:R2:W-:Y:S01]  /*219f0*/  LDGSTS.E [R5+0x44c00], desc[UR20][R6.64], P1 ;  /* 0x44c0000006057fae */ /* 0x0005e200089a1014 */
[----:B---3--:R-:W-:-:S04]  /*21a00*/  IADD3 R178, P3, PT, R200, UR12, RZ ;  /* 0x0000000cc8b27c10 */ /* 0x008fc8000ff7e0ff */
[----:B------:R-:W-:Y:S02]  /*21a10*/  IADD3.X R179, PT, PT, R201, UR13, RZ, P3, !PT ;  /* 0x0000000dc9b37c10 */ /* 0x000fe40009ffe4ff */
[----:B-1----:R-:W-:-:S03]  /*21a20*/  IADD3 R166, P3, PT, R208, UR12, RZ ;  /* 0x0000000cd0a67c10 */ /* 0x002fc6000ff7e0ff */
[----:B------:R-:W-:Y:S01]  /*21a30*/  LDGSTS.E [R5+0x45000], desc[UR20][R178.64], P1 ;  /* 0x45000000b2057fae */ /* 0x000fe200089a1014 */
[----:B------:R-:W-:Y:S02]  /*21a40*/  IADD3.X R167, PT, PT, R209, UR13, RZ, P3, !PT ;  /* 0x0000000dd1a77c10 */ /* 0x000fe40009ffe4ff */
[----:B--2---:R-:W-:Y:S01]  /*21a50*/  IADD3 R6, P3, PT, R164, UR12, RZ ;  /* 0x0000000ca4067c10 */ /* 0x004fe2000ff7e0ff */
[----:B------:R-:W-:Y:S03]  /*21a60*/  STL.64 [R1+0x6c0], R178 ;  /* 0x0006c0b201007387 */ /* 0x000fe60000100a00 */
[----:B------:R-:W-:Y:S01]  /*21a70*/  IADD3.X R7, PT, PT, R165, UR13, RZ, P3, !PT ;  /* 0x0000000da5077c10 */ /* 0x000fe20009ffe4ff */
[----:B------:R1:W-:Y:S04]  /*21a80*/  STL.64 [R1+0x700], R166 ;  /* 0x000700a601007387 */ /* 0x0003e80000100a00 */
[----:B------:R1:W-:Y:S04]  /*21a90*/  LDGSTS.E [R5+0x45400], desc[UR20][R166.64], P1 ;  /* 0x45400000a6057fae */ /* 0x0003e800089a1014 */
[----:B------:R2:W-:Y:S04]  /*21aa0*/  STL.64 [R1+0x728], R6 ;  /* 0x0007280601007387 */ /* 0x0005e80000100a00 */
[----:B------:R2:W-:Y:S01]  /*21ab0*/  LDGSTS.E [R5+0x45800], desc[UR20][R6.64], P1 ;  /* 0x4580000006057fae */ /* 0x0005e200089a1014 */
[----:B-1----:R-:W-:-:S03]  /*21ac0*/  IADD3 R166, P3, PT, R158, UR12, RZ ;  /* 0x0000000c9ea67c10 */ /* 0x002fc6000ff7e0ff */
[----:B------:R-:W3:Y:S01]  /*21ad0*/  LDL.LU.64 R202, [R1+0x920] ;  /* 0x0009200001ca7983 */ /* 0x000ee20000300a00 */
[----:B------:R-:W-:-:S03]  /*21ae0*/  IADD3.X R167, PT, PT, R159, UR13, RZ, P3, !PT ;  /* 0x0000000d9fa77c10 */ /* 0x000fc60009ffe4ff */
[----:B------:R-:W4:Y:S01]  /*21af0*/  LDL.LU.64 R200, [R1+0x8f8] ;  /* 0x0008f80001c87983 */ /* 0x000f220000300a00 */
[----:B------:R-:W-:-:S03]  /*21b00*/  IADD3 R164, P3, PT, R152, UR12, RZ ;  /* 0x0000000c98a47c10 */ /* 0x000fc6000ff7e0ff */
[----:B------:R-:W-:Y:S01]  /*21b10*/  LDGSTS.E [R5+0x45c00], desc[UR20][R166.64], P1 ;  /* 0x45c00000a6057fae */ /* 0x000fe200089a1014 */
[----:B------:R-:W-:Y:S02]  /*21b20*/  IADD3.X R165, PT, PT, R153, UR13, RZ, P3, !PT ;  /* 0x0000000d99a57c10 */ /* 0x000fe40009ffe4ff */
[----:B--2---:R-:W-:Y:S01]  /*21b30*/  IADD3 R6, P3, PT, R146, UR12, RZ ;  /* 0x0000000c92067c10 */ /* 0x004fe2000ff7e0ff */
[----:B------:R-:W-:Y:S03]  /*21b40*/  STL.64 [R1+0x760], R166 ;  /* 0x000760a601007387 */ /* 0x000fe60000100a00 */
[----:B------:R-:W-:Y:S01]  /*21b50*/  IADD3.X R7, PT, PT, R147, UR13, RZ, P3, !PT ;  /* 0x0000000d93077c10 */ /* 0x000fe20009ffe4ff */
[----:B------:R-:W-:Y:S04]  /*21b60*/  STL.64 [R1+0x788], R164 ;  /* 0x000788a401007387 */ /* 0x000fe80000100a00 */
[----:B------:R1:W-:Y:S04]  /*21b70*/  STL.64 [R1+0x858], R6 ;  /* 0x0008580601007387 */ /* 0x0003e80000100a00 */
[----:B------:R-:W2:Y:S01]  /*21b80*/  LDL.LU.64 R208, [R1+0x8c0] ;  /* 0x0008c00001d07983 */ /* 0x000ea20000300a00 */
[----:B------:R-:W-:-:S03]  /*21b90*/  IADD3 R158, P3, PT, R140, UR12, RZ ;  /* 0x0000000c8c9e7c10 */ /* 0x000fc6000ff7e0ff */
[----:B------:R-:W-:Y:S04]  /*21ba0*/  LDGSTS.E [R5+0x46000], desc[UR20][R164.64], P1 ;  /* 0x46000000a4057fae */ /* 0x000fe800089a1014 */
[----:B------:R-:W-:Y:S01]  /*21bb0*/  LDGSTS.E [R5+0x46400], desc[UR20][R6.64], P1 ;  /* 0x4640000006057fae */ /* 0x000fe200089a1014 */
[----:B------:R-:W-:Y:S02]  /*21bc0*/  IADD3.X R159, PT, PT, R141, UR13, RZ, P3, !PT ;  /* 0x0000000d8d9f7c10 */ /* 0x000fe40009ffe4ff */
[----:B------:R-:W-:-:S03]  /*21bd0*/  IADD3 R152, P3, PT, R134, UR12, RZ ;  /* 0x0000000c86987c10 */ /* 0x000fc6000ff7e0ff */
[----:B------:R-:W-:Y:S04]  /*21be0*/  LDGSTS.E [R5+0x46800], desc[UR20][R158.64], P1 ;  /* 0x468000009e057fae */ /* 0x000fe800089a1014 */
[----:B-1----:R-:W2:Y:S04]  /*21bf0*/  LDL.LU.64 R6, [R1+0x890] ;  /* 0x0008900001067983 */ /* 0x002ea80000300a00 */
[----:B------:R-:W2:Y:S01]  /*21c00*/  LDL.LU.64 R166, [R1+0x860] ;  /* 0x0008600001a67983 */ /* 0x000ea20000300a00 */
[----:B------:R-:W-:Y:S02]  /*21c10*/  IADD3.X R153, PT, PT, R135, UR13, RZ, P3, !PT ;  /* 0x0000000d87997c10 */ /* 0x000fe40009ffe4ff */
[----:B------:R-:W-:Y:S01]  /*21c20*/  IADD3 R146, P3, PT, R128, UR12, RZ ;  /* 0x0000000c80927c10 */ /* 0x000fe2000ff7e0ff */
[----:B------:R-:W-:Y:S03]  /*21c30*/  STL.64 [R1+0x880], R158 ;  /* 0x0008809e01007387 */ /* 0x000fe60000100a00 */
[----:B------:R-:W-:Y:S01]  /*21c40*/  IADD3.X R147, PT, PT, R129, UR13, RZ, P3, !PT ;  /* 0x0000000d81937c10 */ /* 0x000fe20009ffe4ff */
[----:B------:R-:W-:Y:S01]  /*21c50*/  LDGSTS.E [R5+0x46c00], desc[UR20][R152.64], P1 ;  /* 0x46c0000098057fae */ /* 0x000fe200089a1014 */
[----:B------:R-:W-:-:S03]  /*21c60*/  IADD3 R140, P3, PT, R122, UR12, RZ ;  /* 0x0000000c7a8c7c10 */ /* 0x000fc6000ff7e0ff */
[----:B------:R-:W-:Y:S01]  /*21c70*/  STL.64 [R1+0x8b8], R152 ;  /* 0x0008b89801007387 */ /* 0x000fe20000100a00 */
[----:B------:R-:W-:Y:S02]  /*21c80*/  IADD3.X R141, PT, PT, R123, UR13, RZ, P3, !PT ;  /* 0x0000000d7b8d7c10 */ /* 0x000fe40009ffe4ff */
[----:B------:R-:W-:Y:S01]  /*21c90*/  IADD3 R134, P3, PT, R116, UR12, RZ ;  /* 0x0000000c74867c10 */ /* 0x000fe2000ff7e0ff */
[----:B------:R-:W-:Y:S04]  /*21ca0*/  STL.64 [R1+0xb18], R146 ;  /* 0x000b189201007387 */ /* 0x000fe80000100a00 */
[----:B------:R-:W2:Y:S01]  /*21cb0*/  LDL.LU.64 R178, [R1+0x838] ;  /* 0x0008380001b27983 */ /* 0x000ea20000300a00 */
[----:B------:R-:W-:-:S03]  /*21cc0*/  IADD3.X R135, PT, PT, R117, UR13, RZ, P3, !PT ;  /* 0x0000000d75877c10 */ /* 0x000fc60009ffe4ff */
[----:B------:R-:W2:Y:S01]  /*21cd0*/  LDL.LU.64 R184, [R1+0x800] ;  /* 0x0008000001b87983 */ /* 0x000ea20000300a00 */
[----:B------:R-:W-:-:S03]  /*21ce0*/  IADD3 R128, P3, PT, R110, UR12, RZ ;  /* 0x0000000c6e807c10 */ /* 0x000fc6000ff7e0ff */
[----:B------:R3:W-:Y:S04]  /*21cf0*/  STL.64 [R1+0xb30], R140 ;  /* 0x000b308c01007387 */ /* 0x0007e80000100a00 */
[----:B------:R-:W-:Y:S04]  /*21d00*/  STL.64 [R1+0xb48], R134 ;  /* 0x000b488601007387 */ /* 0x000fe80000100a00 */
[----:B------:R-:W2:Y:S01]  /*21d10*/  LDL.LU.64 R182, [R1+0x7e0] ;  /* 0x0007e00001b67983 */ /* 0x000ea20000300a00 */
[----:B------:R-:W-:-:S03]  /*21d20*/  IADD3.X R129, PT, PT, R111, UR13, RZ, P3, !PT ;  /* 0x0000000d6f817c10 */ /* 0x000fc60009ffe4ff */
[----:B------:R-:W-:Y:S04]  /*21d30*/  LDGSTS.E [R5+0x47000], desc[UR20][R146.64], P1 ;  /* 0x4700000092057fae */ /* 0x000fe800089a1014 */
[----:B------:R3:W-:Y:S04]  /*21d40*/  LDGSTS.E [R5+0x47400], desc[UR20][R140.64], P1 ;  /* 0x474000008c057fae */ /* 0x0007e800089a1014 */
[----:B------:R-:W-:Y:S04]  /*21d50*/  STL.64 [R1+0xb60], R128 ;  /* 0x000b608001007387 */ /* 0x000fe80000100a00 */
[----:B------:R-:W-:Y:S04]  /*21d60*/  LDGSTS.E [R5+0x47800], desc[UR20][R134.64], P1 ;  /* 0x4780000086057fae */ /* 0x000fe800089a1014 */
[----:B------:R-:W-:Y:S01]  /*21d70*/  LDGSTS.E [R5+0x47c00], desc[UR20][R128.64], P1 ;  /* 0x47c0000080057fae */ /* 0x000fe200089a1014 */
[----:B---3--:R-:W-:-:S04]  /*21d80*/  IADD3 R140, P3, PT, R202, UR12, RZ ;  /* 0x0000000cca8c7c10 */ /* 0x008fc8000ff7e0ff */
[----:B------:R-:W-:Y:S02]  /*21d90*/  IADD3.X R141, PT, PT, R203, UR13, RZ, P3, !PT ;  /* 0x0000000dcb8d7c10 */ /* 0x000fe40009ffe4ff */
[----:B------:R-:W3:Y:S01]  /*21da0*/  LDL.LU.64 R202, [R1+0x7b0] ;  /* 0x0007b00001ca7983 */ /* 0x000ee20000300a00 */
[----:B----4-:R-:W-:-:S03]  /*21db0*/  IADD3 R186, P3, PT, R200, UR12, RZ ;  /* 0x0000000cc8ba7c10 */ /* 0x010fc6000ff7e0ff */
[----:B------:R-:W-:Y:S01]  /*21dc0*/  LDGSTS.E [R242+0x40080], desc[UR20][R140.64], P1 ;  /* 0x400800008cf27fae */ /* 0x000fe200089a1014 */
[----:B------:R-:W-:-:S03]  /*21dd0*/  IADD3.X R187, PT, PT, R201, UR13, RZ, P3, !PT ;  /* 0x0000000dc9bb7c10 */ /* 0x000fc60009ffe4ff */
[----:B------:R-:W4:Y:S04]  /*21de0*/  LDL.LU.64 R200, [R1+0x780] ;  /* 0x0007800001c87983 */ /* 0x000f280000300a00 */
[----:B------:R-:W-:Y:S01]  /*21df0*/  LDGSTS.E [R242+0x40480], desc[UR20][R186.64], P1 ;  /* 0x40480000baf27fae */ /* 0x000fe200089a1014 */
[----:B--2---:R-:W-:-:S04]  /*21e00*/  IADD3 R244, P3, PT, R208, UR12, RZ ;  /* 0x0000000cd0f47c10 */ /* 0x004fc8000ff7e0ff */
[----:B------:R-:W-:Y:S02]  /*21e10*/  IADD3.X R245, PT, PT, R209, UR13, RZ, P3, !PT ;  /* 0x0000000dd1f57c10 */ /* 0x000fe40009ffe4ff */
[----:B------:R-:W2:Y:S04]  /*21e20*/  LDL.LU.64 R208, [R1+0x750] ;  /* 0x0007500001d07983 */ /* 0x000ea80000300a00 */
[----:B------:R-:W2:Y:S04]  /*21e30*/  LDL.LU.64 R152, [R1+0x6f0] ;  /* 0x0006f00001987983 */ /* 0x000ea80000300a00 */
[----:B------:R-:W-:Y:S01]  /*21e40*/  LDGSTS.E [R242+0x40880], desc[UR20][R244.64], P1 ;  /* 0x40880000f4f27fae */ /* 0x000fe200089a1014 */
[----:B------:R-:W-:-:S04]  /*21e50*/  IADD3 R110, P3, PT, R6, UR12, RZ ;  /* 0x0000000c066e7c10 */ /* 0x000fc8000ff7e0ff */
[----:B------:R-:W-:Y:S02]  /*21e60*/  IADD3.X R111, PT, PT, R7, UR13, RZ, P3, !PT ;  /* 0x0000000d076f7c10 */ /* 0x000fe40009ffe4ff */
[----:B------:R-:W-:-:S03]  /*21e70*/  IADD3 R6, P3, PT, R166, UR12, RZ ;  /* 0x0000000ca6067c10 */ /* 0x000fc6000ff7e0ff */
[----:B------:R1:W-:Y:S01]  /*21e80*/  LDGSTS.E [R242+0x40c80], desc[UR20][R110.64], P1 ;  /* 0x40c800006ef27fae */ /* 0x0003e200089a1014 */
[----:B------:R-:W-:-:S03]  /*21e90*/  IADD3.X R7, PT, PT, R167, UR13, RZ, P3, !PT ;  /* 0x0000000da7077c10 */ /* 0x000fc60009ffe4ff */
[----:B------:R-:W-:Y:S04]  /*21ea0*/  STL.64 [R1+0x140], R110 ;  /* 0x0001406e01007387 */ /* 0x000fe80000100a00 */
[----:B------:R1:W-:Y:S04]  /*21eb0*/  STL.64 [R1+0x168], R6 ;  /* 0x0001680601007387 */ /* 0x0003e80000100a00 */
[----:B------:R-:W2:Y:S01]  /*21ec0*/  LDL.LU.64 R158, [R1+0x690] ;  /* 0x00069000019e7983 */ /* 0x000ea20000300a00 */
[----:B------:R-:W-:-:S03]  /*21ed0*/  IADD3 R122, P3, PT, R178, UR12, RZ ;  /* 0x0000000cb27a7c10 */ /* 0x000fc6000ff7e0ff */
[----:B------:R-:W2:Y:S01]  /*21ee0*/  LDL.LU.64 R164, [R1+0x628] ;  /* 0x0006280001a47983 */ /* 0x000ea20000300a00 */
[----:B------:R-:W-:-:S03]  /*21ef0*/  IADD3.X R123, PT, PT, R179, UR13, RZ, P3, !PT ;  /* 0x0000000db37b7c10 */ /* 0x000fc60009ffe4ff */
[----:B------:R-:W-:Y:S01]  /*21f00*/  LDGSTS.E [R242+0x41080], desc[UR20][R6.64], P1 ;  /* 0x4108000006f27fae */ /* 0x000fe200089a1014 */
[----:B------:R-:W-:-:S03]  /*21f10*/  IADD3 R116, P3, PT, R184, UR12, RZ ;  /* 0x0000000cb8747c10 */ /* 0x000fc6000ff7e0ff */
[----:B------:R3:W-:Y:S01]  /*21f20*/  LDGSTS.E [R242+0x41480], desc[UR20][R122.64], P1 ;  /* 0x414800007af27fae */ /* 0x0007e200089a1014 */
[----:B------:R-:W-:-:S05]  /*21f30*/  IADD3.X R117, PT, PT, R185, UR13, RZ, P3, !PT ;  /* 0x0000000db9757c10 */ /* 0x000fca0009ffe4ff */
[----:B------:R4:W-:Y:S04]  /*21f40*/  LDGSTS.E [R242+0x41880], desc[UR20][R116.64], P1 ;  /* 0x4188000074f27fae */ /* 0x0009e800089a1014 */
[----:B-1----:R-:W2:Y:S01]  /*21f50*/  LDL.LU.64 R6, [R1+0x5b0] ;  /* 0x0005b00001067983 */ /* 0x002ea20000300a00 */
[----:B------:R-:W-:-:S03]  /*21f60*/  IADD3 R110, P3, PT, R182, UR12, RZ ;  /* 0x0000000cb66e7c10 */ /* 0x000fc6000ff7e0ff */
[----:B------:R3:W-:Y:S04]  /*21f70*/  STL.64 [R1+0x198], R122 ;  /* 0x0001987a01007387 */ /* 0x0007e80000100a00 */
[----:B------:R-:W2:Y:S01]  /*21f80*/  LDL.LU.64 R166, [R1+0x538] ;  /* 0x0005380001a67983 */ /* 0x000ea20000300a00 */
[----:B------:R-:W-:-:S03]  /*21f90*/  IADD3.X R111, PT, PT, R183, UR13, RZ, P3, !PT ;  /* 0x0000000db76f7c10 */ /* 0x000fc60009ffe4ff */
[----:B------:R4:W-:Y:S04]  /*21fa0*/  STL.64 [R1+0x1c0], R116 ;  /* 0x0001c07401007387 */ /* 0x0009e80000100a00 */
[----:B------:R-:W2:Y:S04]  /*21fb0*/  LDL.LU.64 R178, [R1+0x4a8] ;  /* 0x0004a80001b27983 */ /* 0x000ea80000300a00 */
[----:B------:R2:W-:Y:S04]  /*21fc0*/  STL.64 [R1+0x208], R110 ;  /* 0x0002086e01007387 */ /* 0x0005e80000100a00 */
[----:B------:R-:W2:Y:S04]  /*21fd0*/  LDL.LU.64 R184, [R1+0x438] ;  /* 0x0004380001b87983 */ /* 0x000ea80000300a00 */
[----:B------:R-:W2:Y:S04]  /*21fe0*/  LDL.LU.64 R182, [R1+0x1a8] ;  /* 0x0001a80001b67983 */ /* 0x000ea80000300a00 */
[----:B------:R2:W-:Y:S01]  /*21ff0*/  LDGSTS.E [R242+0x41c80], desc[UR20][R110.64], P1 ;  /* 0x41c800006ef27fae */ /* 0x0005e200089a1014 */
[----:B---3--:R-:W-:-:S04]  /*22000*/  IADD3 R122, P3, PT, R202, UR12, RZ ;  /* 0x0000000cca7a7c10 */ /* 0x008fc8000ff7e0ff */
[----:B------:R-:W-:Y:S02]  /*22010*/  IADD3.X R123, PT, PT, R203, UR13, RZ, P3, !PT ;  /* 0x0000000dcb7b7c10 */ /* 0x000fe40009ffe4ff */
[----:B------:R-:W3:Y:S01]  /*22020*/  LDL.LU.64 R202, [R1+0x178] ;  /* 0x0001780001ca7983 */ /* 0x000ee20000300a00 */
[----:B----4-:R-:W-:-:S03]  /*22030*/  IADD3 R116, P3, PT, R200, UR12, RZ ;  /* 0x0000000cc8747c10 */ /* 0x010fc6000ff7e0ff */
[----:B------:R1:W-:Y:S01]  /*22040*/  LDGSTS.E [R242+0x42080], desc[UR20][R122.64], P1 ;  /* 0x420800007af27fae */ /* 0x0003e200089a1014 */
[----:B------:R-:W-:-:S03]  /*22050*/  IADD3.X R117, PT, PT, R201, UR13, RZ, P3, !PT ;  /* 0x0000000dc9757c10 */ /* 0x000fc60009ffe4ff */
[----:B------:R1:W-:Y:S04]  /*22060*/  STL.64 [R1+0x248], R122 ;  /* 0x0002487a01007387 */ /* 0x0003e80000100a00 */
[----:B------:R4:W-:Y:S04]  /*22070*/  STL.64 [R1+0x288], R116 ;  /* 0x0002887401007387 */ /* 0x0009e80000100a00 */
[----:B------:R-:W3:Y:S01]  /*22080*/  LDL.LU.64 R200, [R1+0x150] ;  /* 0x0001500001c87983 */ /* 0x000ee20000300a00 */
[----:B--2---:R-:W-:-:S03]  /*22090*/  IADD3 R110, P3, PT, R208, UR12, RZ ;  /* 0x0000000cd06e7c10 */ /* 0x004fc6000ff7e0ff */
[----:B------:R4:W-:Y:S01]  /*220a0*/  LDGSTS.E [R242+0x42480], desc[UR20][R116.64], P1 ;  /* 0x4248000074f27fae */ /* 0x0009e200089a1014 */
[----:B------:R-:W-:-:S05]  /*220b0*/  IADD3.X R111, PT, PT, R209, UR13, RZ, P3, !PT ;  /* 0x0000000dd16f7c10 */ /* 0x000fca0009ffe4ff */
[----:B------:R2:W-:Y:S04]  /*220c0*/  STL.64 [R1+0x2d0], R110 ;  /* 0x0002d06e01007387 */ /* 0x0005e80000100a00 */
[----:B------:R-:W3:Y:S01]  /*220d0*/  LDL.LU.64 R208, [R1+0xf0] ;  /* 0x0000f00001d07983 */ /* 0x000ee20000300a00 */
[----:B-1----:R-:W-:-:S03]  /*220e0*/  IADD3 R122, P3, PT, R152, UR12, RZ ;  /* 0x0000000c987a7c10 */ /* 0x002fc6000ff7e0ff */
[----:B------:R2:W-:Y:S01]  /*220f0*/  LDGSTS.E [R242+0x42880], desc[UR20][R110.64], P1 ;  /* 0x428800006ef27fae */ /* 0x0005e200089a1014 */
[----:B------:R-:W-:-:S05]  /*22100*/  IADD3.X R123, PT, PT, R153, UR13, RZ, P3, !PT ;  /* 0x0000000d997b7c10 */ /* 0x000fca0009ffe4ff */
[----:B------:R-:W-:Y:S04]  /*22110*/  STL.64 [R1+0x320], R122 ;  /* 0x0003207a01007387 */ /* 0x000fe80000100a00 */
[----:B------:R-:W-:Y:S01]  /*22120*/  LDGSTS.E [R242+0x42c80], desc[UR20][R122.64], P1 ;  /* 0x42c800007af27fae */ /* 0x000fe200089a1014 */
[----:B----4-:R-:W-:-:S04]  /*22130*/  IADD3 R116, P3, PT, R158, UR12, RZ ;  /* 0x0000000c9e747c10 */ /* 0x010fc8000ff7e0ff */
[----:B------:R-:W-:Y:S02]  /*22140*/  IADD3.X R117, PT, PT, R159, UR13, RZ, P3, !PT ;  /* 0x0000000d9f757c10 */ /* 0x000fe40009ffe4ff */
[----:B--2---:R-:W-:-:S03]  /*22150*/  IADD3 R110, P3, PT, R164, UR12, RZ ;  /* 0x0000000ca46e7c10 */ /* 0x004fc6000ff7e0ff */
[----:B------:R1:W-:Y:S01]  /*22160*/  STL.64 [R1+0x368], R116 ;  /* 0x0003687401007387 */ /* 0x0003e20000100a00 */
[----:B------:R-:W-:-:S03]  /*22170*/  IADD3.X R111, PT, PT, R165, UR13, RZ, P3, !PT ;  /* 0x0000000da56f7c10 */ /* 0x000fc60009ffe4ff */
[----:B------:R1:W-:Y:S04]  /*22180*/  LDGSTS.E [R242+0x43080], desc[UR20][R116.64], P1 ;  /* 0x4308000074f27fae */ /* 0x0003e800089a1014 */
[----:B------:R2:W-:Y:S04]  /*22190*/  STL.64 [R1+0x3a8], R110 ;  /* 0x0003a86e01007387 */ /* 0x0005e80000100a00 */
[----:B------:R2:W-:Y:S01]  /*221a0*/  LDGSTS.E [R242+0x43480], desc[UR20][R110.64], P1 ;  /* 0x434800006ef27fae */ /* 0x0005e200089a1014 */
[----:B-1----:R-:W-:-:S04]  /*221b0*/  IADD3 R116, P3, PT, R6, UR12, RZ ;  /* 0x0000000c06747c10 */ /* 0x002fc8000ff7e0ff */
[----:B------:R-:W-:Y:S02]  /*221c0*/  IADD3.X R117, PT, PT, R7, UR13, RZ, P3, !PT ;  /* 0x0000000d07757c10 */ /* 0x000fe40009ffe4ff */
[----:B--2---:R-:W-:-:S03]  /*221d0*/  IADD3 R110, P3, PT, R166, UR12, RZ ;  /* 0x0000000ca66e7c10 */ /* 0x004fc6000ff7e0ff */
[----:B------:R1:W-:Y:S01]  /*221e0*/  LDGSTS.E [R242+0x43880], desc[UR20][R116.64], P1 ;  /* 0x4388000074f27fae */ /* 0x0003e200089a1014 */
        /* <DEDUP_REMOVED lines=19> */
[----:B------:R1:W-:Y:S01]  /*22320*/  LDGSTS.E [R242+0x44c80], desc[UR20][R6.64], P1 ;  /* 0x44c8000006f27fae */ /* 0x0003e200089a1014 */
[----:B------:R-:W-:-:S03]  /*22330*/  IADD3.X R117, PT, PT, R201, UR13, RZ, P3, !PT ;  /* 0x0000000dc9757c10 */ /* 0x000fc60009ffe4ff */
[----:B------:R1:W-:Y:S01]  /*22340*/  STL.64 [R1+0x568], R6 ;  /* 0x0005680601007387 */ /* 0x0003e20000100a00 */
[----:B--2---:R-:W-:-:S03]  /*22350*/  IADD3 R110, P3, PT, R208, UR12, RZ ;  /* 0x0000000cd06e7c10 */ /* 0x004fc6000ff7e0ff */
[----:B------:R2:W-:Y:S01]  /*22360*/  LDGSTS.E [R242+0x45080], desc[UR20][R116.64], P1 ;  /* 0x4508000074f27fae */ /* 0x0005e200089a1014 */
[----:B------:R-:W-:Y:S02]  /*22370*/  IADD3.X R111, PT, PT, R209, UR13, RZ, P3, !PT ;  /* 0x0000000dd16f7c10 */ /* 0x000fe40009ffe4ff */
[----:B-1----:R-:W-:Y:S01]  /*22380*/  IADD3 R6, P3, PT, R162, UR12, RZ ;  /* 0x0000000ca2067c10 */ /* 0x002fe2000ff7e0ff */
[----:B------:R2:W-:Y:S03]  /*22390*/  STL.64 [R1+0x5c8], R116 ;  /* 0x0005c87401007387 */ /* 0x0005e60000100a00 */
[----:B------:R-:W-:Y:S01]  /*223a0*/  IADD3.X R7, PT, PT, R163, UR13, RZ, P3, !PT ;  /* 0x0000000da3077c10 */ /* 0x000fe20009ffe4ff */
[----:B------:R1:W-:Y:S04]  /*223b0*/  STL.64 [R1+0x670], R110 ;  /* 0x0006706e01007387 */ /* 0x0003e80000100a00 */
[----:B------:R1:W-:Y:S01]  /*223c0*/  LDGSTS.E [R242+0x45480], desc[UR20][R110.64], P1 ;  /* 0x454800006ef27fae */ /* 0x0003e200089a1014 */
[----:B--2---:R-:W-:-:S03]  /*223d0*/  IADD3 R116, P3, PT, R156, UR12, RZ ;  /* 0x0000000c9c747c10 */ /* 0x004fc6000ff7e0ff */
[----:B------:R2:W-:Y:S01]  /*223e0*/  STL.64 [R1+0x6b0], R6 ;  /* 0x0006b00601007387 */ /* 0x0005e20000100a00 */
[----:B------:R-:W-:-:S03]  /*223f0*/  IADD3.X R117, PT, PT, R157, UR13, RZ, P3, !PT ;  /* 0x0000000d9d757c10 */ /* 0x000fc60009ffe4ff */
[----:B------:R2:W-:Y:S01]  /*22400*/  LDGSTS.E [R242+0x45880], desc[UR20][R6.64], P1 ;  /* 0x4588000006f27fae */ /* 0x0005e200089a1014 */
[----:B-1----:R-:W-:-:S03]  /*22410*/  IADD3 R110, P3, PT, R150, UR12, RZ ;  /* 0x0000000c966e7c10 */ /* 0x002fc6000ff7e0ff */
[----:B------:R-:W3:Y:S01]  /*22420*/  LDL.LU.64 R202, [R1+0x980] ;  /* 0x0009800001ca7983 */ /* 0x000ee20000300a00 */
[----:B------:R-:W-:-:S03]  /*22430*/  IADD3.X R111, PT, PT, R151, UR13, RZ, P3, !PT ;  /* 0x0000000d976f7c10 */ /* 0x000fc60009ffe4ff */
[----:B------:R-:W4:Y:S01]  /*22440*/  LDL.LU.64 R200, [R1+0x960] ;  /* 0x0009600001c87983 */ /* 0x000f220000300a00 */
[----:B--2---:R-:W-:-:S03]  /*22450*/  IADD3 R6, P3, PT, R144, UR12, RZ ;  /* 0x0000000c90067c10 */ /* 0x004fc6000ff7e0ff */
[----:B------:R1:W-:Y:S01]  /*22460*/  STL.64 [R1+0x6f8], R116 ;  /* 0x0006f87401007387 */ /* 0x0003e20000100a00 */
[----:B------:R-:W-:-:S03]  /*22470*/  IADD3.X R7, PT, PT, R145, UR13, RZ, P3, !PT ;  /* 0x0000000d91077c10 */ /* 0x000fc60009ffe4ff */
[----:B------:R-:W-:Y:S04]  /*22480*/  STL.64 [R1+0x720], R110 ;  /* 0x0007206e01007387 */ /* 0x000fe80000100a00 */
[----:B------:R2:W-:Y:S04]  /*22490*/  STL.64 [R1+0x750], R6 ;  /* 0x0007500601007387 */ /* 0x0005e80000100a00 */
[----:B------:R-:W4:Y:S01]  /*224a0*/  LDL.LU.64 R208, [R1+0x938] ;  /* 0x0009380001d07983 */ /* 0x000f220000300a00 */
[----:B------:R-:W-:-:S03]  /*224b0*/  IADD3 R122, P3, PT, R138, UR12, RZ ;  /* 0x0000000c8a7a7c10 */ /* 0x000fc6000ff7e0ff */
[----:B------:R1:W-:Y:S01]  /*224c0*/  LDGSTS.E [R242+0x45c80], desc[UR20][R116.64], P1 ;  /* 0x45c8000074f27fae */ /* 0x0003e200089a1014 */
[----:B------:R-:W-:-:S03]  /*224d0*/  IADD3.X R123, PT, PT, R139, UR13, RZ, P3, !PT ;  /* 0x0000000d8b7b7c10 */ /* 0x000fc60009ffe4ff */
[----:B------:R2:W-:Y:S04]  /*224e0*/  LDGSTS.E [R242+0x46080], desc[UR20][R110.64], P1 ;  /* 0x460800006ef27fae */ /* 0x0005e800089a1014 */
[----:B------:R-:W-:Y:S01]  /*224f0*/  LDGSTS.E [R242+0x46480], desc[UR20][R6.64], P1 ;  /* 0x4648000006f27fae */ /* 0x000fe200089a1014 */
[----:B-1----:R-:W-:-:S03]  /*22500*/  IADD3 R116, P3, PT, R132, UR12, RZ ;  /* 0x0000000c84747c10 */ /* 0x002fc6000ff7e0ff */
[----:B------:R1:W-:Y:S01]  /*22510*/  LDGSTS.E [R242+0x46880], desc[UR20][R122.64], P1 ;  /* 0x468800007af27fae */ /* 0x0003e200089a1014 */
[----:B------:R-:W-:-:S03]  /*22520*/  IADD3.X R117, PT, PT, R133, UR13, RZ, P3, !PT ;  /* 0x0000000d85757c10 */ /* 0x000fc60009ffe4ff */
[----:B--2---:R-:W2:Y:S01]  /*22530*/  LDL.LU.64 R6, [R1+0x908] ;  /* 0x0009080001067983 */ /* 0x004ea20000300a00 */
[----:B------:R-:W-:-:S03]  /*22540*/  IADD3 R110, P3, PT, R126, UR12, RZ ;  /* 0x0000000c7e6e7c10 */ /* 0x000fc6000ff7e0ff */
[----:B------:R-:W2:Y:S01]  /*22550*/  LDL.LU.64 R166, [R1+0x8e0] ;  /* 0x0008e00001a67983 */ /* 0x000ea20000300a00 */
[----:B------:R-:W-:-:S03]  /*22560*/  IADD3.X R111, PT, PT, R127, UR13, RZ, P3, !PT ;  /* 0x0000000d7f6f7c10 */ /* 0x000fc60009ffe4ff */
[----:B------:R1:W-:Y:S04]  /*22570*/  STL.64 [R1+0x780], R122 ;  /* 0x0007807a01007387 */ /* 0x0003e80000100a00 */
[----:B------:R1:W-:Y:S04]  /*22580*/  STL.64 [R1+0x7c0], R116 ;  /* 0x0007c07401007387 */ /* 0x0003e80000100a00 */
[----:B------:R1:W-:Y:S02]  /*22590*/  LDGSTS.E [R242+0x46c80], desc[UR20][R116.64], P1 ;  /* 0x46c8000074f27fae */ /* 0x0003e400089a1014 */
[----:B-1----:R-:W-:-:S02]  /*225a0*/  IADD3 R122, P3, PT, R120, UR12, RZ ;  /* 0x0000000c787a7c10 */ /* 0x002fc4000ff7e0ff */
[----:B------:R1:W-:Y:S02]  /*225b0*/  STL.64 [R1+0x7e0], R110 ;  /* 0x0007e06e01007387 */ /* 0x0003e40000100a00 */
[----:B------:R-:W-:Y:S02]  /*225c0*/  IADD3.X R123, PT, PT, R121, UR13, RZ, P3, !PT ;  /* 0x0000000d797b7c10 */ /* 0x000fe40009ffe4ff */
[----:B------:R-:W2:Y:S01]  /*225d0*/  LDL.LU.64 R178, [R1+0x8b0] ;  /* 0x0008b00001b27983 */ /* 0x000ea20000300a00 */
[----:B------:R-:W-:-:S03]  /*225e0*/  IADD3 R116, P3, PT, R114, UR12, RZ ;  /* 0x0000000c72747c10 */ /* 0x000fc6000ff7e0ff */
[----:B------:R-:W2:Y:S01]  /*225f0*/  LDL.LU.64 R184, [R1+0x878] ;  /* 0x0008780001b87983 */ /* 0x000ea20000300a00 */
[----:B------:R-:W-:-:S03]  /*22600*/  IADD3.X R117, PT, PT, R115, UR13, RZ, P3, !PT ;  /* 0x0000000d73757c10 */ /* 0x000fc60009ffe4ff */
[----:B------:R-:W-:Y:S04]  /*22610*/  STL.64 [R1+0x800], R122 ;  /* 0x0008007a01007387 */ /* 0x000fe80000100a00 */
[----:B------:R1:W-:Y:S04]  /*22620*/  LDGSTS.E [R242+0x47080], desc[UR20][R110.64], P1 ;  /* 0x470800006ef27fae */ /* 0x0003e800089a1014 */
[----:B------:R-:W-:Y:S04]  /*22630*/  STL.64 [R1+0x838], R116 ;  /* 0x0008387401007387 */ /* 0x000fe80000100a00 */
[----:B------:R-:W2:Y:S01]  /*22640*/  LDL.LU.64 R182, [R1+0x840] ;  /* 0x0008400001b67983 */ /* 0x000ea20000300a00 */
[----:B-1----:R-:W-:-:S03]  /*22650*/  IADD3 R110, P3, PT, R108, UR12, RZ ;  /* 0x0000000c6c6e7c10 */ /* 0x002fc6000ff7e0ff */
[----:B------:R-:W-:Y:S01]  /*22660*/  LDGSTS.E [R242+0x47480], desc[UR20][R122.64], P1 ;  /* 0x474800007af27fae */ /* 0x000fe200089a1014 */
[----:B------:R-:W-:-:S03]  /*22670*/  IADD3.X R111, PT, PT, R109, UR13, RZ, P3, !PT ;  /* 0x0000000d6d6f7c10 */ /* 0x000fc60009ffe4ff */
[----:B------:R-:W-:Y:S04]  /*22680*/  LDGSTS.E [R242+0x47880], desc[UR20][R116.64], P1 ;  /* 0x4788000074f27fae */ /* 0x000fe800089a1014 */
[----:B------:R1:W-:Y:S04]  /*22690*/  STL.64 [R1+0x860], R110 ;  /* 0x0008606e01007387 */ /* 0x0003e80000100a00 */
[----:B------:R2:W-:Y:S01]  /*226a0*/  LDGSTS.E [R242+0x47c80], desc[UR20][R110.64], P1 ;  /* 0x47c800006ef27fae */ /* 0x0005e200089a1014 */
        /* <DEDUP_REMOVED lines=8> */
[----:B------:R-:W-:-:S04]  /*22730*/  IADD3 R156, P3, PT, R208, UR12, RZ ;  /* 0x0000000cd09c7c10 */ /* 0x000fc8000ff7e0ff */
[----:B------:R-:W-:Y:S02]  /*22740*/  IADD3.X R157, PT, PT, R209, UR13, RZ, P3, !PT ;  /* 0x0000000dd19d7c10 */ /* 0x000fe40009ffe4ff */
[----:B------:R-:W4:Y:S04]  /*22750*/  LDL.LU.64 R208, [R1+0x7b8] ;  /* 0x0007b80001d07983 */ /* 0x000f280000300a00 */
[----:B------:R-:W4:Y:S04]  /*22760*/  LDL.LU.64 R146, [R1+0x778] ;  /* 0x0007780001927983 */ /* 0x000f280000300a00 */
[----:B------:R-:W4:Y:S04]  /*22770*/  LDL.LU.64 R158, [R1+0x748] ;  /* 0x00074800019e7983 */ /* 0x000f280000300a00 */
[----:B------:R-:W-:Y:S01]  /*22780*/  LDGSTS.E [R240+0x40900], desc[UR20][R156.64], P1 ;  /* 0x409000009cf07fae */ /* 0x000fe200089a1014 */
[----:B--2---:R-:W-:-:S04]  /*22790*/  IADD3 R242, P3, PT, R6, UR12, RZ ;  /* 0x0000000c06f27c10 */ /* 0x004fc8000ff7e0ff */
[----:B------:R-:W-:Y:S02]  /*227a0*/  IADD3.X R243, PT, PT, R7, UR13, RZ, P3, !PT ;  /* 0x0000000d07f37c10 */ /* 0x000fe40009ffe4ff */
[----:B------:R-:W-:-:S03]  /*227b0*/  IADD3 R6, P3, PT, R166, UR12, RZ ;  /* 0x0000000ca6067c10 */ /* 0x000fc6000ff7e0ff */
[----:B------:R-:W-:Y:S01]  /*227c0*/  LDGSTS.E [R240+0x40d00], desc[UR20][R242.64], P1 ;  /* 0x40d00000f2f07fae */ /* 0x000fe200089a1014 */
[----:B------:R-:W-:-:S05]  /*227d0*/  IADD3.X R7, PT, PT, R167, UR13, RZ, P3, !PT ;  /* 0x0000000da7077c10 */ /* 0x000fca0009ffe4ff */
[----:B------:R2:W-:Y:S04]  /*227e0*/  STL.64 [R1+0x150], R6 ;  /* 0x0001500601007387 */ /* 0x0005e80000100a00 */
[----:B------:R-:W4:Y:S04]  /*227f0*/  LDL.LU.64 R164, [R1+0x6e0] ;  /* 0x0006e00001a47983 */ /* 0x000f280000300a00 */
[----:B------:R-:W-:Y:S01]  /*22800*/  LDGSTS.E [R240+0x41100], desc[UR20][R6.64], P1 ;  /* 0x4110000006f07fae */ /* 0x000fe200089a1014 */
[----:B------:R-:W-:-:S04]  /*22810*/  IADD3 R114, P3, PT, R178, UR12, RZ ;  /* 0x0000000cb2727c10 */ /* 0x000fc8000ff7e0ff */
[----:B------:R-:W-:Y:S02]  /*22820*/  IADD3.X R115, PT, PT, R179, UR13, RZ, P3, !PT ;  /* 0x0000000db3737c10 */ /* 0x000fe40009ffe4ff */
[----:B-1----:R-:W-:-:S03]  /*22830*/  IADD3 R110, P3, PT, R184, UR12, RZ ;  /* 0x0000000cb86e7c10 */ /* 0x002fc6000ff7e0ff */
[----:B------:R3:W-:Y:S04]  /*22840*/  LDGSTS.E [R240+0x41500], desc[UR20][R114.64], P1 ;  /* 0x4150000072f07fae */ /* 0x0007e800089a1014 */
[----:B--2---:R-:W2:Y:S01]  /*22850*/  LDL.LU.64 R6, [R1+0x658] ;  /* 0x0006580001067983 */ /* 0x004ea20000300a00 */
[----:B------:R-:W-:-:S03]  /*22860*/  IADD3.X R111, PT, PT, R185, UR13, RZ, P3, !PT ;  /* 0x0000000db96f7c10 */ /* 0x000fc60009ffe4ff */
[----:B------:R3:W-:Y:S01]  /*22870*/  STL.64 [R1+0x178], R114 ;  /* 0x0001787201007387 */ /* 0x0007e20000100a00 */
[----:B------:R-:W-:-:S03]  /*22880*/  IADD3 R108, P3, PT, R182, UR12, RZ ;  /* 0x0000000cb66c7c10 */ /* 0x000fc6000ff7e0ff */
[----:B------:R-:W2:Y:S01]  /*22890*/  LDL.LU.64 R166, [R1+0x5d8] ;  /* 0x0005d80001a67983 */ /* 0x000ea20000300a00 */
[----:B------:R-:W-:-:S03]  /*228a0*/  IADD3.X R109, PT, PT, R183, UR13, RZ, P3, !PT ;  /* 0x0000000db76d7c10 */ /* 0x000fc60009ffe4ff */
[----:B------:R4:W-:Y:S04]  /*228b0*/  STL.64 [R1+0x1a8], R110 ;  /* 0x0001a86e01007387 */ /* 0x0009e80000100a00 */
[----:B------:R-:W2:Y:S04]  /*228c0*/  LDL.LU.64 R178, [R1+0x558] ;  /* 0x0005580001b27983 */ /* 0x000ea80000300a00 */
[----:B------:R1:W-:Y:S04]  /*228d0*/  STL.64 [R1+0x1d0], R108 ;  /* 0x0001d06c01007387 */ /* 0x0003e80000100a00 */
[----:B------:R-:W2:Y:S04]  /*228e0*/  LDL.LU.64 R184, [R1+0x4d0] ;  /* 0x0004d00001b87983 */ /* 0x000ea80000300a00 */
[----:B------:R4:W-:Y:S04]  /*228f0*/  LDGSTS.E [R240+0x41900], desc[UR20][R110.64], P1 ;  /* 0x419000006ef07fae */ /* 0x0009e800089a1014 */
        /* <DEDUP_REMOVED lines=8> */
[----:B------:R4:W-:Y:S01]  /*22980*/  STL.64 [R1+0x210], R114 ;  /* 0x0002107201007387 */ /* 0x0009e20000100a00 */
[----:B-1----:R-:W-:-:S03]  /*22990*/  IADD3 R108, P3, PT, R208, UR12, RZ ;  /* 0x0000000cd06c7c10 */ /* 0x002fc6000ff7e0ff */
[----:B------:R1:W-:Y:S01]  /*229a0*/  STL.64 [R1+0x250], R110 ;  /* 0x0002506e01007387 */ /* 0x0003e20000100a00 */
[----:B------:R-:W-:-:S03]  /*229b0*/  IADD3.X R109, PT, PT, R209, UR13, RZ, P3, !PT ;  /* 0x0000000dd16d7c10 */ /* 0x000fc60009ffe4ff */
[----:B------:R-:W3:Y:S04]  /*229c0*/  LDL.LU.64 R200, [R1+0x160] ;  /* 0x0001600001c87983 */ /* 0x000ee80000300a00 */
[----:B------:R1:W-:Y:S04]  /*229d0*/  STL.64 [R1+0x290], R108 ;  /* 0x0002906c01007387 */ /* 0x0003e80000100a00 */
[----:B------:R-:W3:Y:S01]  /*229e0*/  LDL.LU.64 R208, [R1+0x108] ;  /* 0x0001080001d07983 */ /* 0x000ee20000300a00 */
[----:B----4-:R-:W-:-:S03]  /*229f0*/  IADD3 R114, P3, PT, R146, UR12, RZ ;  /* 0x0000000c92727c10 */ /* 0x010fc6000ff7e0ff */
[----:B------:R1:W-:Y:S01]  /*22a00*/  LDGSTS.E [R240+0x42500], desc[UR20][R110.64], P1 ;  /* 0x425000006ef07fae */ /* 0x0003e200089a1014 */
[----:B------:R-:W-:-:S03]  /*22a10*/  IADD3.X R115, PT, PT, R147, UR13, RZ, P3, !PT ;  /* 0x0000000d93737c10 */ /* 0x000fc60009ffe4ff */
[----:B------:R4:W-:Y:S01]  /*22a20*/  LDGSTS.E [R240+0x42900], desc[UR20][R108.64], P1 ;  /* 0x429000006cf07fae */ /* 0x0009e200089a1014 */
[----:B-1----:R-:W-:-:S03]  /*22a30*/  IADD3 R110, P3, PT, R158, UR12, RZ ;  /* 0x0000000c9e6e7c10 */ /* 0x002fc6000ff7e0ff */
[----:B------:R-:W-:Y:S01]  /*22a40*/  STL.64 [R1+0x2c8], R114 ;  /* 0x0002c87201007387 */ /* 0x000fe20000100a00 */
[----:B------:R-:W-:-:S03]  /*22a50*/  IADD3.X R111, PT, PT, R159, UR13, RZ, P3, !PT ;  /* 0x0000000d9f6f7c10 */ /* 0x000fc60009ffe4ff */
[----:B------:R-:W-:Y:S01]  /*22a60*/  LDGSTS.E [R240+0x42d00], desc[UR20][R114.64], P1 ;  /* 0x42d0000072f07fae */ /* 0x000fe200089a1014 */
[----:B----4-:R-:W-:-:S03]  /*22a70*/  IADD3 R108, P3, PT, R164, UR12, RZ ;  /* 0x0000000ca46c7c10 */ /* 0x010fc6000ff7e0ff */
[----:B------:R2:W-:Y:S01]  /*22a80*/  STL.64 [R1+0x310], R110 ;  /* 0x0003106e01007387 */ /* 0x0005e20000100a00 */
[----:B------:R-:W-:-:S03]  /*22a90*/  IADD3.X R109, PT, PT, R165, UR13, RZ, P3, !PT ;  /* 0x0000000da56d7c10 */ /* 0x000fc60009ffe4ff */
[----:B------:R2:W-:Y:S04]  /*22aa0*/  LDGSTS.E [R240+0x43100], desc[UR20][R110.64], P1 ;  /* 0x431000006ef07fae */ /* 0x0005e800089a1014 */
[----:B------:R1:W-:Y:S04]  /*22ab0*/  STL.64 [R1+0x360], R108 ;  /* 0x0003606c01007387 */ /* 0x0003e80000100a00 */
[----:B------:R1:W-:Y:S01]  /*22ac0*/  LDGSTS.E [R240+0x43500], desc[UR20][R108.64], P1 ;  /* 0x435000006cf07fae */ /* 0x0003e200089a1014 */
[----:B--2---:R-:W-:-:S04]  /*22ad0*/  IADD3 R110, P3, PT, R6, UR12, RZ ;  /* 0x0000000c066e7c10 */ /* 0x004fc8000ff7e0ff */
[----:B------:R-:W-:Y:S02]  /*22ae0*/  IADD3.X R111, PT, PT, R7, UR13, RZ, P3, !PT ;  /* 0x0000000d076f7c10 */ /* 0x000fe40009ffe4ff */
[----:B-1----:R-:W-:-:S03]  /*22af0*/  IADD3 R108, P3, PT, R166, UR12, RZ ;  /* 0x0000000ca66c7c10 */ /* 0x002fc6000ff7e0ff */
        /* <DEDUP_REMOVED lines=18> */
[----:B------:R-:W-:-:S05]  /*22c20*/  IADD3.X R7, PT, PT, R203, UR13, RZ, P3, !PT ;  /* 0x0000000dcb077c10 */ /* 0x000fca0009ffe4ff */
[----:B------:R3:W-:Y:S04]  /*22c30*/  STL.64 [R1+0x4f0], R6 ;  /* 0x0004f00601007387 */ /* 0x0007e80000100a00 */
[----:B------:R3:W-:Y:S01]  /*22c40*/  LDGSTS.E [R240+0x44d00], desc[UR20][R6.64], P1 ;  /* 0x44d0000006f07fae */ /* 0x0007e200089a1014 */
[----:B-1----:R-:W-:-:S04]  /*22c50*/  IADD3 R110, P3, PT, R200, UR12, RZ ;  /* 0x0000000cc86e7c10 */ /* 0x002fc8000ff7e0ff */
[----:B------:R-:W-:Y:S02]  /*22c60*/  IADD3.X R111, PT, PT, R201, UR13, RZ, P3, !PT ;  /* 0x0000000dc96f7c10 */ /* 0x000fe40009ffe4ff */
[----:B--2---:R-:W-:-:S03]  /*22c70*/  IADD3 R108, P3, PT, R208, UR12, RZ ;  /* 0x0000000cd06c7c10 */ /* 0x004fc6000ff7e0ff */
[----:B------:R1:W-:Y:S01]  /*22c80*/  LDGSTS.E [R240+0x45100], desc[UR20][R110.64], P1 ;  /* 0x451000006ef07fae */ /* 0x0003e200089a1014 */
[----:B------:R-:W-:Y:S02]  /*22c90*/  IADD3.X R109, PT, PT, R209, UR13, RZ, P3, !PT ;  /* 0x0000000dd16d7c10 */ /* 0x000fe40009ffe4ff */
[----:B---3--:R-:W-:Y:S01]  /*22ca0*/  IADD3 R6, P3, PT, R160, UR12, RZ ;  /* 0x0000000ca0067c10 */ /* 0x008fe2000ff7e0ff */
        /* <DEDUP_REMOVED lines=9> */
[----:B------:R-:W2:Y:S01]  /*22d40*/  LDL.LU.64 R202, [R1+0x9f8] ;  /* 0x0009f80001ca7983 */ /* 0x000ea20000300a00 */
[----:B------:R-:W-:-:S03]  /*22d50*/  IADD3.X R109, PT, PT, R149, UR13, RZ, P3, !PT ;  /* 0x0000000d956d7c10 */ /* 0x000fc60009ffe4ff */
[----:B------:R-:W3:Y:S01]  /*22d60*/  LDL.LU.64 R200, [R1+0x9d0] ;  /* 0x0009d00001c87983 */ /* 0x000ee20000300a00 */
[----:B-1----:R-:W-:-:S03]  /*22d70*/  IADD3 R6, P3, PT, R142, UR12, RZ ;  /* 0x0000000c8e067c10 */ /* 0x002fc6000ff7e0ff */
[----:B------:R1:W-:Y:S01]  /*22d80*/  STL.64 [R1+0x650], R110 ;  /* 0x0006506e01007387 */ /* 0x0003e20000100a00 */
[----:B------:R-:W-:-:S03]  /*22d90*/  IADD3.X R7, PT, PT, R143, UR13, RZ, P3, !PT ;  /* 0x0000000d8f077c10 */ /* 0x000fc60009ffe4ff */
[----:B------:R-:W-:Y:S04]  /*22da0*/  STL.64 [R1+0x6a8], R108 ;  /* 0x0006a86c01007387 */ /* 0x000fe80000100a00 */
[----:B------:R4:W-:Y:S04]  /*22db0*/  STL.64 [R1+0x6f0], R6 ;  /* 0x0006f00601007387 */ /* 0x0009e80000100a00 */
[----:B------:R-:W3:Y:S01]  /*22dc0*/  LDL.LU.64 R208, [R1+0x9a8] ;  /* 0x0009a80001d07983 */ /* 0x000ee20000300a00 */
        /* <DEDUP_REMOVED lines=8> */
[----:B----4-:R-:W4:Y:S01]  /*22e50*/  LDL.LU.64 R6, [R1+0x990] ;  /* 0x0009900001067983 */ /* 0x010f220000300a00 */
[----:B------:R-:W-:-:S03]  /*22e60*/  IADD3 R108, P3, PT, R124, UR12, RZ ;  /* 0x0000000c7c6c7c10 */ /* 0x000fc6000ff7e0ff */
[----:B------:R-:W4:Y:S01]  /*22e70*/  LDL.LU.64 R166, [R1+0x968] ;  /* 0x0009680001a67983 */ /* 0x000f220000300a00 */
[----:B------:R-:W-:-:S03]  /*22e80*/  IADD3.X R109, PT, PT, R125, UR13, RZ, P3, !PT ;  /* 0x0000000d7d6d7c10 */ /* 0x000fc60009ffe4ff */
[----:B------:R1:W-:Y:S04]  /*22e90*/  STL.64 [R1+0x718], R114 ;  /* 0x0007187201007387 */ /* 0x0003e80000100a00 */
[----:B------:R1:W-:Y:S04]  /*22ea0*/  STL.64 [R1+0x748], R110 ;  /* 0x0007486e01007387 */ /* 0x0003e80000100a00 */
[----:B------:R1:W-:Y:S02]  /*22eb0*/  LDGSTS.E [R240+0x46d00], desc[UR20][R110.64], P1 ;  /* 0x46d000006ef07fae */ /* 0x0003e400089a1014 */
[----:B-1----:R-:W-:-:S02]  /*22ec0*/  IADD3 R114, P3, PT, R118, UR12, RZ ;  /* 0x0000000c76727c10 */ /* 0x002fc4000ff7e0ff */
[----:B------:R1:W-:Y:S02]  /*22ed0*/  STL.64 [R1+0x778], R108 ;  /* 0x0007786c01007387 */ /* 0x0003e40000100a00 */
[----:B------:R-:W-:Y:S02]  /*22ee0*/  IADD3.X R115, PT, PT, R119, UR13, RZ, P3, !PT ;  /* 0x0000000d77737c10 */ /* 0x000fe40009ffe4ff */
[----:B------:R-:W4:Y:S01]  /*22ef0*/  LDL.LU.64 R178, [R1+0x930] ;  /* 0x0009300001b27983 */ /* 0x000f220000300a00 */
[----:B------:R-:W-:-:S03]  /*22f00*/  IADD3 R110, P3, PT, R112, UR12, RZ ;  /* 0x0000000c706e7c10 */ /* 0x000fc6000ff7e0ff */
[----:B------:R-:W4:Y:S01]  /*22f10*/  LDL.LU.64 R184, [R1+0x900] ;  /* 0x0009000001b87983 */ /* 0x000f220000300a00 */
[----:B------:R-:W-:-:S03]  /*22f20*/  IADD3.X R111, PT, PT, R113, UR13, RZ, P3, !PT ;  /* 0x0000000d716f7c10 */ /* 0x000fc60009ffe4ff */
[----:B------:R-:W-:Y:S04]  /*22f30*/  STL.64 [R1+0x7b0], R114 ;  /* 0x0007b07201007387 */ /* 0x000fe80000100a00 */
[----:B------:R1:W-:Y:S04]  /*22f40*/  LDGSTS.E [R240+0x47100], desc[UR20][R108.64], P1 ;  /* 0x471000006cf07fae */ /* 0x0003e800089a1014 */
[----:B------:R2:W-:Y:S04]  /*22f50*/  STL.64 [R1+0x7b8], R110 ;  /* 0x0007b86e01007387 */ /* 0x0005e80000100a00 */
[----:B------:R-:W4:Y:S01]  /*22f60*/  LDL.LU.64 R182, [R1+0x8d8] ;  /* 0x0008d80001b67983 */ /* 0x000f220000300a00 */
[----:B-1----:R-:W-:-:S03]  /*22f70*/  IADD3 R108, P3, PT, R106, UR12, RZ ;  /* 0x0000000c6a6c7c10 */ /* 0x002fc6000ff7e0ff */
[----:B------:R-:W-:Y:S01]  /*22f80*/  LDGSTS.E [R240+0x47500], desc[UR20][R114.64], P1 ;  /* 0x4750000072f07fae */ /* 0x000fe200089a1014 */
[----:B------:R-:W-:-:S03]  /*22f90*/  IADD3.X R109, PT, PT, R107, UR13, RZ, P3, !PT ;  /* 0x0000000d6b6d7c10 */ /* 0x000fc60009ffe4ff */
[----:B------:R-:W-:Y:S04]  /*22fa0*/  LDGSTS.E [R240+0x47900], desc[UR20][R110.64], P1 ;  /* 0x479000006ef07fae */ /* 0x000fe800089a1014 */
[----:B------:R1:W-:Y:S04]  /*22fb0*/  STL.64 [R1+0x7f0], R108 ;  /* 0x0007f06c01007387 */ /* 0x0003e80000100a00 */
[----:B------:R4:W-:Y:S01]  /*22fc0*/  LDGSTS.E [R240+0x47d00], desc[UR20][R108.64], P1 ;  /* 0x47d000006cf07fae */ /* 0x0009e200089a1014 */
[----:B--2---:R-:W-:-:S04]  /*22fd0*/  IADD3 R124, P3, PT, R202, UR12, RZ ;  /* 0x0000000cca7c7c10 */ /* 0x004fc8000ff7e0ff */
[----:B------:R-:W-:Y:S02]  /*22fe0*/  IADD3.X R125, PT, PT, R203, UR13, RZ, P3, !PT ;  /* 0x0000000dcb7d7c10 */ /* 0x000fe40009ffe4ff */
[----:B------:R-:W2:Y:S01]  /*22ff0*/  LDL.LU.64 R202, [R1+0x8a0] ;  /* 0x0008a00001ca7983 */ /* 0x000ea20000300a00 */
[----:B---3--:R-:W-:-:S03]  /*23000*/  IADD3 R142, P3, PT, R200, UR12, RZ ;  /* 0x0000000cc88e7c10 */ /* 0x008fc6000ff7e0ff */
[----:B------:R-:W-:Y:S01]  /*23010*/  LDGSTS.E [R238+0x40180], desc[UR20][R124.64], P1 ;  /* 0x401800007cee7fae */ /* 0x000fe200089a1014 */
[----:B------:R-:W-:-:S03]  /*23020*/  IADD3.X R143, PT, PT, R201, UR13, RZ, P3, !PT ;  /* 0x0000000dc98f7c10 */ /* 0x000fc60009ffe4ff */
[----:B------:R-:W3:Y:S04]  /*23030*/  LDL.LU.64 R200, [R1+0x870] ;  /* 0x0008700001c87983 */ /* 0x000ee80000300a00 */
[----:B------:R-:W-:Y:S01]  /*23040*/  LDGSTS.E [R238+0x40580], desc[UR20][R142.64], P1 ;  /* 0x405800008eee7fae */ /* 0x000fe200089a1014 */
[----:B------:R-:W-:-:S04]  /*23050*/  IADD3 R158, P3, PT, R208, UR12, RZ ;  /* 0x0000000cd09e7c10 */ /* 0x000fc8000ff7e0ff */
[----:B------:R-:W-:Y:S02]  /*23060*/  IADD3.X R159, PT, PT, R209, UR13, RZ, P3, !PT ;  /* 0x0000000dd19f7c10 */ /* 0x000fe40009ffe4ff */
[----:B------:R-:W3:Y:S04]  /*23070*/  LDL.LU.64 R208, [R1+0x830] ;  /* 0x0008300001d07983 */ /* 0x000ee80000300a00 */
[----:B------:R-:W3:Y:S04]  /*23080*/  LDL.LU.64 R134, [R1+0x7f8] ;  /* 0x0007f80001867983 */ /* 0x000ee80000300a00 */
[----:B------:R-:W3:Y:S04]  /*23090*/  LDL.LU.64 R146, [R1+0x7c8] ;  /* 0x0007c80001927983 */ /* 0x000ee80000300a00 */
[----:B------:R-:W-:Y:S01]  /*230a0*/  LDGSTS.E [R238+0x40980], desc[UR20][R158.64], P1 ;  /* 0x409800009eee7fae */ /* 0x000fe200089a1014 */
[----:B----4-:R-:W-:-:S04]  /*230b0*/  IADD3 R240, P3, PT, R6, UR12, RZ ;  /* 0x0000000c06f07c10 */ /* 0x010fc8000ff7e0ff */
[----:B------:R-:W-:Y:S02]  /*230c0*/  IADD3.X R241, PT, PT, R7, UR13, RZ, P3, !PT ;  /* 0x0000000d07f17c10 */ /* 0x000fe40009ffe4ff */
[----:B------:R-:W-:-:S03]  /*230d0*/  IADD3 R6, P3, PT, R166, UR12, RZ ;  /* 0x0000000ca6067c10 */ /* 0x000fc6000ff7e0ff */
[----:B------:R-:W-:Y:S01]  /*230e0*/  LDGSTS.E [R238+0x40d80], desc[UR20][R240.64], P1 ;  /* 0x40d80000f0ee7fae */ /* 0x000fe200089a1014 */
[----:B------:R-:W-:-:S05]  /*230f0*/  IADD3.X R7, PT, PT, R167, UR13, RZ, P3, !PT ;  /* 0x0000000da7077c10 */ /* 0x000fca0009ffe4ff */
[----:B------:R4:W-:Y:S04]  /*23100*/  STL.64 [R1+0xe8], R6 ;  /* 0x0000e80601007387 */ /* 0x0009e80000100a00 */
[----:B------:R-:W3:Y:S04]  /*23110*/  LDL.LU.64 R164, [R1+0x798] ;  /* 0x0007980001a47983 */ /* 0x000ee80000300a00 */
[----:B------:R-:W-:Y:S01]  /*23120*/  LDGSTS.E [R238+0x41180], desc[UR20][R6.64], P1 ;  /* 0x4118000006ee7fae */ /* 0x000fe200089a1014 */
[----:B------:R-:W-:-:S04]  /*23130*/  IADD3 R110, P3, PT, R178, UR12, RZ ;  /* 0x0000000cb26e7c10 */ /* 0x000fc8000ff7e0ff */
[----:B------:R-:W-:Y:S02]  /*23140*/  IADD3.X R111, PT, PT, R179, UR13, RZ, P3, !PT ;  /* 0x0000000db36f7c10 */ /* 0x000fe40009ffe4ff */
[----:B-1----:R-:W-:-:S03]  /*23150*/  IADD3 R108, P3, PT, R184, UR12, RZ ;  /* 0x0000000cb86c7c10 */ /* 0x002fc6000ff7e0ff */
[----:B------:R2:W-:Y:S04]  /*23160*/  LDGSTS.E [R238+0x41580], desc[UR20][R110.64], P1 ;  /* 0x415800006eee7fae */ /* 0x0005e800089a1014 */
[----:B----4-:R-:W4:Y:S01]  /*23170*/  LDL.LU.64 R6, [R1+0x758] ;  /* 0x0007580001067983 */ /* 0x010f220000300a00 */
[----:B------:R-:W-:-:S03]  /*23180*/  IADD3.X R109, PT, PT, R185, UR13, RZ, P3, !PT ;  /* 0x0000000db96d7c10 */ /* 0x000fc60009ffe4ff */
[----:B------:R2:W-:Y:S01]  /*23190*/  STL.64 [R1+0x108], R110 ;  /* 0x0001086e01007387 */ /* 0x0005e20000100a00 */
[----:B------:R-:W-:-:S03]  /*231a0*/  IADD3 R106, P3, PT, R182, UR12, RZ ;  /* 0x0000000cb66a7c10 */ /* 0x000fc6000ff7e0ff */
[----:B------:R-:W4:Y:S01]  /*231b0*/  LDL.LU.64 R166, [R1+0x6d8] ;  /* 0x0006d80001a67983 */ /* 0x000f220000300a00 */
[----:B------:R-:W-:-:S03]  /*231c0*/  IADD3.X R107, PT, PT, R183, UR13, RZ, P3, !PT ;  /* 0x0000000db76b7c10 */ /* 0x000fc60009ffe4ff */
[----:B------:R3:W-:Y:S04]  /*231d0*/  STL.64 [R1+0x160], R108 ;  /* 0x0001606c01007387 */ /* 0x0007e80000100a00 */
[----:B------:R-:W4:Y:S04]  /*231e0*/  LDL.LU.64 R178, [R1+0x638] ;  /* 0x0006380001b27983 */ /* 0x000f280000300a00 */
[----:B------:R1:W-:Y:S04]  /*231f0*/  STL.64 [R1+0x1a0], R106 ;  /* 0x0001a06a01007387 */ /* 0x0003e80000100a00 */
[----:B------:R-:W4:Y:S04]  /*23200*/  LDL.LU.64 R184, [R1+0x578] ;  /* 0x0005780001b87983 */ /* 0x000f280000300a00 */
[----:B------:R3:W-:Y:S04]  /*23210*/  LDGSTS.E [R238+0x41980], desc[UR20][R108.64], P1 ;  /* 0x419800006cee7fae */ /* 0x0007e800089a1014 */
[----:B------:R-:W4:Y:S04]  /*23220*/  LDL.LU.64 R182, [R1+0x4e8] ;  /* 0x0004e80001b67983 */ /* 0x000f280000300a00 */
[----:B------:R1:W-:Y:S01]  /*23230*/  LDGSTS.E [R238+0x41d80], desc[UR20][R106.64], P1 ;  /* 0x41d800006aee7fae */ /* 0x0003e200089a1014 */
[----:B--2---:R-:W-:-:S04]  /*23240*/  IADD3 R110, P3, PT, R202, UR12, RZ ;  /* 0x0000000cca6e7c10 */ /* 0x004fc8000ff7e0ff */
[----:B------:R-:W-:Y:S02]  /*23250*/  IADD3.X R111, PT, PT, R203, UR13, RZ, P3, !PT ;  /* 0x0000000dcb6f7c10 */ /* 0x000fe40009ffe4ff */
[----:B------:R-:W2:Y:S01]  /*23260*/  LDL.LU.64 R202, [R1+0x418] ;  /* 0x0004180001ca7983 */ /* 0x000ea20000300a00 */
[----:B---3--:R-:W-:-:S03]  /*23270*/  IADD3 R108, P3, PT, R200, UR12, RZ ;  /* 0x0000000cc86c7c10 */ /* 0x008fc6000ff7e0ff */
[----:B------:R3:W-:Y:S01]  /*23280*/  LDGSTS.E [R238+0x42180], desc[UR20][R110.64], P1 ;  /* 0x421800006eee7fae */ /* 0x0007e200089a1014 */
[----:B------:R-:W-:-:S03]  /*23290*/  IADD3.X R109, PT, PT, R201, UR13, RZ, P3, !PT ;  /* 0x0000000dc96d7c10 */ /* 0x000fc60009ffe4ff */
[----:B------:R3:W-:Y:S01]  /*232a0*/  STL.64 [R1+0x1e0], R110 ;  /* 0x0001e06e01007387 */ /* 0x0007e20000100a00 */
[----:B-1----:R-:W-:-:S03]  /*232b0*/  IADD3 R106, P3, PT, R208, UR12, RZ ;  /* 0x0000000cd06a7c10 */ /* 0x002fc6000ff7e0ff */
[----:B------:R1:W-:Y:S01]  /*232c0*/  STL.64 [R1+0x220], R108 ;  /* 0x0002206c01007387 */ /* 0x0003e20000100a00 */
[----:B------:R-:W-:-:S03]  /*232d0*/  IADD3.X R107, PT, PT, R209, UR13, RZ, P3, !PT ;  /* 0x0000000dd16b7c10 */ /* 0x000fc60009ffe4ff */
[----:B------:R-:W2:Y:S04]  /*232e0*/  LDL.LU.64 R200, [R1+0x190] ;  /* 0x0001900001c87983 */ /* 0x000ea80000300a00 */
[----:B------:R1:W-:Y:S04]  /*232f0*/  STL.64 [R1+0x260], R106 ;  /* 0x0002606a01007387 */ /* 0x0003e80000100a00 */
[----:B------:R-:W2:Y:S01]  /*23300*/  LDL.LU.64 R208, [R1+0x148] ;  /* 0x0001480001d07983 */ /* 0x000ea20000300a00 */
[----:B---3--:R-:W-:-:S03]  /*23310*/  IADD3 R110, P3, PT, R134, UR12, RZ ;  /* 0x0000000c866e7c10 */ /* 0x008fc6000ff7e0ff */
[----:B------:R1:W-:Y:S01]  /*23320*/  LDGSTS.E [R238+0x42580], desc[UR20][R108.64], P1 ;  /* 0x425800006cee7fae */ /* 0x0003e200089a1014 */
[----:B------:R-:W-:-:S03]  /*23330*/  IADD3.X R111, PT, PT, R135, UR13, RZ, P3, !PT ;  /* 0x0000000d876f7c10 */ /* 0x000fc60009ffe4ff */
[----:B------:R3:W-:Y:S01]  /*23340*/  LDGSTS.E [R238+0x42980], desc[UR20][R106.64], P1 ;  /* 0x429800006aee7fae */ /* 0x0007e200089a1014 */
[----:B-1----:R-:W-:-:S03]  /*23350*/  IADD3 R108, P3, PT, R146, UR12, RZ ;  /* 0x0000000c926c7c10 */ /* 0x002fc6000ff7e0ff */
[----:B------:R-:W-:Y:S01]  /*23360*/  STL.64 [R1+0x2a0], R110 ;  /* 0x0002a06e01007387 */ /* 0x000fe20000100a00 */
[----:B------:R-:W-:-:S03]  /*23370*/  IADD3.X R109, PT, PT, R147, UR13, RZ, P3, !PT ;  /* 0x0000000d936d7c10 */ /* 0x000fc60009ffe4ff */
[----:B------:R-:W-:Y:S01]  /*23380*/  LDGSTS.E [R238+0x42d80], desc[UR20][R110.64], P1 ;  /* 0x42d800006eee7fae */ /* 0x000fe200089a1014 */
[----:B---3--:R-:W-:-:S03]  /*23390*/  IADD3 R106, P3, PT, R164, UR12, RZ ;  /* 0x0000000ca46a7c10 */ /* 0x008fc6000ff7e0ff */
[----:B------:R4:W-:Y:S01]  /*233a0*/  STL.64 [R1+0x2d8], R108 ;  /* 0x0002d86c01007387 */ /* 0x0009e20000100a00 */
[----:B------:R-:W-:-:S03]  /*233b0*/  IADD3.X R107, PT, PT, R165, UR13, RZ, P3, !PT ;  /* 0x0000000da56b7c10 */ /* 0x000fc60009ffe4ff */
[----:B------:R4:W-:Y:S04]  /*233c0*/  LDGSTS.E [R238+0x43180], desc[UR20][R108.64], P1 ;  /* 0x431800006cee7fae */ /* 0x0009e800089a1014 */
[----:B------:R1:W-:Y:S04]  /*233d0*/  STL.64 [R1+0x308], R106 ;  /* 0x0003086a01007387 */ /* 0x0003e80000100a00 */
[----:B------:R1:W-:Y:S01]  /*233e0*/  LDGSTS.E [R238+0x43580], desc[UR20][R106.64], P1 ;  /* 0x435800006aee7fae */ /* 0x0003e200089a1014 */
[----:B----4-:R-:W-:-:S04]  /*233f0*/  IADD3 R108, P3, PT, R6, UR12, RZ ;  /* 0x0000000c066c7c10 */ /* 0x010fc8000ff7e0ff */
        /* <DEDUP_REMOVED lines=13> */
[----:B---3--:R-:W-:-:S03]  /*234d0*/  IADD3 R106, P3, PT, R182, UR12, RZ ;  /* 0x0000000cb66a7c10 */ /* 0x008fc6000ff7e0ff */
[----:B------:R1:W-:Y:S01]  /*234e0*/  STL.64 [R1+0x420], R108 ;  /* 0x0004206c01007387 */ /* 0x0003e20000100a00 */
[----:B------:R-:W-:-:S03]  /*234f0*/  IADD3.X R107, PT, PT, R183, UR13, RZ, P3, !PT ;  /* 0x0000000db76b7c10 */ /* 0x000fc60009ffe4ff */
[----:B------:R1:W-:Y:S04]  /*23500*/  LDGSTS.E [R238+0x44580], desc[UR20][R108.64], P1 ;  /* 0x445800006cee7fae */ /* 0x0003e800089a1014 */
[----:B------:R3:W-:Y:S04]  /*23510*/  STL.64 [R1+0x450], R106 ;  /* 0x0004506a01007387 */ /* 0x0007e80000100a00 */
[----:B------:R3:W-:Y:S01]  /*23520*/  LDGSTS.E [R238+0x44980], desc[UR20][R106.64], P1 ;  /* 0x449800006aee7fae */ /* 0x0007e200089a1014 */
[----:B--2---:R-:W-:-:S04]  /*23530*/  IADD3 R6, P3, PT, R202, UR12, RZ ;  /* 0x0000000cca067c10 */ /* 0x004fc8000ff7e0ff */
[----:B------:R-:W-:-:S05]  /*23540*/  IADD3.X R7, PT, PT, R203, UR13, RZ, P3, !PT ;  /* 0x0000000dcb077c10 */ /* 0x000fca0009ffe4ff */
[----:B------:R2:W-:Y:S04]  /*23550*/  STL.64 [R1+0x498], R6 ;  /* 0x0004980601007387 */ /* 0x0005e80000100a00 */
[----:B------:R2:W-:Y:S01]  /*23560*/  LDGSTS.E [R238+0x44d80], desc[UR20][R6.64], P1 ;  /* 0x44d8000006ee7fae */ /* 0x0005e200089a1014 */
[----:B-1----:R-:W-:-:S04]  /*23570*/  IADD3 R108, P3, PT, R200, UR12, RZ ;  /* 0x0000000cc86c7c10 */ /* 0x002fc8000ff7e0ff */
[----:B------:R-:W-:Y:S02]  /*23580*/  IADD3.X R109, PT, PT, R201, UR13, RZ, P3, !PT ;  /* 0x0000000dc96d7c10 */ /* 0x000fe40009ffe4ff */
[----:B---3--:R-:W-:-:S03]  /*23590*/  IADD3 R106, P3, PT, R208, UR12, RZ ;  /* 0x0000000cd06a7c10 */ /* 0x008fc6000ff7e0ff */
        /* <DEDUP_REMOVED lines=19> */
[----:B------:R-:W-:Y:S01]  /*236d0*/  STL.64 [R1+0x5d8], R104 ;  /* 0x0005d86801007387 */ /* 0x000fe20000100a00 */
[----:B------:R-:W-:-:S03]  /*236e0*/  IADD3 R92, P3, PT, R86, UR12, RZ ;  /* 0x0000000c565c7c10 */ /* 0x000fc6000ff7e0ff */
[----:B------:R1:W-:Y:S04]  /*236f0*/  STL.64 [R1+0x668], R6 ;  /* 0x0006680601007387 */ /* 0x0003e80000100a00 */
[----:B------:R-:W2:Y:S01]  /*23700*/  LDL.LU.64 R208, [R1+0xa20] ;  /* 0x000a200001d07983 */ /* 0x000ea20000300a00 */
[----:B------:R-:W-:Y:S02]  /*23710*/  IADD3.X R93, PT, PT, R87, UR13, RZ, P3, !PT ;  /* 0x0000000d575d7c10 */ /* 0x000fe40009ffe4ff */
[----:B------:R-:W-:Y:S01]  /*23720*/  IADD3 R88, P3, PT, R84, UR12, RZ ;  /* 0x0000000c54587c10 */ /* 0x000fe2000ff7e0ff */
[----:B------:R-:W2:Y:S03]  /*23730*/  LDL.LU.64 R164, [R1+0xa08] ;  /* 0x000a080001a47983 */ /* 0x000ea60000300a00 */
[----:B------:R-:W-:Y:S01]  /*23740*/  IADD3.X R89, PT, PT, R85, UR13, RZ, P3, !PT ;  /* 0x0000000d55597c10 */ /* 0x000fe20009ffe4ff */
[----:B------:R-:W-:Y:S04]  /*23750*/  LDGSTS.E [R238+0x46180], desc[UR20][R104.64], P1 ;  /* 0x4618000068ee7fae */ /* 0x000fe800089a1014 */
[----:B------:R1:W-:Y:S04]  /*23760*/  LDGSTS.E [R238+0x46580], desc[UR20][R6.64], P1 ;  /* 0x4658000006ee7fae */ /* 0x0003e800089a1014 */
[----:B------:R-:W2:Y:S01]  /*23770*/  LDL.LU.64 R202, [R1+0x9e8] ;  /* 0x0009e80001ca7983 */ /* 0x000ea20000300a00 */
[----:B-1----:R-:W-:-:S03]  /*23780*/  IADD3 R6, P3, PT, R82, UR12, RZ ;  /* 0x0000000c52067c10 */ /* 0x002fc6000ff7e0ff */
[----:B------:R-:W-:Y:S01]  /*23790*/  STL.64 [R1+0x6a0], R92 ;  /* 0x0006a05c01007387 */ /* 0x000fe20000100a00 */
[----:B------:R-:W-:-:S03]  /*237a0*/  IADD3.X R7, PT, PT, R83, UR13, RZ, P3, !PT ;  /* 0x0000000d53077c10 */ /* 0x000fc60009ffe4ff */
[----:B------:R-:W-:Y:S04]  /*237b0*/  STL.64 [R1+0x6d8], R88 ;  /* 0x0006d85801007387 */ /* 0x000fe80000100a00 */
[----:B------:R1:W-:Y:S04]  /*237c0*/  STL.64 [R1+0x710], R6 ;  /* 0x0007100601007387 */ /* 0x0003e80000100a00 */
[----:B------:R-:W2:Y:S01]  /*237d0*/  LDL.LU.64 R200, [R1+0x9c8] ;  /* 0x0009c80001c87983 */ /* 0x000ea20000300a00 */
[----:B------:R-:W-:-:S03]  /*237e0*/  IADD3 R86, P3, PT, R80, UR12, RZ ;  /* 0x0000000c50567c10 */ /* 0x000fc6000ff7e0ff */
[----:B------:R-:W-:Y:S01]  /*237f0*/  LDGSTS.E [R238+0x46980], desc[UR20][R92.64], P1 ;  /* 0x469800005cee7fae */ /* 0x000fe200089a1014 */
[----:B------:R-:W-:-:S03]  /*23800*/  IADD3.X R87, PT, PT, R81, UR13, RZ, P3, !PT ;  /* 0x0000000d51577c10 */ /* 0x000fc60009ffe4ff */
[----:B------:R-:W-:Y:S01]  /*23810*/  LDGSTS.E [R238+0x46d80], desc[UR20][R88.64], P1 ;  /* 0x46d8000058ee7fae */ /* 0x000fe200089a1014 */
[----:B------:R-:W-:-:S03]  /*23820*/  IADD3 R84, P3, PT, R78, UR12, RZ ;  /* 0x0000000c4e547c10 */ /* 0x000fc6000ff7e0ff */
[----:B------:R-:W-:Y:S01]  /*23830*/  LDGSTS.E [R238+0x47180], desc[UR20][R6.64], P1 ;  /* 0x4718000006ee7fae */ /* 0x000fe200089a1014 */
[----:B------:R-:W-:Y:S02]  /*23840*/  IADD3.X R85, PT, PT, R79, UR13, RZ, P3, !PT ;  /* 0x0000000d4f557c10 */ /* 0x000fe40009ffe4ff */
[----:B------:R-:W-:Y:S01]  /*23850*/  IADD3 R82, P3, PT, R76, UR12, RZ ;  /* 0x0000000c4c527c10 */ /* 0x000fe2000ff7e0ff */
[----:B------:R-:W-:Y:S04]  /*23860*/  LDGSTS.E [R238+0x47580], desc[UR20][R86.64], P1 ;  /* 0x4758000056ee7fae */ /* 0x000fe800089a1014 */
[----:B-1----:R-:W2:Y:S04]  /*23870*/  LDL.LU.64 R6, [R1+0x9a0] ;  /* 0x0009a00001067983 */ /* 0x002ea80000300a00 */
[----:B------:R-:W2:Y:S01]  /*23880*/  LDL.LU.64 R166, [R1+0x970] ;  /* 0x0009700001a67983 */ /* 0x000ea20000300a00 */
[----:B------:R-:W-:-:S03]  /*23890*/  IADD3.X R83, PT, PT, R77, UR13, RZ, P3, !PT ;  /* 0x0000000d4d537c10 */ /* 0x000fc60009ffe4ff */
[----:B------:R-:W-:Y:S04]  /*238a0*/  STL.64 [R1+0x738], R86 ;  /* 0x0007385601007387 */ /* 0x000fe80000100a00 */
[----:B------:R-:W-:Y:S04]  /*238b0*/  STL.64 [R1+0x758], R84 ;  /* 0x0007585401007387 */ /* 0x000fe80000100a00 */
[----:B------:R-:W-:Y:S04]  /*238c0*/  STL.64 [R1+0x798], R82 ;  /* 0x0007985201007387 */ /* 0x000fe80000100a00 */
[----:B------:R-:W2:Y:S04]  /*238d0*/  LDL.LU.64 R178, [R1+0x948] ;  /* 0x0009480001b27983 */ /* 0x000ea80000300a00 */
[----:B------:R-:W-:Y:S04]  /*238e0*/  LDGSTS.E [R238+0x47980], desc[UR20][R84.64], P1 ;  /* 0x4798000054ee7fae */ /* 0x000fe800089a1014 */
[----:B------:R1:W-:Y:S01]  /*238f0*/  LDGSTS.E [R238+0x47d80], desc[UR20][R82.64], P1 ;  /* 0x47d8000052ee7fae */ /* 0x0003e200089a1014 */
[----:B---3--:R-:W-:-:S04]  /*23900*/  IADD3 R126, P3, PT, R184, UR12, RZ ;  /* 0x0000000cb87e7c10 */ /* 0x008fc8000ff7e0ff */
[----:B------:R-:W-:Y:S02]  /*23910*/  IADD3.X R127, PT, PT, R185, UR13, RZ, P3, !PT ;  /* 0x0000000db97f7c10 */ /* 0x000fe40009ffe4ff */
[----:B----4-:R-:W-:Y:S01]  /*23920*/  IADD3 R144, P3, PT, R182, UR12, RZ ;  /* 0x0000000cb6907c10 */ /* 0x010fe2000ff7e0ff */
[----:B------:R-:W3:Y:S03]  /*23930*/  LDL.LU.64 R184, [R1+0x918] ;  /* 0x0009180001b87983 */ /* 0x000ee60000300a00 */
[----:B------:R-:W-:Y:S01]  /*23940*/  IADD3.X R145, PT, PT, R183, UR13, RZ, P3, !PT ;  /* 0x0000000db7917c10 */ /* 0x000fe20009ffe4ff */
[----:B------:R-:W-:Y:S04]  /*23950*/  LDGSTS.E [R236+0x40200], desc[UR20][R126.64], P1 ;  /* 0x402000007eec7fae */ /* 0x000fe800089a1014 */
[----:B------:R-:W4:Y:S04]  /*23960*/  LDL.LU.64 R182, [R1+0x8d0] ;  /* 0x0008d00001b67983 */ /* 0x000f280000300a00 */
[----:B------:R-:W-:Y:S01]  /*23970*/  LDGSTS.E [R236+0x40600], desc[UR20][R144.64], P1 ;  /* 0x4060000090ec7fae */ /* 0x000fe200089a1014 */
[----:B--2---:R-:W-:-:S04]  /*23980*/  IADD3 R160, P3, PT, R208, UR12, RZ ;  /* 0x0000000cd0a07c10 */ /* 0x004fc8000ff7e0ff */
[----:B------:R-:W-:Y:S02]  /*23990*/  IADD3.X R161, PT, PT, R209, UR13, RZ, P3, !PT ;  /* 0x0000000dd1a17c10 */ /* 0x000fe40009ffe4ff */
[----:B------:R-:W-:-:S03]  /*239a0*/  IADD3 R208, P3, PT, R164, UR12, RZ ;  /* 0x0000000ca4d07c10 */ /* 0x000fc6000ff7e0ff */
[----:B------:R-:W-:Y:S01]  /*239b0*/  LDGSTS.E [R236+0x40a00], desc[UR20][R160.64], P1 ;  /* 0x40a00000a0ec7fae */ /* 0x000fe200089a1014 */
[----:B------:R-:W-:-:S05]  /*239c0*/  IADD3.X R209, PT, PT, R165, UR13, RZ, P3, !PT ;  /* 0x0000000da5d17c10 */ /* 0x000fca0009ffe4ff */
[----:B------:R-:W-:Y:S01]  /*239d0*/  LDGSTS.E [R236+0x40e00], desc[UR20][R208.64], P1 ;  /* 0x40e00000d0ec7fae */ /* 0x000fe200089a1014 */
[----:B-1----:R-:W-:-:S04]  /*239e0*/  IADD3 R238, P3, PT, R202, UR12, RZ ;  /* 0x0000000ccaee7c10 */ /* 0x002fc8000ff7e0ff */
[----:B------:R-:W-:Y:S02]  /*239f0*/  IADD3.X R239, PT, PT, R203, UR13, RZ, P3, !PT ;  /* 0x0000000dcbef7c10 */ /* 0x000fe40009ffe4ff */
[----:B------:R-:W2:Y:S04]  /*23a00*/  LDL.LU.64 R202, [R1+0x898] ;  /* 0x0008980001ca7983 */ /* 0x000ea80000300a00 */
[----:B------:R-:W2:Y:S04]  /*23a10*/  LDL.LU.64 R122, [R1+0x850] ;  /* 0x00085000017a7983 */ /* 0x000ea80000300a00 */
[----:B------:R-:W-:Y:S01]  /*23a20*/  LDGSTS.E [R236+0x41200], desc[UR20][R238.64], P1 ;  /* 0x41200000eeec7fae */ /* 0x000fe200089a1014 */
[----:B------:R-:W-:-:S04]  /*23a30*/  IADD3 R78, P3, PT, R200, UR12, RZ ;  /* 0x0000000cc84e7c10 */ /* 0x000fc8000ff7e0ff */
[----:B------:R-:W-:Y:S02]  /*23a40*/  IADD3.X R79, PT, PT, R201, UR13, RZ, P3, !PT ;  /* 0x0000000dc94f7c10 */ /* 0x000fe40009ffe4ff */
[----:B------:R-:W2:Y:S04]  /*23a50*/  LDL.LU.64 R200, [R1+0x828] ;  /* 0x0008280001c87983 */ /* 0x000ea80000300a00 */
[----:B------:R-:W-:Y:S04]  /*23a60*/  STL.64 [R1+0xf0], R78 ;  /* 0x0000f04e01007387 */ /* 0x000fe80000100a00 */
[----:B------:R-:W2:Y:S04]  /*23a70*/  LDL.LU.64 R134, [R1+0x7e8] ;  /* 0x0007e80001867983 */ /* 0x000ea80000300a00 */
[----:B------:R3:W-:Y:S01]  /*23a80*/  LDGSTS.E [R236+0x41600], desc[UR20][R78.64], P1 ;  /* 0x416000004eec7fae */ /* 0x0007e200089a1014 */
[----:B------:R-:W-:-:S04]  /*23a90*/  IADD3 R76, P3, PT, R6, UR12, RZ ;  /* 0x0000000c064c7c10 */ /* 0x000fc8000ff7e0ff */
[----:B------:R-:W-:Y:S02]  /*23aa0*/  IADD3.X R77, PT, PT, R7, UR13, RZ, P3, !PT ;  /* 0x0000000d074d7c10 */ /* 0x000fe40009ffe4ff */
[----:B------:R-:W-:-:S03]  /*23ab0*/  IADD3 R6, P3, PT, R166, UR12, RZ ;  /* 0x0000000ca6067c10 */ /* 0x000fc6000ff7e0ff */
[----:B------:R-:W-:Y:S01]  /*23ac0*/  STL.64 [R1+0x148], R76 ;  /* 0x0001484c01007387 */ /* 0x000fe20000100a00 */
[----:B------:R-:W-:-:S03]  /*23ad0*/  IADD3.X R7, PT, PT, R167, UR13, RZ, P3, !PT ;  /* 0x0000000da7077c10 */ /* 0x000fc60009ffe4ff */
[----:B------:R-:W2:Y:S04]  /*23ae0*/  LDL.LU.64 R146, [R1+0x7a8] ;  /* 0x0007a80001927983 */ /* 0x000ea80000300a00 */
[----:B------:R1:W-:Y:S01]  /*23af0*/  STL.64 [R1+0x190], R6 ;  /* 0x0001900601007387 */ /* 0x0003e20000100a00 */
[----:B------:R-:W-:-:S03]  /*23b00*/  IADD3 R80, P3, PT, R178, UR12, RZ ;  /* 0x0000000cb2507c10 */ /* 0x000fc6000ff7e0ff */
[----:B------:R-:W2:Y:S01]  /*23b10*/  LDL.LU.64 R164, [R1+0x770] ;  /* 0x0007700001a47983 */ /* 0x000ea20000300a00 */
[----:B------:R-:W-:-:S03]  /*23b20*/  IADD3.X R81, PT, PT, R179, UR13, RZ, P3, !PT ;  /* 0x0000000db3517c10 */ /* 0x000fc60009ffe4ff */
[----:B------:R4:W-:Y:S04]  /*23b30*/  LDGSTS.E [R236+0x41a00], desc[UR20][R76.64], P1 ;  /* 0x41a000004cec7fae */ /* 0x0009e800089a1014 */
[----:B------:R-:W-:Y:S04]  /*23b40*/  LDGSTS.E [R236+0x41e00], desc[UR20][R6.64], P1 ;  /* 0x41e0000006ec7fae */ /* 0x000fe800089a1014 */
[----:B------:R2:W-:Y:S04]  /*23b50*/  LDGSTS.E [R236+0x42200], desc[UR20][R80.64], P1 ;  /* 0x4220000050ec7fae */ /* 0x0005e800089a1014 */
[----:B-1----:R-:W2:Y:S04]  /*23b60*/  LDL.LU.64 R6, [R1+0x6e8] ;  /* 0x0006e80001067983 */ /* 0x002ea80000300a00 */
[----:B------:R2:W-:Y:S04]  /*23b70*/  STL.64 [R1+0x1b0], R80 ;  /* 0x0001b05001007387 */ /* 0x0005e80000100a00 */
[----:B------:R-:W2:Y:S04]  /*23b80*/  LDL.LU.64 R166, [R1+0x5e8] ;  /* 0x0005e80001a67983 */ /* 0x000ea80000300a00 */
[----:B------:R-:W2:Y:S01]  /*23b90*/  LDL.LU.64 R178, [R1+0x508] ;  /* 0x0005080001b27983 */ /* 0x000ea20000300a00 */
[----:B---3--:R-:W-:-:S04]  /*23ba0*/  IADD3 R78, P3, PT, R184, UR12, RZ ;  /* 0x0000000cb84e7c10 */ /* 0x008fc8000ff7e0ff */
[----:B------:R-:W-:Y:S02]  /*23bb0*/  IADD3.X R79, PT, PT, R185, UR13, RZ, P3, !PT ;  /* 0x0000000db94f7c10 */ /* 0x000fe40009ffe4ff */
[----:B----4-:R-:W-:-:S03]  /*23bc0*/  IADD3 R76, P3, PT, R182, UR12, RZ ;  /* 0x0000000cb64c7c10 */ /* 0x010fc6000ff7e0ff */
[----:B------:R1:W-:Y:S01]  /*23bd0*/  LDGSTS.E [R236+0x42600], desc[UR20][R78.64], P1 ;  /* 0x426000004eec7fae */ /* 0x0003e200089a1014 */
[----:B------:R-:W-:-:S03]  /*23be0*/  IADD3.X R77, PT, PT, R183, UR13, RZ, P3, !PT ;  /* 0x0000000db74d7c10 */ /* 0x000fc60009ffe4ff */
[----:B------:R1:W-:Y:S04]  /*23bf0*/  STL.64 [R1+0x1e8], R78 ;  /* 0x0001e84e01007387 */ /* 0x0003e80000100a00 */
[----:B------:R3:W-:Y:S04]  /*23c00*/  STL.64 [R1+0x228], R76 ;  /* 0x0002284c01007387 */ /* 0x0007e80000100a00 */
[----:B------:R-:W4:Y:S04]  /*23c10*/  LDL.LU.64 R184, [R1+0x1c8] ;  /* 0x0001c80001b87983 */ /* 0x000f280000300a00 */
[----:B------:R-:W4:Y:S04]  /*23c20*/  LDL.LU.64 R182, [R1+0x180] ;  /* 0x0001800001b67983 */ /* 0x000f280000300a00 */
[----:B------:R3:W-:Y:S01]  /*23c30*/  LDGSTS.E [R236+0x42a00], desc[UR20][R76.64], P1 ;  /* 0x42a000004cec7fae */ /* 0x0007e200089a1014 */
[----:B--2---:R-:W-:-:S04]  /*23c40*/  IADD3 R80, P3, PT, R202, UR12, RZ ;  /* 0x0000000cca507c10 */ /* 0x004fc8000ff7e0ff */
[----:B------:R-:W-:Y:S02]  /*23c50*/  IADD3.X R81, PT, PT, R203, UR13, RZ, P3, !PT ;  /* 0x0000000dcb517c10 */ /* 0x000fe40009ffe4ff */
[----:B-1----:R-:W-:Y:S01]  /*23c60*/  IADD3 R78, P3, PT, R122, UR12, RZ ;  /* 0x0000000c7a4e7c10 */ /* 0x002fe2000ff7e0ff */
[----:B------:R-:W2:Y:S03]  /*23c70*/  LDL.LU.64 R202, [R1+0x8] ;  /* 0x0000080001ca7983 */ /* 0x000ea60000300a00 */
[----:B------:R-:W-:Y:S01]  /*23c80*/  IADD3.X R79, PT, PT, R123, UR13, RZ, P3, !PT ;  /* 0x0000000d7b4f7c10 */ /* 0x000fe20009ffe4ff */
[----:B------:R1:W-:Y:S04]  /*23c90*/  STL.64 [R1+0x268], R80 ;  /* 0x0002685001007387 */ /* 0x0003e80000100a00 */
[----:B------:R1:W-:Y:S04]  /*23ca0*/  LDGSTS.E [R236+0x42e00], desc[UR20][R80.64], P1 ;  /* 0x42e0000050ec7fae */ /* 0x0003e800089a1014 */
[----:B------:R1:W-:Y:S01]  /*23cb0*/  LDGSTS.E [R236+0x43200], desc[UR20][R78.64], P1 ;  /* 0x432000004eec7fae */ /* 0x0003e200089a1014 */
[----:B---3--:R-:W-:-:S04]  /*23cc0*/  IADD3 R76, P3, PT, R200, UR12, RZ ;  /* 0x0000000cc84c7c10 */ /* 0x008fc8000ff7e0ff */
[----:B------:R-:W-:Y:S02]  /*23cd0*/  IADD3.X R77, PT, PT, R201, UR13, RZ, P3, !PT ;  /* 0x0000000dc94d7c10 */ /* 0x000fe40009ffe4ff */
[----:B------:R-:W3:Y:S01]  /*23ce0*/  LDL.LU.64 R200, [R1] ;  /* 0x0000000001c87983 */ /* 0x000ee20000300a00 */
[----:B-1----:R-:W-:-:S03]  /*23cf0*/  IADD3 R80, P3, PT, R134, UR12, RZ ;  /* 0x0000000c86507c10 */ /* 0x002fc6000ff7e0ff */
[----:B------:R1:W-:Y:S01]  /*23d00*/  STL.64 [R1+0x2a8], R78 ;  /* 0x0002a84e01007387 */ /* 0x0003e20000100a00 */
[----:B------:R-:W-:-:S03]  /*23d10*/  IADD3.X R81, PT, PT, R135, UR13, RZ, P3, !PT ;  /* 0x0000000d87517c10 */ /* 0x000fc60009ffe4ff */
[----:B------:R1:W-:Y:S04]  /*23d20*/  STL.64 [R1+0x2e8], R76 ;  /* 0x0002e84c01007387 */ /* 0x0003e80000100a00 */
[----:B------:R1:W-:Y:S04]  /*23d30*/  LDGSTS.E [R236+0x43600], desc[UR20][R76.64], P1 ;  /* 0x436000004cec7fae */ /* 0x0003e800089a1014 */
[----:B------:R-:W-:Y:S04]  /*23d40*/  STL.64 [R1+0x328], R80 ;  /* 0x0003285001007387 */ /* 0x000fe80000100a00 */
[----:B------:R-:W-:Y:S01]  /*23d50*/  LDGSTS.E [R236+0x43a00], desc[UR20][R80.64], P1 ;  /* 0x43a0000050ec7fae */ /* 0x000fe200089a1014 */
[----:B-1----:R-:W-:-:S04]  /*23d60*/  IADD3 R78, P3, PT, R146, UR12, RZ ;  /* 0x0000000c924e7c10 */ /* 0x002fc8000ff7e0ff */
[----:B------:R-:W-:Y:S02]  /*23d70*/  IADD3.X R79, PT, PT, R147, UR13, RZ, P3, !PT ;  /* 0x0000000d934f7c10 */ /* 0x000fe40009ffe4ff */
[----:B------:R-:W-:-:S03]  /*23d80*/  IADD3 R76, P3, PT, R164, UR12, RZ ;  /* 0x0000000ca44c7c10 */ /* 0x000fc6000ff7e0ff */
[----:B------:R1:W-:Y:S01]  /*23d90*/  STL.64 [R1+0x358], R78 ;  /* 0x0003584e01007387 */ /* 0x0003e20000100a00 */
[----:B------:R-:W-:-:S03]  /*23da0*/  IADD3.X R77, PT, PT, R165, UR13, RZ, P3, !PT ;  /* 0x0000000da54d7c10 */ /* 0x000fc60009ffe4ff */
[----:B------:R1:W-:Y:S04]  /*23db0*/  LDGSTS.E [R236+0x43e00], desc[UR20][R78.64], P1 ;  /* 0x43e000004eec7fae */ /* 0x0003e800089a1014 */
[----:B------:R1:W-:Y:S04]  /*23dc0*/  STL.64 [R1+0x3a0], R76 ;  /* 0x0003a04c01007387 */ /* 0x0003e80000100a00 */
[----:B------:R1:W-:Y:S02]  /*23dd0*/  LDGSTS.E [R236+0x44200], desc[UR20][R76.64], P1 ;  /* 0x442000004cec7fae */ /* 0x0003e400089a1014 */
[----:B-1----:R-:W-:-:S04]  /*23de0*/  IADD3 R78, P3, PT, R6, UR12, RZ ;  /* 0x0000000c064e7c10 */ /* 0x002fc8000ff7e0ff */
[----:B------:R-:W-:Y:S02]  /*23df0*/  IADD3.X R79, PT, PT, R7, UR13, RZ, P3, !PT ;  /* 0x0000000d074f7c10 */ /* 0x000fe40009ffe4ff */
[----:B------:R-:W-:-:S03]  /*23e00*/  IADD3 R76, P3, PT, R166, UR12, RZ ;  /* 0x0000000ca64c7c10 */ /* 0x000fc6000ff7e0ff */
[----:B------:R4:W-:Y:S01]  /*23e10*/  LDGSTS.E [R236+0x44600], desc[UR20][R78.64], P1 ;  /* 0x446000004eec7fae */ /* 0x0009e200089a1014 */
[----:B------:R-:W-:Y:S02]  /*23e20*/  IADD3.X R77, PT, PT, R167, UR13, RZ, P3, !PT ;  /* 0x0000000da74d7c10 */ /* 0x000fe40009ffe4ff */
[----:B------:R-:W-:Y:S01]  /*23e30*/  IADD3 R6, P3, PT, R178, UR12, RZ ;  /* 0x0000000cb2067c10 */ /* 0x000fe2000ff7e0ff */
[----:B------:R4:W-:Y:S03]  /*23e40*/  STL.64 [R1+0x3d8], R78 ;  /* 0x0003d84e01007387 */ /* 0x0009e60000100a00 */
[----:B------:R-:W-:Y:S01]  /*23e50*/  IADD3.X R7, PT, PT, R179, UR13, RZ, P3, !PT ;  /* 0x0000000db3077c10 */ /* 0x000fe20009ffe4ff */
[----:B------:R1:W-:Y:S04]  /*23e60*/  STL.64 [R1+0x410], R76 ;  /* 0x0004104c01007387 */ /* 0x0003e80000100a00 */
[----:B------:R1:W-:Y:S04]  /*23e70*/  LDGSTS.E [R236+0x44a00], desc[UR20][R76.64], P1 ;  /* 0x44a000004cec7fae */ /* 0x0003e800089a1014 */
[----:B------:R2:W-:Y:S04]  /*23e80*/  STL.64 [R1+0x448], R6 ;  /* 0x0004480601007387 */ /* 0x0005e80000100a00 */
[----:B------:R2:W-:Y:S01]  /*23e90*/  LDGSTS.E [R236+0x44e00], desc[UR20][R6.64], P1 ;  /* 0x44e0000006ec7fae */ /* 0x0005e200089a1014 */
[----:B----4-:R-:W-:-:S04]  /*23ea0*/  IADD3 R78, P3, PT, R184, UR12, RZ ;  /* 0x0000000cb84e7c10 */ /* 0x010fc8000ff7e0ff */
[----:B------:R-:W-:Y:S02]  /*23eb0*/  IADD3.X R79, PT, PT, R185, UR13, RZ, P3, !PT ;  /* 0x0000000db94f7c10 */ /* 0x000fe40009ffe4ff */
[----:B-1----:R-:W-:-:S03]  /*23ec0*/  IADD3 R76, P3, PT, R182, UR12, RZ ;  /* 0x0000000cb64c7c10 */ /* 0x002fc6000ff7e0ff */
[----:B------:R3:W-:Y:S01]  /*23ed0*/  LDGSTS.E [R236+0x45200], desc[UR20][R78.64], P1 ;  /* 0x452000004eec7fae */ /* 0x0007e200089a1014 */
[----:B------:R-:W-:-:S03]  /*23ee0*/  IADD3.X R77, PT, PT, R183, UR13, RZ, P3, !PT ;  /* 0x0000000db74d7c10 */ /* 0x000fc60009ffe4ff */
[----:B------:R3:W-:Y:S01]  /*23ef0*/  STL.64 [R1+0x488], R78 ;  /* 0x0004884e01007387 */ /* 0x0007e20000100a00 */
[----:B--2---:R-:W-:-:S03]  /*23f00*/  IADD3 R6, P3, PT, R202, UR12, RZ ;  /* 0x0000000cca067c10 */ /* 0x004fc6000ff7e0ff */
[----:B------:R1:W-:Y:S01]  /*23f10*/  LDGSTS.E [R236+0x45600], desc[UR20][R76.64], P1 ;  /* 0x456000004cec7fae */ /* 0x0003e200089a1014 */
[----:B------:R-:W-:-:S03]  /*23f20*/  IADD3.X R7, PT, PT, R203, UR13, RZ, P3, !PT ;  /* 0x0000000dcb077c10 */ /* 0x000fc60009ffe4ff */
[----:B------:R1:W-:Y:S04]  /*23f30*/  STL.64 [R1+0x4c8], R76 ;  /* 0x0004c84c01007387 */ /* 0x0003e80000100a00 */
[----:B------:R2:W-:Y:S04]  /*23f40*/  STL.64 [R1+0x500], R6 ;  /* 0x0005000601007387 */ /* 0x0005e80000100a00 */
[----:B------:R-:W4:Y:S04]  /*23f50*/  LDL.LU.64 R164, [R1+0xac8] ;  /* 0x000ac80001a47983 */ /* 0x000f280000300a00 */
[----:B------:R2:W-:Y:S01]  /*23f60*/  LDGSTS.E [R236+0x45a00], desc[UR20][R6.64], P1 ;  /* 0x45a0000006ec7fae */ /* 0x0005e200089a1014 */
[----:B---3--:R-:W-:-:S04]  /*23f70*/  IADD3 R78, P3, PT, R200, UR12, RZ ;  /* 0x0000000cc84e7c10 */ /* 0x008fc8000ff7e0ff */
[----:B------:R-:W-:Y:S02]  /*23f80*/  IADD3.X R79, PT, PT, R201, UR13, RZ, P3, !PT ;  /* 0x0000000dc94f7c10 */ /* 0x000fe40009ffe4ff */
[----:B-1----:R-:W-:-:S03]  /*23f90*/  IADD3 R76, P3, PT, R250, UR12, RZ ;  /* 0x0000000cfa4c7c10 */ /* 0x002fc6000ff7e0ff */
[----:B------:R1:W-:Y:S01]  /*23fa0*/  LDGSTS.E [R236+0x45e00], desc[UR20][R78.64], P1 ;  /* 0x45e000004eec7fae */ /* 0x0003e200089a1014 */
[----:B------:R-:W-:-:S03]  /*23fb0*/  IADD3.X R77, PT, PT, R251, UR13, RZ, P3, !PT ;  /* 0x0000000dfb4d7c10 */ /* 0x000fc60009ffe4ff */
[----:B------:R1:W-:Y:S04]  /*23fc0*/  STL.64 [R1+0x550], R78 ;  /* 0x0005504e01007387 */ /* 0x0003e80000100a00 */
[----:B------:R3:W-:Y:S04]  /*23fd0*/  STL.64 [R1+0x580], R76 ;  /* 0x0005804c01007387 */ /* 0x0007e80000100a00 */
[----:B------:R-:W4:Y:S01]  /*23fe0*/  LDL.LU.64 R202, [R1+0xab0] ;  /* 0x000ab00001ca7983 */ /* 0x000f220000300a00 */
[----:B--2---:R-:W-:-:S03]  /*23ff0*/  IADD3 R6, P3, PT, R228, UR12, RZ ;  /* 0x0000000ce4067c10 */ /* 0x004fc6000ff7e0ff */
[----:B------:R3:W-:Y:S01]  /*24000*/  LDGSTS.E [R236+0x46200], desc[UR20][R76.64], P1 ;  /* 0x462000004cec7fae */ /* 0x0007e200089a1014 */
[----:B------:R-:W-:Y:S02]  /*24010*/  IADD3.X R7, PT, PT, R229, UR13, RZ, P3, !PT ;  /* 0x0000000de5077c10 */ /* 0x000fe40009ffe4ff */
[----:B-1----:R-:W-:-:S03]  /*24020*/  IADD3 R78, P3, PT, R226, UR12, RZ ;  /* 0x0000000ce24e7c10 */ /* 0x002fc6000ff7e0ff */
[----:B------:R1:W-:Y:S01]  /*24030*/  STL.64 [R1+0x5b8], R6 ;  /* 0x0005b80601007387 */ /* 0x0003e20000100a00 */
[----:B------:R-:W-:-:S03]  /*24040*/  IADD3.X R79, PT, PT, R227, UR13, RZ, P3, !PT ;  /* 0x0000000de34f7c10 */ /* 0x000fc60009ffe4ff */
[----:B------:R-:W2:Y:S01]  /*24050*/  LDL.LU.64 R178, [R1+0xa98] ;  /* 0x000a980001b27983 */ /* 0x000ea20000300a00 */
[----:B---3--:R-:W-:-:S03]  /*24060*/  IADD3 R76, P3, PT, R224, UR12, RZ ;  /* 0x0000000ce04c7c10 */ /* 0x008fc6000ff7e0ff */
[----:B------:R1:W-:Y:S01]  /*24070*/  LDGSTS.E [R236+0x46600], desc[UR20][R6.64], P1 ;  /* 0x4660000006ec7fae */ /* 0x0003e200089a1014 */
[----:B------:R-:W-:-:S03]  /*24080*/  IADD3.X R77, PT, PT, R225, UR13, RZ, P3, !PT ;  /* 0x0000000de14d7c10 */ /* 0x000fc60009ffe4ff */
[----:B------:R-:W3:Y:S04]  /*24090*/  LDL.LU.64 R166, [R1+0xa80] ;  /* 0x000a800001a67983 */ /* 0x000ee80000300a00 */
[----:B------:R-:W3:Y:S01]  /*240a0*/  LDL.LU.64 R182, [R1+0xa68] ;  /* 0x000a680001b67983 */ /* 0x000ee20000300a00 */
[----:B-1----:R-:W-:-:S03]  /*240b0*/  IADD3 R6, P3, PT, R222, UR12, RZ ;  /* 0x0000000cde067c10 */ /* 0x002fc6000ff7e0ff */
[----:B------:R-:W-:Y:S01]  /*240c0*/  STL.64 [R1+0x640], R78 ;  /* 0x0006404e01007387 */ /* 0x000fe20000100a00 */
[----:B------:R-:W-:-:S03]  /*240d0*/  IADD3.X R7, PT, PT, R223, UR13, RZ, P3, !PT ;  /* 0x0000000ddf077c10 */ /* 0x000fc60009ffe4ff */
[----:B------:R1:W-:Y:S04]  /*240e0*/  LDGSTS.E [R236+0x46a00], desc[UR20][R78.64], P1 ;  /* 0x46a000004eec7fae */ /* 0x0003e800089a1014 */
[----:B------:R-:W-:Y:S04]  /*240f0*/  STL.64 [R1+0x680], R76 ;  /* 0x0006804c01007387 */ /* 0x000fe80000100a00 */
[----:B------:R1:W-:Y:S04]  /*24100*/  LDGSTS.E [R236+0x46e00], desc[UR20][R76.64], P1 ;  /* 0x46e000004cec7fae */ /* 0x0003e800089a1014 */
[----:B------:R1:W-:Y:S04]  /*24110*/  STL.64 [R1+0x6b8], R6 ;  /* 0x0006b80601007387 */ /* 0x0003e80000100a00 */
[----:B------:R-:W-:Y:S01]  /*24120*/  LDGSTS.E [R236+0x47200], desc[UR20][R6.64], P1 ;  /* 0x4720000006ec7fae */ /* 0x000fe200089a1014 */
[----:B------:R-:W-:-:S03]  /*24130*/  IADD3 R80, P3, PT, R220, UR12, RZ ;  /* 0x0000000cdc507c10 */ /* 0x000fc6000ff7e0ff */
[----:B-1----:R-:W3:Y:S04]  /*24140*/  LDL.LU.64 R6, [R1+0xa48] ;  /* 0x000a480001067983 */ /* 0x002ee80000300a00 */
[----:B------:R-:W3:Y:S01]  /*24150*/  LDL.LU.64 R184, [R1+0xa28] ;  /* 0x000a280001b87983 */ /* 0x000ee20000300a00 */
[----:B------:R-:W-:Y:S02]  /*24160*/  IADD3.X R81, PT, PT, R221, UR13, RZ, P3, !PT ;  /* 0x0000000ddd517c10 */ /* 0x000fe40009ffe4ff */
[----:B------:R-:W-:Y:S01]  /*24170*/  IADD3 R78, P3, PT, R74, UR12, RZ ;  /* 0x0000000c4a4e7c10 */ /* 0x000fe2000ff7e0ff */
[----:B------:R-:W3:Y:S03]  /*24180*/  LDL.LU.64 R200, [R1+0xa00] ;  /* 0x000a000001c87983 */ /* 0x000ee60000300a00 */
[----:B------:R-:W-:Y:S01]  /*24190*/  IADD3.X R79, PT, PT, R75, UR13, RZ, P3, !PT ;  /* 0x0000000d4b4f7c10 */ /* 0x000fe20009ffe4ff */
[----:B------:R-:W-:Y:S01]  /*241a0*/  LDGSTS.E [R236+0x47600], desc[UR20][R80.64], P1 ;  /* 0x4760000050ec7fae */ /* 0x000fe200089a1014 */
[----:B------:R-:W-:-:S03]  /*241b0*/  IADD3 R76, P3, PT, R72, UR12, RZ ;  /* 0x0000000c484c7c10 */ /* 0x000fc6000ff7e0ff */
[----:B------:R-:W-:Y:S01]  /*241c0*/  STL.64 [R1+0x6e0], R80 ;  /* 0x0006e05001007387 */ /* 0x000fe20000100a00 */
[----:B------:R-:W-:-:S03]  /*241d0*/  IADD3.X R77, PT, PT, R73, UR13, RZ, P3, !PT ;  /* 0x0000000d494d7c10 */ /* 0x000fc60009ffe4ff */
[----:B------:R-:W-:Y:S04]  /*241e0*/  STL.64 [R1+0x708], R78 ;  /* 0x0007084e01007387 */ /* 0x000fe80000100a00 */
[----:B------:R-:W-:Y:S04]  /*241f0*/  STL.64 [R1+0x730], R76 ;  /* 0x0007304c01007387 */ /* 0x000fe80000100a00 */
[----:B------:R-:W3:Y:S04]  /*24200*/  LDL.LU.64 R122, [R1+0x9d8] ;  /* 0x0009d800017a7983 */ /* 0x000ee80000300a00 */
[----:B------:R-:W3:Y:S04]  /*24210*/  LDL.LU.64 R134, [R1+0x9b8] ;  /* 0x0009b80001867983 */ /* 0x000ee80000300a00 */
[----:B------:R-:W-:Y:S04]  /*24220*/  LDGSTS.E [R236+0x47a00], desc[UR20][R78.64], P1 ;  /* 0x47a000004eec7fae */ /* 0x000fe800089a1014 */
[----:B------:R1:W-:Y:S01]  /*24230*/  LDGSTS.E [R236+0x47e00], desc[UR20][R76.64], P1 ;  /* 0x47e000004cec7fae */ /* 0x0003e200089a1014 */
[----:B----4-:R-:W-:-:S04]  /*24240*/  IADD3 R130, P3, PT, R164, UR12, RZ ;  /* 0x0000000ca4827c10 */ /* 0x010fc8000ff7e0ff */
[----:B------:R-:W-:-:S05]  /*24250*/  IADD3.X R131, PT, PT, R165, UR13, RZ, P3, !PT ;  /* 0x0000000da5837c10 */ /* 0x000fca0009ffe4ff */
[----:B------:R-:W-:Y:S01]  /*24260*/  LDGSTS.E [R234+0x40280], desc[UR20][R130.64], P1 ;  /* 0x4028000082ea7fae */ /* 0x000fe200089a1014 */
[----:B------:R-:W-:-:S04]  /*24270*/  IADD3 R146, P3, PT, R202, UR12, RZ ;  /* 0x0000000cca927c10 */ /* 0x000fc8000ff7e0ff */
[----:B------:R-:W-:Y:S02]  /*24280*/  IADD3.X R147, PT, PT, R203, UR13, RZ, P3, !PT ;  /* 0x0000000dcb937c10 */ /* 0x000fe40009ffe4ff */
[----:B------:R-:W4:Y:S04]  /*24290*/  LDL.LU.64 R202, [R1+0x998] ;  /* 0x0009980001ca7983 */ /* 0x000f280000300a00 */
[----:B------:R-:W4:Y:S01]  /*242a0*/  LDL.LU.64 R164, [R1+0x958] ;  /* 0x0009580001a47983 */ /* 0x000f220000300a00 */
[----:B--2---:R-:W-:-:S03]  /*242b0*/  IADD3 R162, P3, PT, R178, UR12, RZ ;  /* 0x0000000cb2a27c10 */ /* 0x004fc6000ff7e0ff */
[----:B------:R-:W-:Y:S01]  /*242c0*/  LDGSTS.E [R234+0x40680], desc[UR20][R146.64], P1 ;  /* 0x4068000092ea7fae */ /* 0x000fe200089a1014 */
[----:B------:R-:W-:Y:S02]  /*242d0*/  IADD3.X R163, PT, PT, R179, UR13, RZ, P3, !PT ;  /* 0x0000000db3a37c10 */ /* 0x000fe40009ffe4ff */
[----:B---3--:R-:W-:-:S03]  /*242e0*/  IADD3 R178, P3, PT, R166, UR12, RZ ;  /* 0x0000000ca6b27c10 */ /* 0x008fc6000ff7e0ff */
[----:B------:R-:W-:Y:S01]  /*242f0*/  LDGSTS.E [R234+0x40a80], desc[UR20][R162.64], P1 ;  /* 0x40a80000a2ea7fae */ /* 0x000fe200089a1014 */
[----:B------:R-:W-:Y:S02]  /*24300*/  IADD3.X R179, PT, PT, R167, UR13, RZ, P3, !PT ;  /* 0x0000000da7b37c10 */ /* 0x000fe40009ffe4ff */
[----:B------:R-:W-:Y:S01]  /*24310*/  IADD3 R220, P3, PT, R182, UR12, RZ ;  /* 0x0000000cb6dc7c10 */ /* 0x000fe2000ff7e0ff */
[----:B------:R-:W2:Y:S03]  /*24320*/  LDL.LU.64 R166, [R1+0x928] ;  /* 0x0009280001a67983 */ /* 0x000ea60000300a00 */
[----:B------:R-:W-:Y:S01]  /*24330*/  IADD3.X R221, PT, PT, R183, UR13, RZ, P3, !PT ;  /* 0x0000000db7dd7c10 */ /* 0x000fe20009ffe4ff */
[----:B------:R-:W-:Y:S04]  /*24340*/  LDGSTS.E [R234+0x40e80], desc[UR20][R178.64], P1 ;  /* 0x40e80000b2ea7fae */ /* 0x000fe800089a1014 */
[----:B------:R-:W3:Y:S04]  /*24350*/  LDL.LU.64 R182, [R1+0x8f0] ;  /* 0x0008f00001b67983 */ /* 0x000ee80000300a00 */
[----:B------:R-:W-:Y:S01]  /*24360*/  LDGSTS.E [R234+0x41280], desc[UR20][R220.64], P1 ;  /* 0x41280000dcea7fae */ /* 0x000fe200089a1014 */
[----:B------:R-:W-:-:S04]  /*24370*/  IADD3 R226, P3, PT, R6, UR12, RZ ;  /* 0x0000000c06e27c10 */ /* 0x000fc8000ff7e0ff */
[----:B------:R-:W-:Y:S02]  /*24380*/  IADD3.X R227, PT, PT, R7, UR13, RZ, P3, !PT ;  /* 0x0000000d07e37c10 */ /* 0x000fe40009ffe4ff */
[----:B-1----:R-:W-:Y:S01]  /*24390*/  IADD3 R236, P3, PT, R184, UR12, RZ ;  /* 0x0000000cb8ec7c10 */ /* 0x002fe2000ff7e0ff */
[----:B------:R-:W3:Y:S03]  /*243a0*/  LDL.LU.64 R6, [R1+0x8a8] ;  /* 0x0008a80001067983 */ /* 0x000ee60000300a00 */
[----:B------:R-:W-:Y:S01]  /*243b0*/  IADD3.X R237, PT, PT, R185, UR13, RZ, P3, !PT ;  /* 0x0000000db9ed7c10 */ /* 0x000fe20009ffe4ff */
[----:B------:R-:W-:Y:S01]  /*243c0*/  LDGSTS.E [R234+0x41680], desc[UR20][R226.64], P1 ;  /* 0x41680000e2ea7fae */ /* 0x000fe200089a1014 */
[----:B------:R-:W-:-:S03]  /*243d0*/  IADD3 R72, P3, PT, R200, UR12, RZ ;  /* 0x0000000cc8487c10 */ /* 0x000fc6000ff7e0ff */
[----:B------:R-:W3:Y:S01]  /*243e0*/  LDL.LU.64 R184, [R1+0x848] ;  /* 0x0008480001b87983 */ /* 0x000ee20000300a00 */
[----:B------:R-:W-:-:S03]  /*243f0*/  IADD3.X R73, PT, PT, R201, UR13, RZ, P3, !PT ;  /* 0x0000000dc9497c10 */ /* 0x000fc60009ffe4ff */
[----:B------:R-:W-:Y:S04]  /*24400*/  LDGSTS.E [R234+0x41a80], desc[UR20][R236.64], P1 ;  /* 0x41a80000ecea7fae */ /* 0x000fe800089a1014 */
[----:B------:R1:W-:Y:S04]  /*24410*/  STL.64 [R1+0x8], R72 ;  /* 0x0000084801007387 */ /* 0x0003e80000100a00 */
[----:B------:R-:W3:Y:S01]  /*24420*/  LDL.LU.64 R200, [R1+0x818] ;  /* 0x0008180001c87983 */ /* 0x000ee20000300a00 */
[----:B------:R-:W-:-:S03]  /*24430*/  IADD3 R74, P3, PT, R122, UR12, RZ ;  /* 0x0000000c7a4a7c10 */ /* 0x000fc6000ff7e0ff */
[----:B------:R1:W-:Y:S01]  /*24440*/  LDGSTS.E [R234+0x41e80], desc[UR20][R72.64], P1 ;  /* 0x41e8000048ea7fae */ /* 0x0003e200089a1014 */
[----:B------:R-:W-:-:S05]  /*24450*/  IADD3.X R75, PT, PT, R123, UR13, RZ, P3, !PT ;  /* 0x0000000d7b4b7c10 */ /* 0x000fca0009ffe4ff */
[----:B------:R2:W-:Y:S04]  /*24460*/  STL.64 [R1+0x180], R74 ;  /* 0x0001804a01007387 */ /* 0x0005e80000100a00 */
[----:B------:R-:W3:Y:S01]  /*24470*/  LDL.LU.64 R116, [R1+0x7d8] ;  /* 0x0007d80001747983 */ /* 0x000ee20000300a00 */
[----:B-1----:R-:W-:-:S03]  /*24480*/  IADD3 R72, P3, PT, R134, UR12, RZ ;  /* 0x0000000c86487c10 */ /* 0x002fc6000ff7e0ff */
[----:B------:R2:W-:Y:S01]  /*24490*/  LDGSTS.E [R234+0x42280], desc[UR20][R74.64], P1 ;  /* 0x422800004aea7fae */ /* 0x0005e200089a1014 */
[----:B------:R-:W-:-:S05]  /*244a0*/  IADD3.X R73, PT, PT, R135, UR13, RZ, P3, !PT ;  /* 0x0000000d87497c10 */ /* 0x000fca0009ffe4ff */
[----:B------:R3:W-:Y:S04]  /*244b0*/  STL.64 [R1+0x1c8], R72 ;  /* 0x0001c84801007387 */ /* 0x0007e80000100a00 */
[----:B------:R3:W-:Y:S01]  /*244c0*/  LDGSTS.E [R234+0x42680], desc[UR20][R72.64], P1 ;  /* 0x4268000048ea7fae */ /* 0x0007e200089a1014 */
[----:B----4-:R-:W-:-:S04]  /*244d0*/  IADD3 R138, P3, PT, R202, UR12, RZ ;  /* 0x0000000cca8a7c10 */ /* 0x010fc8000ff7e0ff */
[----:B------:R-:W-:Y:S02]  /*244e0*/  IADD3.X R139, PT, PT, R203, UR13, RZ, P3, !PT ;  /* 0x0000000dcb8b7c10 */ /* 0x000fe40009ffe4ff */
[----:B------:R-:W4:Y:S04]  /*244f0*/  LDL.LU.64 R202, [R1+0x790] ;  /* 0x0007900001ca7983 */ /* 0x000f280000300a00 */
[----:B------:R-:W4:Y:S01]  /*24500*/  LDL.LU.64 R122, [R1+0x740] ;  /* 0x00074000017a7983 */ /* 0x000f220000300a00 */
[----:B------:R-:W-:-:S03]  /*24510*/  IADD3 R76, P3, PT, R164, UR12, RZ ;  /* 0x0000000ca44c7c10 */ /* 0x000fc6000ff7e0ff */
[----:B------:R-:W4:Y:S01]  /*24520*/  LDL.LU.64 R134, [R1+0x5c0] ;  /* 0x0005c00001867983 */ /* 0x000f220000300a00 */
[----:B------:R-:W-:-:S03]  /*24530*/  IADD3.X R77, PT, PT, R165, UR13, RZ, P3, !PT ;  /* 0x0000000da54d7c10 */ /* 0x000fc60009ffe4ff */
[----:B------:R-:W-:Y:S01]  /*24540*/  LDGSTS.E [R234+0x42a80], desc[UR20][R138.64], P1 ;  /* 0x42a800008aea7fae */ /* 0x000fe200089a1014 */
[----:B--2---:R-:W-:-:S03]  /*24550*/  IADD3 R74, P3, PT, R166, UR12, RZ ;  /* 0x0000000ca64a7c10 */ /* 0x004fc6000ff7e0ff */
[----:B------:R-:W-:Y:S01]  /*24560*/  STL.64 [R1+0x238], R76 ;  /* 0x0002384c01007387 */ /* 0x000fe20000100a00 */
[----:B------:R-:W-:-:S03]  /*24570*/  IADD3.X R75, PT, PT, R167, UR13, RZ, P3, !PT ;  /* 0x0000000da74b7c10 */ /* 0x000fc60009ffe4ff */
[----:B------:R-:W-:Y:S01]  /*24580*/  LDGSTS.E [R234+0x42e80], desc[UR20][R76.64], P1 ;  /* 0x42e800004cea7fae */ /* 0x000fe200089a1014 */
[----:B---3--:R-:W-:-:S03]  /*24590*/  IADD3 R72, P3, PT, R182, UR12, RZ ;  /* 0x0000000cb6487c10 */ /* 0x008fc6000ff7e0ff */
[----:B------:R1:W-:Y:S01]  /*245a0*/  STL.64 [R1+0x278], R74 ;  /* 0x0002784a01007387 */ /* 0x0003e20000100a00 */
[----:B------:R-:W-:-:S03]  /*245b0*/  IADD3.X R73, PT, PT, R183, UR13, RZ, P3, !PT ;  /* 0x0000000db7497c10 */ /* 0x000fc60009ffe4ff */
[----:B------:R-:W2:Y:S04]  /*245c0*/  LDL.LU.64 R166, [R1+0x478] ;  /* 0x0004780001a67983 */ /* 0x000ea80000300a00 */
[----:B------:R1:W-:Y:S04]  /*245d0*/  LDGSTS.E [R234+0x43280], desc[UR20][R74.64], P1 ;  /* 0x432800004aea7fae */ /* 0x0003e800089a1014 */
[----:B------:R3:W-:Y:S04]  /*245e0*/  STL.64 [R1+0x2b8], R72 ;  /* 0x0002b84801007387 */ /* 0x0007e80000100a00 */
[----:B------:R-:W2:Y:S04]  /*245f0*/  LDL.LU.64 R182, [R1+0x170] ;  /* 0x0001700001b67983 */ /* 0x000ea80000300a00 */
[----:B------:R3:W-:Y:S04]  /*24600*/  LDGSTS.E [R234+0x43680], desc[UR20][R72.64], P1 ;  /* 0x4368000048ea7fae */ /* 0x0007e800089a1014 */
[----:B------:R-:W2:Y:S01]  /*24610*/  LDL.LU.64 R164, [R1+0x50] ;  /* 0x0000500001a47983 */ /* 0x000ea20000300a00 */
[----:B-1----:R-:W-:-:S04]  /*24620*/  IADD3 R74, P3, PT, R6, UR12, RZ ;  /* 0x0000000c064a7c10 */ /* 0x002fc8000ff7e0ff */
[----:B------:R-:W-:Y:S02]  /*24630*/  IADD3.X R75, PT, PT, R7, UR13, RZ, P3, !PT ;  /* 0x0000000d074b7c10 */ /* 0x000fe40009ffe4ff */
[----:B---3--:R-:W-:-:S03]  /*24640*/  IADD3 R72, P3, PT, R184, UR12, RZ ;  /* 0x0000000cb8487c10 */ /* 0x008fc6000ff7e0ff */
[----:B------:R-:W-:Y:S01]  /*24650*/  LDGSTS.E [R234+0x43a80], desc[UR20][R74.64], P1 ;  /* 0x43a800004aea7fae */ /* 0x000fe200089a1014 */
[----:B------:R-:W-:-:S03]  /*24660*/  IADD3.X R73, PT, PT, R185, UR13, RZ, P3, !PT ;  /* 0x0000000db9497c10 */ /* 0x000fc60009ffe4ff */
[----:B------:R-:W-:Y:S01]  /*24670*/  STL.64 [R1+0x2f8], R74 ;  /* 0x0002f84a01007387 */ /* 0x000fe20000100a00 */
[----:B------:R-:W-:-:S03]  /*24680*/  IADD3 R6, P3, PT, R200, UR12, RZ ;  /* 0x0000000cc8067c10 */ /* 0x000fc6000ff7e0ff */
[----:B------:R-:W-:Y:S01]  /*24690*/  STL.64 [R1+0x338], R72 ;  /* 0x0003384801007387 */ /* 0x000fe20000100a00 */
[----:B------:R-:W-:-:S03]  /*246a0*/  IADD3.X R7, PT, PT, R201, UR13, RZ, P3, !PT ;  /* 0x0000000dc9077c10 */ /* 0x000fc60009ffe4ff */
[----:B------:R-:W3:Y:S04]  /*246b0*/  LDL.LU.64 R184, [R1+0x48] ;  /* 0x0000480001b87983 */ /* 0x000ee80000300a00 */
[----:B------:R1:W-:Y:S04]  /*246c0*/  STL.64 [R1+0x370], R6 ;  /* 0x0003700601007387 */ /* 0x0003e80000100a00 */
[----:B------:R-:W3:Y:S04]  /*246d0*/  LDL.LU.64 R200, [R1+0x40] ;  /* 0x0000400001c87983 */ /* 0x000ee80000300a00 */
[----:B------:R-:W-:Y:S04]  /*246e0*/  LDGSTS.E [R234+0x43e80], desc[UR20][R72.64], P1 ;  /* 0x43e8000048ea7fae */ /* 0x000fe800089a1014 */
[----:B------:R1:W-:Y:S02]  /*246f0*/  LDGSTS.E [R234+0x44280], desc[UR20][R6.64], P1 ;  /* 0x4428000006ea7fae */ /* 0x0003e400089a1014 */
[----:B-1----:R-:W-:-:S04]  /*24700*/  IADD3 R6, P3, PT, R116, UR12, RZ ;  /* 0x0000000c74067c10 */ /* 0x002fc8000ff7e0ff */
[----:B------:R-:W-:-:S05]  /*24710*/  IADD3.X R7, PT, PT, R117, UR13, RZ, P3, !PT ;  /* 0x0000000d75077c10 */ /* 0x000fca0009ffe4ff */
[----:B------:R-:W-:Y:S01]  /*24720*/  LDGSTS.E [R234+0x44680], desc[UR20][R6.64], P1 ;  /* 0x4468000006ea7fae */ /* 0x000fe200089a1014 */
[----:B----4-:R-:W-:-:S04]  /*24730*/  IADD3 R74, P3, PT, R202, UR12, RZ ;  /* 0x0000000cca4a7c10 */ /* 0x010fc8000ff7e0ff */
[----:B------:R-:W-:Y:S02]  /*24740*/  IADD3.X R75, PT, PT, R203, UR13, RZ, P3, !PT ;  /* 0x0000000dcb4b7c10 */ /* 0x000fe40009ffe4ff */
[----:B------:R-:W4:Y:S01]  /*24750*/  LDL.LU.64 R202, [R1+0x38] ;  /* 0x0000380001ca7983 */ /* 0x000f220000300a00 */
[----:B------:R-:W-:-:S03]  /*24760*/  IADD3 R72, P3, PT, R122, UR12, RZ ;  /* 0x0000000c7a487c10 */ /* 0x000fc6000ff7e0ff */
[----:B------:R1:W-:Y:S01]  /*24770*/  STL.64 [R1+0x3b0], R6 ;  /* 0x0003b00601007387 */ /* 0x0003e20000100a00 */
[----:B------:R-:W-:-:S03]  /*24780*/  IADD3.X R73, PT, PT, R123, UR13, RZ, P3, !PT ;  /* 0x0000000d7b497c10 */ /* 0x000fc60009ffe4ff */
[----:B------:R2:W-:Y:S04]  /*24790*/  STL.64 [R1+0x3e8], R74 ;  /* 0x0003e84a01007387 */ /* 0x0005e80000100a00 */
[----:B------:R2:W-:Y:S04]  /*247a0*/  LDGSTS.E [R234+0x44a80], desc[UR20][R74.64], P1 ;  /* 0x44a800004aea7fae */ /* 0x0005e800089a1014 */
[----:B-1----:R-:W4:Y:S04]  /*247b0*/  LDL.LU.64 R6, [R1+0x30] ;  /* 0x0000300001067983 */ /* 0x002f280000300a00 */
[----:B------:R1:W-:Y:S04]  /*247c0*/  STL.64 [R1+0x418], R72 ;  /* 0x0004184801007387 */ /* 0x0003e80000100a00 */
[----:B------:R-:W4:Y:S01]  /*247d0*/  LDL.64 R116, [R1+0x28] ;  /* 0x0000280001747983 */ /* 0x000f220000100a00 */
[----:B------:R-:W-:-:S03]  /*247e0*/  IADD3 R76, P3, PT, R134, UR12, RZ ;  /* 0x0000000c864c7c10 */ /* 0x000fc6000ff7e0ff */
[----:B------:R1:W-:Y:S01]  /*247f0*/  LDGSTS.E [R234+0x44e80], desc[UR20][R72.64], P1 ;  /* 0x44e8000048ea7fae */ /* 0x0003e200089a1014 */
[----:B------:R-:W-:Y:S02]  /*24800*/  IADD3.X R77, PT, PT, R135, UR13, RZ, P3, !PT ;  /* 0x0000000d874d7c10 */ /* 0x000fe40009ffe4ff */
[----:B--2---:R-:W-:-:S03]  /*24810*/  IADD3 R74, P3, PT, R166, UR12, RZ ;  /* 0x0000000ca64a7c10 */ /* 0x004fc6000ff7e0ff */
[----:B------:R2:W-:Y:S01]  /*24820*/  LDGSTS.E [R234+0x45280], desc[UR20][R76.64], P1 ;  /* 0x452800004cea7fae */ /* 0x0005e200089a1014 */
[----:B------:R-:W-:-:S03]  /*24830*/  IADD3.X R75, PT, PT, R167, UR13, RZ, P3, !PT ;  /* 0x0000000da74b7c10 */ /* 0x000fc60009ffe4ff */
[----:B------:R-:W4:Y:S01]  /*24840*/  LDL.LU.64 R166, [R1+0x20] ;  /* 0x0000200001a67983 */ /* 0x000f220000300a00 */
[----:B-1----:R-:W-:-:S03]  /*24850*/  IADD3 R72, P3, PT, R182, UR12, RZ ;  /* 0x0000000cb6487c10 */ /* 0x002fc6000ff7e0ff */
[----:B------:R2:W-:Y:S01]  /*24860*/  STL.64 [R1+0x458], R76 ;  /* 0x0004584c01007387 */ /* 0x0005e20000100a00 */
[----:B------:R-:W-:-:S03]  /*24870*/  IADD3.X R73, PT, PT, R183, UR13, RZ, P3, !PT ;  /* 0x0000000db7497c10 */ /* 0x000fc60009ffe4ff */
[----:B------:R3:W-:Y:S04]  /*24880*/  STL.64 [R1+0x490], R74 ;  /* 0x0004904a01007387 */ /* 0x0007e80000100a00 */
[----:B------:R-:W4:Y:S04]  /*24890*/  LDL.LU.64 R182, [R1+0x18] ;  /* 0x0000180001b67983 */ /* 0x000f280000300a00 */
[----:B------:R1:W-:Y:S01]  /*248a0*/  STL.64 [R1+0x4c0], R72 ;  /* 0x0004c04801007387 */ /* 0x0003e20000100a00 */
[----:B--2---:R-:W-:-:S03]  /*248b0*/  IADD3 R76, P3, PT, R164, UR12, RZ ;  /* 0x0000000ca44c7c10 */ /* 0x004fc6000ff7e0ff */
[----:B------:R-:W2:Y:S01]  /*248c0*/  LDL.LU.64 R122, [R1+0x10] ;  /* 0x00001000017a7983 */ /* 0x000ea20000300a00 */
[----:B------:R-:W-:-:S03]  /*248d0*/  IADD3.X R77, PT, PT, R165, UR13, RZ, P3, !PT ;  /* 0x0000000da54d7c10 */ /* 0x000fc60009ffe4ff */
[----:B------:R3:W-:Y:S04]  /*248e0*/  LDGSTS.E [R234+0x45680], desc[UR20][R74.64], P1 ;  /* 0x456800004aea7fae */ /* 0x0007e800089a1014 */
[----:B------:R1:W-:Y:S04]  /*248f0*/  LDGSTS.E [R234+0x45a80], desc[UR20][R72.64], P1 ;  /* 0x45a8000048ea7fae */ /* 0x0003e800089a1014 */
[----:B------:R-:W2:Y:S01]  /*24900*/  LDL.LU.64 R164, [R1+0xb10] ;  /* 0x000b100001a47983 */ /* 0x000ea20000300a00 */
[----:B---3--:R-:W-:-:S03]  /*24910*/  IADD3 R74, P3, PT, R184, UR12, RZ ;  /* 0x0000000cb84a7c10 */ /* 0x008fc6000ff7e0ff */
[----:B------:R-:W-:Y:S01]  /*24920*/  LDGSTS.E [R234+0x45e80], desc[UR20][R76.64], P1 ;  /* 0x45e800004cea7fae */ /* 0x000fe200089a1014 */
[----:B------:R-:W-:-:S03]  /*24930*/  IADD3.X R75, PT, PT, R185, UR13, RZ, P3, !PT ;  /* 0x0000000db94b7c10 */ /* 0x000fc60009ffe4ff */
[----:B------:R-:W-:Y:S01]  /*24940*/  STL.64 [R1+0x4f8], R76 ;  /* 0x0004f84c01007387 */ /* 0x000fe20000100a00 */
[----:B-1----:R-:W-:-:S03]  /*24950*/  IADD3 R72, P3, PT, R200, UR12, RZ ;  /* 0x0000000cc8487c10 */ /* 0x002fc6000ff7e0ff */
[----:B------:R4:W-:Y:S01]  /*24960*/  STL.64 [R1+0x530], R74 ;  /* 0x0005304a01007387 */ /* 0x0009e20000100a00 */
[----:B------:R-:W-:-:S03]  /*24970*/  IADD3.X R73, PT, PT, R201, UR13, RZ, P3, !PT ;  /* 0x0000000dc9497c10 */ /* 0x000fc60009ffe4ff */
[----:B------:R4:W-:Y:S04]  /*24980*/  LDGSTS.E [R234+0x46280], desc[UR20][R74.64], P1 ;  /* 0x462800004aea7fae */ /* 0x0009e800089a1014 */
[----:B------:R-:W3:Y:S04]  /*24990*/  LDL.LU.64 R200, [R1+0xb00] ;  /* 0x000b000001c87983 */ /* 0x000ee80000300a00 */
[----:B------:R1:W-:Y:S04]  /*249a0*/  STL.64 [R1+0x560], R72 ;  /* 0x0005604801007387 */ /* 0x0003e80000100a00 */
[----:B------:R-:W3:Y:S04]  /*249b0*/  LDL.LU.64 R184, [R1+0xaf0] ;  /* 0x000af00001b87983 */ /* 0x000ee80000300a00 */
[----:B------:R1:W-:Y:S01]  /*249c0*/  LDGSTS.E [R234+0x46680], desc[UR20][R72.64], P1 ;  /* 0x4668000048ea7fae */ /* 0x0003e200089a1014 */
[----:B----4-:R-:W-:-:S04]  /*249d0*/  IADD3 R74, P3, PT, R202, UR12, RZ ;  /* 0x0000000cca4a7c10 */ /* 0x010fc8000ff7e0ff */
[----:B------:R-:W-:Y:S02]  /*249e0*/  IADD3.X R75, PT, PT, R203, UR13, RZ, P3, !PT ;  /* 0x0000000dcb4b7c10 */ /* 0x000fe40009ffe4ff */
[----:B------:R-:W4:Y:S04]  /*249f0*/  LDL.LU.64 R202, [R1+0xae0] ;  /* 0x000ae00001ca7983 */ /* 0x000f280000300a00 */
[----:B------:R-:W-:Y:S04]  /*24a00*/  STL.64 [R1+0x5a8], R74 ;  /* 0x0005a84a01007387 */ /* 0x000fe80000100a00 */
[----:B------:R-:W4:Y:S01]  /*24a10*/  LDL.LU.64 R134, [R1+0xad0] ;  /* 0x000ad00001867983 */ /* 0x000f220000300a00 */
[----:B-1----:R-:W-:-:S03]  /*24a20*/  IADD3 R72, P3, PT, R6, UR12, RZ ;  /* 0x0000000c06487c10 */ /* 0x002fc6000ff7e0ff */
[----:B------:R1:W-:Y:S01]  /*24a30*/  LDGSTS.E [R234+0x46a80], desc[UR20][R74.64], P1 ;  /* 0x46a800004aea7fae */ /* 0x0003e200089a1014 */
[----:B------:R-:W-:Y:S02]  /*24a40*/  IADD3.X R73, PT, PT, R7, UR13, RZ, P3, !PT ;  /* 0x0000000d07497c10 */ /* 0x000fe40009ffe4ff */
[----:B------:R-:W-:-:S03]  /*24a50*/  IADD3 R6, P3, PT, R116, UR12, RZ ;  /* 0x0000000c74067c10 */ /* 0x000fc6000ff7e0ff */
[----:B------:R2:W-:Y:S01]  /*24a60*/  LDGSTS.E [R234+0x46e80], desc[UR20][R72.64], P1 ;  /* 0x46e8000048ea7fae */ /* 0x0005e200089a1014 */
[----:B------:R-:W-:-:S03]  /*24a70*/  IADD3.X R7, PT, PT, R117, UR13, RZ, P3, !PT ;  /* 0x0000000d75077c10 */ /* 0x000fc60009ffe4ff */
[----:B------:R-:W-:Y:S04]  /*24a80*/  STL.64 [R1+0x630], R72 ;  /* 0x0006304801007387 */ /* 0x000fe80000100a00 */
[----:B------:R1:W-:Y:S04]  /*24a90*/  STL.64 [R1+0x660], R6 ;  /* 0x0006600601007387 */ /* 0x0003e80000100a00 */
[----:B------:R-:W-:Y:S04]  /*24aa0*/  LDGSTS.E [R234+0x47280], desc[UR20][R6.64], P1 ;  /* 0x4728000006ea7fae */ /* 0x000fe800089a1014 */
[----:B-1----:R-:W4:Y:S01]  /*24ab0*/  LDL.LU.64 R6, [R1+0xab8] ;  /* 0x000ab80001067983 */ /* 0x002f220000300a00 */
[----:B------:R-:W-:-:S04]  /*24ac0*/  IADD3 R76, P3, PT, R166, UR12, RZ ;  /* 0x0000000ca64c7c10 */ /* 0x000fc8000ff7e0ff */
[----:B------:R-:W-:Y:S02]  /*24ad0*/  IADD3.X R77, PT, PT, R167, UR13, RZ, P3, !PT ;  /* 0x0000000da74d7c10 */ /* 0x000fe40009ffe4ff */
[----:B------:R-:W-:Y:S01]  /*24ae0*/  IADD3 R74, P3, PT, R182, UR12, RZ ;  /* 0x0000000cb64a7c10 */ /* 0x000fe2000ff7e0ff */
[----:B------:R-:W4:Y:S03]  /*24af0*/  LDL.LU.64 R166, [R1+0xaa0] ;  /* 0x000aa00001a67983 */ /* 0x000f260000300a00 */
[----:B------:R-:W-:Y:S01]  /*24b00*/  IADD3.X R75, PT, PT, R183, UR13, RZ, P3, !PT ;  /* 0x0000000db74b7c10 */ /* 0x000fe20009ffe4ff */
[----:B------:R-:W-:Y:S01]  /*24b10*/  LDGSTS.E [R234+0x47680], desc[UR20][R76.64], P1 ;  /* 0x476800004cea7fae */ /* 0x000fe200089a1014 */
[----:B--2---:R-:W-:-:S03]  /*24b20*/  IADD3 R72, P3, PT, R122, UR12, RZ ;  /* 0x0000000c7a487c10 */ /* 0x004fc6000ff7e0ff */
[----:B------:R-:W-:Y:S01]  /*24b30*/  STL.64 [R1+0x698], R76 ;  /* 0x0006984c01007387 */ /* 0x000fe20000100a00 */
[----:B------:R-:W-:-:S03]  /*24b40*/  IADD3.X R73, PT, PT, R123, UR13, RZ, P3, !PT ;  /* 0x0000000d7b497c10 */ /* 0x000fc60009ffe4ff */
[----:B------:R-:W2:Y:S01]  /*24b50*/  LDL.LU.64 R182, [R1+0xa88] ;  /* 0x000a880001b67983 */ /* 0x000ea20000300a00 */
[----:B------:R-:W-:-:S03]  /*24b60*/  IADD3 R132, P3, PT, R164, UR12, RZ ;  /* 0x0000000ca4847c10 */ /* 0x000fc6000ff7e0ff */
[----:B------:R-:W-:Y:S04]  /*24b70*/  STL.64 [R1+0x6d0], R74 ;  /* 0x0006d04a01007387 */ /* 0x000fe80000100a00 */
[----:B------:R2:W-:Y:S04]  /*24b80*/  STL.64 [R1+0x6e8], R72 ;  /* 0x0006e84801007387 */ /* 0x0005e80000100a00 */
[----:B------:R-:W2:Y:S01]  /*24b90*/  LDL.LU.64 R150, [R1+0xa70] ;  /* 0x000a700001967983 */ /* 0x000ea20000300a00 */
[----:B------:R-:W-:-:S03]  /*24ba0*/  IADD3.X R133, PT, PT, R165, UR13, RZ, P3, !PT ;  /* 0x0000000da5857c10 */ /* 0x000fc60009ffe4ff */
[----:B------:R-:W2:Y:S04]  /*24bb0*/  LDL.LU.64 R110, [R1+0xa50] ;  /* 0x000a5000016e7983 */ /* 0x000ea80000300a00 */
[----:B------:R-:W-:Y:S04]  /*24bc0*/  LDGSTS.E [R234+0x47a80], desc[UR20][R74.64], P1 ;  /* 0x47a800004aea7fae */ /* 0x000fe800089a1014 */
[----:B------:R2:W-:Y:S01]  /*24bd0*/  LDGSTS.E [R234+0x47e80], desc[UR20][R72.64], P1 ;  /* 0x47e8000048ea7fae */ /* 0x0005e200089a1014 */
[----:B---3--:R-:W-:-:S03]  /*24be0*/  IADD3 R148, P3, PT, R200, UR12, RZ ;  /* 0x0000000cc8947c10 */ /* 0x008fc6000ff7e0ff */
[----:B------:R-:W-:Y:S01]  /*24bf0*/  LDGSTS.E [R232+0x40300], desc[UR20][R132.64], P1 ;  /* 0x4030000084e87fae */ /* 0x000fe200089a1014 */
[----:B------:R-:W-:-:S03]  /*24c00*/  IADD3.X R149, PT, PT, R201, UR13, RZ, P3, !PT ;  /* 0x0000000dc9957c10 */ /* 0x000fc60009ffe4ff */
[----:B------:R-:W3:Y:S01]  /*24c10*/  LDL.LU.64 R200, [R1+0xa30] ;  /* 0x000a300001c87983 */ /* 0x000ee20000300a00 */
[----:B------:R-:W-:-:S03]  /*24c20*/  IADD3 R164, P3, PT, R184, UR12, RZ ;  /* 0x0000000cb8a47c10 */ /* 0x000fc6000ff7e0ff */
[----:B------:R-:W3:Y:S01]  /*24c30*/  LDL.LU.64 R116, [R1+0xa10] ;  /* 0x000a100001747983 */ /* 0x000ee20000300a00 */
[----:B------:R-:W-:-:S03]  /*24c40*/  IADD3.X R165, PT, PT, R185, UR13, RZ, P3, !PT ;  /* 0x0000000db9a57c10 */ /* 0x000fc60009ffe4ff */
[----:B------:R-:W3:Y:S04]  /*24c50*/  LDL.LU.64 R122, [R1+0x9e0] ;  /* 0x0009e000017a7983 */ /* 0x000ee80000300a00 */
[----:B------:R-:W-:Y:S04]  /*24c60*/  LDGSTS.E [R232+0x40700], desc[UR20][R148.64], P1 ;  /* 0x4070000094e87fae */ /* 0x000fe800089a1014 */
[----:B------:R-:W-:Y:S01]  /*24c70*/  LDGSTS.E [R232+0x40b00], desc[UR20][R164.64], P1 ;  /* 0x40b00000a4e87fae */ /* 0x000fe200089a1014 */
[----:B----4-:R-:W-:-:S04]  /*24c80*/  IADD3 R184, P3, PT, R202, UR12, RZ ;  /* 0x0000000ccab87c10 */ /* 0x010fc8000ff7e0ff */
[----:B------:R-:W-:Y:S02]  /*24c90*/  IADD3.X R185, PT, PT, R203, UR13, RZ, P3, !PT ;  /* 0x0000000dcbb97c10 */ /* 0x000fe40009ffe4ff */
[----:B------:R-:W-:-:S03]  /*24ca0*/  IADD3 R202, P3, PT, R134, UR12, RZ ;  /* 0x0000000c86ca7c10 */ /* 0x000fc6000ff7e0ff */
[----:B------:R-:W-:Y:S01]  /*24cb0*/  LDGSTS.E [R232+0x40f00], desc[UR20][R184.64], P1 ;  /* 0x40f00000b8e87fae */ /* 0x000fe200089a1014 */
[----:B------:R-:W-:-:S03]  /*24cc0*/  IADD3.X R203, PT, PT, R135, UR13, RZ, P3, !PT ;  /* 0x0000000d87cb7c10 */ /* 0x000fc60009ffe4ff */
[----:B------:R-:W4:Y:S04]  /*24cd0*/  LDL.LU.64 R134, [R1+0x9b0] ;  /* 0x0009b00001867983 */ /* 0x000f280000300a00 */
[----:B------:R-:W-:Y:S01]  /*24ce0*/  LDGSTS.E [R232+0x41300], desc[UR20][R202.64], P1 ;  /* 0x41300000cae87fae */ /* 0x000fe200089a1014 */
[----:B------:R-:W-:-:S04]  /*24cf0*/  IADD3 R224, P3, PT, R6, UR12, RZ ;  /* 0x0000000c06e07c10 */ /* 0x000fc8000ff7e0ff */
[----:B------:R-:W-:Y:S02]  /*24d00*/  IADD3.X R225, PT, PT, R7, UR13, RZ, P3, !PT ;  /* 0x0000000d07e17c10 */ /* 0x000fe40009ffe4ff */
[----:B------:R-:W4:Y:S01]  /*24d10*/  LDL.LU.64 R6, [R1+0x988] ;  /* 0x0009880001067983 */ /* 0x000f220000300a00 */
[----:B------:R-:W-:-:S03]  /*24d20*/  IADD3 R228, P3, PT, R166, UR12, RZ ;  /* 0x0000000ca6e47c10 */ /* 0x000fc6000ff7e0ff */
[----:B------:R-:W-:Y:S01]  /*24d30*/  LDGSTS.E [R232+0x41700], desc[UR20][R224.64], P1 ;  /* 0x41700000e0e87fae */ /* 0x000fe200089a1014 */
[----:B------:R-:W-:-:S03]  /*24d40*/  IADD3.X R229, PT, PT, R167, UR13, RZ, P3, !PT ;  /* 0x0000000da7e57c10 */ /* 0x000fc60009ffe4ff */
[----:B------:R-:W4:Y:S04]  /*24d50*/  LDL.LU.64 R166, [R1+0x950] ;  /* 0x0009500001a67983 */ /* 0x000f280000300a00 */
[----:B------:R-:W-:Y:S01]  /*24d60*/  LDGSTS.E [R232+0x41b00], desc[UR20][R228.64], P1 ;  /* 0x41b00000e4e87fae */ /* 0x000fe200089a1014 */
[----:B--2---:R-:W-:-:S04]  /*24d70*/  IADD3 R72, P3, PT, R182, UR12, RZ ;  /* 0x0000000cb6487c10 */ /* 0x004fc8000ff7e0ff */
[----:B------:R-:W-:Y:S02]  /*24d80*/  IADD3.X R73, PT, PT, R183, UR13, RZ, P3, !PT ;  /* 0x0000000db7497c10 */ /* 0x000fe40009ffe4ff */
[----:B------:R-:W-:-:S03]  /*24d90*/  IADD3 R74, P3, PT, R150, UR12, RZ ;  /* 0x0000000c964a7c10 */ /* 0x000fc6000ff7e0ff */
[----:B------:R1:W-:Y:S01]  /*24da0*/  STL.64 [R1], R72 ;  /* 0x0000004801007387 */ /* 0x0003e20000100a00 */
[----:B------:R-:W-:-:S03]  /*24db0*/  IADD3.X R75, PT, PT, R151, UR13, RZ, P3, !PT ;  /* 0x0000000d974b7c10 */ /* 0x000fc60009ffe4ff */
[----:B------:R1:W-:Y:S04]  /*24dc0*/  LDGSTS.E [R232+0x41f00], desc[UR20][R72.64], P1 ;  /* 0x41f0000048e87fae */ /* 0x0003e800089a1014 */
[----:B------:R-:W2:Y:S04]  /*24dd0*/  LDL.LU.64 R182, [R1+0x910] ;  /* 0x0009100001b67983 */ /* 0x000ea80000300a00 */
[----:B------:R3:W-:Y:S01]  /*24de0*/  STL.64 [R1+0x20], R74 ;  /* 0x0000204a01007387 */ /* 0x0007e20000100a00 */
[----:B-1----:R-:W-:-:S03]  /*24df0*/  IADD3 R72, P3, PT, R110, UR12, RZ ;  /* 0x0000000c6e487c10 */ /* 0x002fc6000ff7e0ff */
[----:B------:R-:W2:Y:S01]  /*24e00*/  LDL.LU.64 R150, [R1+0x8c8] ;  /* 0x0008c80001967983 */ /* 0x000ea20000300a00 */
[----:B------:R-:W-:-:S03]  /*24e10*/  IADD3.X R73, PT, PT, R111, UR13, RZ, P3, !PT ;  /* 0x0000000d6f497c10 */ /* 0x000fc60009ffe4ff */
[----:B------:R1:W-:Y:S01]  /*24e20*/  LDGSTS.E [R232+0x42300], desc[UR20][R74.64], P1 ;  /* 0x423000004ae87fae */ /* 0x0003e200089a1014 */
[----:B---3--:R-:W-:-:S03]  /*24e30*/  IADD3 R136, P3, PT, R200, UR12, RZ ;  /* 0x0000000cc8887c10 */ /* 0x008fc6000ff7e0ff */
[----:B------:R4:W-:Y:S01]  /*24e40*/  STL.64 [R1+0x170], R72 ;  /* 0x0001704801007387 */ /* 0x0009e20000100a00 */
[----:B------:R-:W-:-:S03]  /*24e50*/  IADD3.X R137, PT, PT, R201, UR13, RZ, P3, !PT ;  /* 0x0000000dc9897c10 */ /* 0x000fc60009ffe4ff */
[----:B------:R-:W3:Y:S01]  /*24e60*/  LDL.LU.64 R200, [R1+0x868] ;  /* 0x0008680001c87983 */ /* 0x000ee20000300a00 */
[----:B------:R-:W-:-:S03]  /*24e70*/  IADD3 R76, P3, PT, R116, UR12, RZ ;  /* 0x0000000c744c7c10 */ /* 0x000fc6000ff7e0ff */
[----:B------:R-:W3:Y:S01]  /*24e80*/  LDL.LU.64 R110, [R1+0x810] ;  /* 0x00081000016e7983 */ /* 0x000ee20000300a00 */
[----:B------:R-:W-:Y:S02]  /*24e90*/  IADD3.X R77, PT, PT, R117, UR13, RZ, P3, !PT ;  /* 0x0000000d754d7c10 */ /* 0x000fe40009ffe4ff */
[----:B-1----:R-:W-:Y:S01]  /*24ea0*/  IADD3 R74, P3, PT, R122, UR12, RZ ;  /* 0x0000000c7a4a7c10 */ /* 0x002fe2000ff7e0ff */
[----:B------:R4:W-:Y:S03]  /*24eb0*/  LDGSTS.E [R232+0x42700], desc[UR20][R72.64], P1 ;  /* 0x4270000048e87fae */ /* 0x0009e600089a1014 */
[----:B------:R-:W-:Y:S01]  /*24ec0*/  IADD3.X R75, PT, PT, R123, UR13, RZ, P3, !PT ;  /* 0x0000000d7b4b7c10 */ /* 0x000fe20009ffe4ff */
[----:B------:R-:W3:Y:S04]  /*24ed0*/  LDL.LU.64 R116, [R1+0x7d0] ;  /* 0x0007d00001747983 */ /* 0x000ee80000300a00 */
[----:B------:R1:W-:Y:S04]  /*24ee0*/  STL.64 [R1+0x218], R76 ;  /* 0x0002184c01007387 */ /* 0x0003e80000100a00 */
[----:B------:R1:W-:Y:S04]  /*24ef0*/  STL.64 [R1+0x258], R74 ;  /* 0x0002584a01007387 */ /* 0x0003e80000100a00 */
[----:B------:R-:W3:Y:S04]  /*24f00*/  LDL.LU.64 R122, [R1+0x768] ;  /* 0x00076800017a7983 */ /* 0x000ee80000300a00 */
[----:B------:R-:W-:Y:S04]  /*24f10*/  LDGSTS.E [R232+0x42b00], desc[UR20][R136.64], P1 ;  /* 0x42b0000088e87fae */ /* 0x000fe800089a1014 */
[----:B------:R1:W-:Y:S04]  /*24f20*/  LDGSTS.E [R232+0x42f00], desc[UR20][R76.64], P1 ;  /* 0x42f000004ce87fae */ /* 0x0003e800089a1014 */
[----:B------:R1:W-:Y:S01]  /*24f30*/  LDGSTS.E [R232+0x43300], desc[UR20][R74.64], P1 ;  /* 0x433000004ae87fae */ /* 0x0003e200089a1014 */
[----:B----4-:R-:W-:-:S04]  /*24f40*/  IADD3 R72, P3, PT, R134, UR12, RZ ;  /* 0x0000000c86487c10 */ /* 0x010fc8000ff7e0ff */
[----:B------:R-:W-:-:S05]  /*24f50*/  IADD3.X R73, PT, PT, R135, UR13, RZ, P3, !PT ;  /* 0x0000000d87497c10 */ /* 0x000fca0009ffe4ff */
[----:B------:R2:W-:Y:S04]  /*24f60*/  STL.64 [R1+0x280], R72 ;  /* 0x0002804801007387 */ /* 0x0005e80000100a00 */
[----:B------:R-:W4:Y:S04]  /*24f70*/  LDL.LU.64 R134, [R1+0x548] ;  /* 0x0005480001867983 */ /* 0x000f280000300a00 */
[----:B------:R2:W-:Y:S01]  /*24f80*/  LDGSTS.E [R232+0x43700], desc[UR20][R72.64], P1 ;  /* 0x4370000048e87fae */ /* 0x0005e200089a1014 */
[----:B-1----:R-:W-:-:S04]  /*24f90*/  IADD3 R76, P3, PT, R6, UR12, RZ ;  /* 0x0000000c064c7c10 */ /* 0x002fc8000ff7e0ff */
[----:B------:R-:W-:Y:S02]  /*24fa0*/  IADD3.X R77, PT, PT, R7, UR13, RZ, P3, !PT ;  /* 0x0000000d074d7c10 */ /* 0x000fe40009ffe4ff */
[----:B------:R-:W4:Y:S01]  /*24fb0*/  LDL.LU.64 R6, [R1+0x138] ;  /* 0x0001380001067983 */ /* 0x000f220000300a00 */
[----:B------:R-:W-:-:S03]  /*24fc0*/  IADD3 R74, P3, PT, R166, UR12, RZ ;  /* 0x0000000ca64a7c10 */ /* 0x000fc6000ff7e0ff */
[----:B------:R1:W-:Y:S01]  /*24fd0*/  LDGSTS.E [R232+0x43b00], desc[UR20][R76.64], P1 ;  /* 0x43b000004ce87fae */ /* 0x0003e200089a1014 */
[----:B------:R-:W-:-:S03]  /*24fe0*/  IADD3.X R75, PT, PT, R167, UR13, RZ, P3, !PT ;  /* 0x0000000da74b7c10 */ /* 0x000fc60009ffe4ff */
[----:B------:R1:W-:Y:S04]  /*24ff0*/  STL.64 [R1+0x2c0], R76 ;  /* 0x0002c04c01007387 */ /* 0x0003e80000100a00 */
[----:B------:R3:W-:Y:S04]  /*25000*/  STL.64 [R1+0x300], R74 ;  /* 0x0003004a01007387 */ /* 0x0007e80000100a00 */
[----:B------:R-:W4:Y:S04]  /*25010*/  LDL.LU.64 R166, [R1+0x90] ;  /* 0x0000900001a67983 */ /* 0x000f280000300a00 */
[----:B------:R3:W-:Y:S01]  /*25020*/  LDGSTS.E [R232+0x43f00], desc[UR20][R74.64], P1 ;  /* 0x43f000004ae87fae */ /* 0x0007e200089a1014 */
[----:B--2---:R-:W-:-:S04]  /*25030*/  IADD3 R72, P3, PT, R182, UR12, RZ ;  /* 0x0000000cb6487c10 */ /* 0x004fc8000ff7e0ff */
[----:B------:R-:W-:Y:S02]  /*25040*/  IADD3.X R73, PT, PT, R183, UR13, RZ, P3, !PT ;  /* 0x0000000db7497c10 */ /* 0x000fe40009ffe4ff */
[----:B-1----:R-:W-:-:S03]  /*25050*/  IADD3 R76, P3, PT, R150, UR12, RZ ;  /* 0x0000000c964c7c10 */ /* 0x002fc6000ff7e0ff */
[----:B------:R1:W-:Y:S01]  /*25060*/  STL.64 [R1+0x340], R72 ;  /* 0x0003404801007387 */ /* 0x0003e20000100a00 */
[----:B------:R-:W-:-:S03]  /*25070*/  IADD3.X R77, PT, PT, R151, UR13, RZ, P3, !PT ;  /* 0x0000000d974d7c10 */ /* 0x000fc60009ffe4ff */
[----:B------:R-:W2:Y:S04]  /*25080*/  LDL.LU.64 R182, [R1+0x88] ;  /* 0x0000880001b67983 */ /* 0x000ea80000300a00 */
[----:B------:R1:W-:Y:S01]  /*25090*/  LDGSTS.E [R232+0x44300], desc[UR20][R72.64], P1 ;  /* 0x4430000048e87fae */ /* 0x0003e200089a1014 */
[----:B---3--:R-:W-:-:S03]  /*250a0*/  IADD3 R74, P3, PT, R200, UR12, RZ ;  /* 0x0000000cc84a7c10 */ /* 0x008fc6000ff7e0ff */
[----:B------:R3:W-:Y:S01]  /*250b0*/  LDGSTS.E [R232+0x44700], desc[UR20][R76.64], P1 ;  /* 0x447000004ce87fae */ /* 0x0007e200089a1014 */
[----:B------:R-:W-:-:S03]  /*250c0*/  IADD3.X R75, PT, PT, R201, UR13, RZ, P3, !PT ;  /* 0x0000000dc94b7c10 */ /* 0x000fc60009ffe4ff */
[----:B------:R-:W2:Y:S01]  /*250d0*/  LDL.LU.64 R200, [R1+0x80] ;  /* 0x0000800001c87983 */ /* 0x000ea20000300a00 */
[----:B-1----:R-:W-:-:S03]  /*250e0*/  IADD3 R72, P3, PT, R110, UR12, RZ ;  /* 0x0000000c6e487c10 */ /* 0x002fc6000ff7e0ff */
[----:B------:R3:W-:Y:S01]  /*250f0*/  STL.64 [R1+0x380], R76 ;  /* 0x0003804c01007387 */ /* 0x0007e20000100a00 */
[----:B------:R-:W-:-:S03]  /*25100*/  IADD3.X R73, PT, PT, R111, UR13, RZ, P3, !PT ;  /* 0x0000000d6f497c10 */ /* 0x000fc60009ffe4ff */
[----:B------:R1:W-:Y:S04]  /*25110*/  STL.64 [R1+0x3b8], R74 ;  /* 0x0003b84a01007387 */ /* 0x0003e80000100a00 */
[----:B------:R-:W2:Y:S04]  /*25120*/  LDL.LU.64 R150, [R1+0x78] ;  /* 0x0000780001967983 */ /* 0x000ea80000300a00 */
[----:B------:R4:W-:Y:S01]  /*25130*/  STL.64 [R1+0x3f8], R72 ;  /* 0x0003f84801007387 */ /* 0x0009e20000100a00 */
[----:B---3--:R-:W-:-:S03]  /*25140*/  IADD3 R76, P3, PT, R116, UR12, RZ ;  /* 0x0000000c744c7c10 */ /* 0x008fc6000ff7e0ff */
[----:B------:R-:W3:Y:S01]  /*25150*/  LDL.LU.64 R110, [R1+0x70] ;  /* 0x00007000016e7983 */ /* 0x000ee20000300a00 */
[----:B------:R-:W-:-:S03]  /*25160*/  IADD3.X R77, PT, PT, R117, UR13, RZ, P3, !PT ;  /* 0x0000000d754d7c10 */ /* 0x000fc60009ffe4ff */
[----:B------:R1:W-:Y:S04]  /*25170*/  LDGSTS.E [R232+0x44b00], desc[UR20][R74.64], P1 ;  /* 0x44b000004ae87fae */ /* 0x0003e800089a1014 */
[----:B------:R4:W-:Y:S04]  /*25180*/  LDGSTS.E [R232+0x44f00], desc[UR20][R72.64], P1 ;  /* 0x44f0000048e87fae */ /* 0x0009e800089a1014 */
[----:B------:R-:W3:Y:S01]  /*25190*/  LDL.LU.64 R116, [R1+0x68] ;  /* 0x0000680001747983 */ /* 0x000ee20000300a00 */
[----:B-1----:R-:W-:-:S03]  /*251a0*/  IADD3 R74, P3, PT, R122, UR12, RZ ;  /* 0x0000000c7a4a7c10 */ /* 0x002fc6000ff7e0ff */
[----:B------:R1:W-:Y:S01]  /*251b0*/  LDGSTS.E [R232+0x45300], desc[UR20][R76.64], P1 ;  /* 0x453000004ce87fae */ /* 0x0003e200089a1014 */
[----:B------:R-:W-:-:S03]  /*251c0*/  IADD3.X R75, PT, PT, R123, UR13, RZ, P3, !PT ;  /* 0x0000000d7b4b7c10 */ /* 0x000fc60009ffe4ff */
[----:B------:R1:W-:Y:S04]  /*251d0*/  STL.64 [R1+0x428], R76 ;  /* 0x0004284c01007387 */ /* 0x0003e80000100a00 */
[----:B------:R1:W-:Y:S04]  /*251e0*/  STL.64 [R1+0x470], R74 ;  /* 0x0004704a01007387 */ /* 0x0003e80000100a00 */
[----:B------:R-:W3:Y:S04]  /*251f0*/  LDL.LU.64 R122, [R1+0x60] ;  /* 0x00006000017a7983 */ /* 0x000ee80000300a00 */
        /* <DEDUP_REMOVED lines=17> */
[----:B------:R-:W-:-:S05]  /*25310*/  IADD3.X R73, PT, PT, R183, UR13, RZ, P3, !PT ;  /* 0x0000000db7497c10 */ /* 0x000fca0009ffe4ff */
[----:B------:R3:W-:Y:S01]  /*25320*/  STL.64 [R1+0x540], R72 ;  /* 0x0005404801007387 */ /* 0x0007e20000100a00 */
[----:B-1----:R-:W-:-:S03]  /*25330*/  IADD3 R76, P3, PT, R200, UR12, RZ ;  /* 0x0000000cc84c7c10 */ /* 0x002fc6000ff7e0ff */
[----:B------:R-:W2:Y:S01]  /*25340*/  LDL.LU.64 R182, [R1+0xb38] ;  /* 0x000b380001b67983 */ /* 0x000ea20000300a00 */
[----:B------:R-:W-:-:S03]  /*25350*/  IADD3.X R77, PT, PT, R201, UR13, RZ, P3, !PT ;  /* 0x0000000dc94d7c10 */ /* 0x000fc60009ffe4ff */
[----:B------:R3:W-:Y:S04]  /*25360*/  LDGSTS.E [R232+0x46700], desc[UR20][R72.64], P1 ;  /* 0x4670000048e87fae */ /* 0x0007e800089a1014 */
[----:B------:R-:W2:Y:S01]  /*25370*/  LDL.LU.64 R200, [R1+0xb28] ;  /* 0x000b280001c87983 */ /* 0x000ea20000300a00 */
[----:B------:R-:W-:-:S03]  /*25380*/  IADD3 R74, P3, PT, R150, UR12, RZ ;  /* 0x0000000c964a7c10 */ /* 0x000fc6000ff7e0ff */
[----:B------:R1:W-:Y:S01]  /*25390*/  LDGSTS.E [R232+0x46b00], desc[UR20][R76.64], P1 ;  /* 0x46b000004ce87fae */ /* 0x0003e200089a1014 */
[----:B------:R-:W-:Y:S02]  /*253a0*/  IADD3.X R75, PT, PT, R151, UR13, RZ, P3, !PT ;  /* 0x0000000d974b7c10 */ /* 0x000fe40009ffe4ff */
[----:B---3--:R-:W-:Y:S01]  /*253b0*/  IADD3 R72, P3, PT, R110, UR12, RZ ;  /* 0x0000000c6e487c10 */ /* 0x008fe2000ff7e0ff */
[----:B------:R1:W-:Y:S03]  /*253c0*/  STL.64 [R1+0x578], R76 ;  /* 0x0005784c01007387 */ /* 0x0003e60000100a00 */
[----:B------:R-:W-:Y:S01]  /*253d0*/  IADD3.X R73, PT, PT, R111, UR13, RZ, P3, !PT ;  /* 0x0000000d6f497c10 */ /* 0x000fe20009ffe4ff */
[----:B------:R-:W3:Y:S04]  /*253e0*/  LDL.LU.64 R108, [R1+0xb20] ;  /* 0x000b2000016c7983 */ /* 0x000ee80000300a00 */
[----:B------:R1:W-:Y:S04]  /*253f0*/  STL.64 [R1+0x5a0], R74 ;  /* 0x0005a04a01007387 */ /* 0x0003e80000100a00 */
[----:B------:R4:W-:Y:S01]  /*25400*/  STL.64 [R1+0x5c0], R72 ;  /* 0x0005c04801007387 */ /* 0x0009e20000100a00 */
[----:B-1----:R-:W-:-:S03]  /*25410*/  IADD3 R76, P3, PT, R116, UR12, RZ ;  /* 0x0000000c744c7c10 */ /* 0x002fc6000ff7e0ff */
[----:B------:R-:W3:Y:S01]  /*25420*/  LDL.LU.64 R154, [R1+0xb08] ;  /* 0x000b0800019a7983 */ /* 0x000ee20000300a00 */
[----:B------:R-:W-:-:S03]  /*25430*/  IADD3.X R77, PT, PT, R117, UR13, RZ, P3, !PT ;  /* 0x0000000d754d7c10 */ /* 0x000fc60009ffe4ff */
[----:B------:R1:W-:Y:S04]  /*25440*/  LDGSTS.E [R232+0x46f00], desc[UR20][R74.64], P1 ;  /* 0x46f000004ae87fae */ /* 0x0003e800089a1014 */
[----:B------:R-:W3:Y:S04]  /*25450*/  LDL.LU.64 R114, [R1+0xaf8] ;  /* 0x000af80001727983 */ /* 0x000ee80000300a00 */
[----:B------:R4:W-:Y:S01]  /*25460*/  LDGSTS.E [R232+0x47300], desc[UR20][R72.64], P1 ;  /* 0x4730000048e87fae */ /* 0x0009e200089a1014 */
[----:B-1----:R-:W-:-:S03]  /*25470*/  IADD3 R74, P3, PT, R122, UR12, RZ ;  /* 0x0000000c7a4a7c10 */ /* 0x002fc6000ff7e0ff */
[----:B------:R-:W-:Y:S01]  /*25480*/  STL.64 [R1+0x648], R76 ;  /* 0x0006484c01007387 */ /* 0x000fe20000100a00 */
[----:B------:R-:W-:-:S03]  /*25490*/  IADD3.X R75, PT, PT, R123, UR13, RZ, P3, !PT ;  /* 0x0000000d7b4b7c10 */ /* 0x000fc60009ffe4ff */
[----:B------:R-:W3:Y:S04]  /*254a0*/  LDL.LU.64 R120, [R1+0xae8] ;  /* 0x000ae80001787983 */ /* 0x000ee80000300a00 */
[----:B------:R-:W-:Y:S04]  /*254b0*/  STL.64 [R1+0x688], R74 ;  /* 0x0006884a01007387 */ /* 0x000fe80000100a00 */
[----:B------:R-:W-:Y:S04]  /*254c0*/  LDGSTS.E [R232+0x47700], desc[UR20][R76.64], P1 ;  /* 0x477000004ce87fae */ /* 0x000fe800089a1014 */
[----:B------:R-:W-:Y:S01]  /*254d0*/  LDGSTS.E [R232+0x47b00], desc[UR20][R74.64], P1 ;  /* 0x47b000004ae87fae */ /* 0x000fe200089a1014 */
[----:B----4-:R-:W-:-:S04]  /*254e0*/  IADD3 R72, P3, PT, R134, UR12, RZ ;  /* 0x0000000c86487c10 */ /* 0x010fc8000ff7e0ff */
[----:B------:R-:W-:-:S05]  /*254f0*/  IADD3.X R73, PT, PT, R135, UR13, RZ, P3, !PT ;  /* 0x0000000d87497c10 */ /* 0x000fca0009ffe4ff */
[----:B------:R1:W-:Y:S04]  /*25500*/  STL.64 [R1+0x6c8], R72 ;  /* 0x0006c84801007387 */ /* 0x0003e80000100a00 */
[----:B------:R-:W4:Y:S04]  /*25510*/  LDL.LU.64 R110, [R1+0xad8] ;  /* 0x000ad800016e7983 */ /* 0x000f280000300a00 */
[----:B------:R1:W-:Y:S01]  /*25520*/  LDGSTS.E [R232+0x47f00], desc[UR20][R72.64], P1 ;  /* 0x47f0000048e87fae */ /* 0x0003e200089a1014 */
[----:B------:R-:W-:-:S04]  /*25530*/  IADD3 R134, P3, PT, R6, UR12, RZ ;  /* 0x0000000c06867c10 */ /* 0x000fc8000ff7e0ff */
[----:B------:R-:W-:Y:S02]  /*25540*/  IADD3.X R135, PT, PT, R7, UR13, RZ, P3, !PT ;  /* 0x0000000d07877c10 */ /* 0x000fe40009ffe4ff */
[----:B------:R-:W4:Y:S04]  /*25550*/  LDL.LU.64 R6, [R1+0xac0] ;  /* 0x000ac00001067983 */ /* 0x000f280000300a00 */
[----:B------:R-:W4:Y:S04]  /*25560*/  LDL.LU.64 R116, [R1+0xaa8] ;  /* 0x000aa80001747983 */ /* 0x000f280000300a00 */
[----:B------:R-:W4:Y:S04]  /*25570*/  LDL.LU.64 R122, [R1+0xa90] ;  /* 0x000a9000017a7983 */ /* 0x000f280000300a00 */
[----:B------:R-:W4:Y:S04]  /*25580*/  LDL.LU.64 R118, [R1+0xa78] ;  /* 0x000a780001767983 */ /* 0x000f280000300a00 */
[----:B------:R-:W-:Y:S01]  /*25590*/  LDGSTS.E [R230+0x40380], desc[UR20][R134.64], P1 ;  /* 0x4038000086e67fae */ /* 0x000fe200089a1014 */
[----:B------:R-:W-:-:S04]  /*255a0*/  IADD3 R150, P3, PT, R166, UR12, RZ ;  /* 0x0000000ca6967c10 */ /* 0x000fc8000ff7e0ff */
[----:B------:R-:W-:-:S05]  /*255b0*/  IADD3.X R151, PT, PT, R167, UR13, RZ, P3, !PT ;  /* 0x0000000da7977c10 */ /* 0x000fca0009ffe4ff */
[----:B------:R-:W-:Y:S01]  /*255c0*/  LDGSTS.E [R230+0x40780], desc[UR20][R150.64], P1 ;  /* 0x4078000096e67fae */ /* 0x000fe200089a1014 */
[----:B--2---:R-:W-:-:S04]  /*255d0*/  IADD3 R166, P3, PT, R182, UR12, RZ ;  /* 0x0000000cb6a67c10 */ /* 0x004fc8000ff7e0ff */
[----:B------:R-:W-:Y:S02]  /*255e0*/  IADD3.X R167, PT, PT, R183, UR13, RZ, P3, !PT ;  /* 0x0000000db7a77c10 */ /* 0x000fe40009ffe4ff */
[----:B------:R-:W-:-:S03]  /*255f0*/  IADD3 R182, P3, PT, R200, UR12, RZ ;  /* 0x0000000cc8b67c10 */ /* 0x000fc6000ff7e0ff */
[----:B------:R-:W-:Y:S01]  /*25600*/  LDGSTS.E [R230+0x40b80], desc[UR20][R166.64], P1 ;  /* 0x40b80000a6e67fae */ /* 0x000fe200089a1014 */
[----:B------:R-:W-:-:S05]  /*25610*/  IADD3.X R183, PT, PT, R201, UR13, RZ, P3, !PT ;  /* 0x0000000dc9b77c10 */ /* 0x000fca0009ffe4ff */
[----:B------:R-:W-:Y:S01]  /*25620*/  LDGSTS.E [R230+0x40f80], desc[UR20][R182.64], P1 ;  /* 0x40f80000b6e67fae */ /* 0x000fe200089a1014 */
[----:B---3--:R-:W-:-:S04]  /*25630*/  IADD3 R200, P3, PT, R108, UR12, RZ ;  /* 0x0000000c6cc87c10 */ /* 0x008fc8000ff7e0ff */
[----:B------:R-:W-:Y:S02]  /*25640*/  IADD3.X R201, PT, PT, R109, UR13, RZ, P3, !PT ;  /* 0x0000000d6dc97c10 */ /* 0x000fe40009ffe4ff */
[----:B------:R-:W2:Y:S04]  /*25650*/  LDL.LU.64 R108, [R1+0xa60] ;  /* 0x000a6000016c7983 */ /* 0x000ea80000300a00 */
[----:B------:R-:W-:Y:S01]  /*25660*/  LDGSTS.E [R230+0x41380], desc[UR20][R200.64], P1 ;  /* 0x41380000c8e67fae */ /* 0x000fe200089a1014 */
[----:B------:R-:W-:-:S04]  /*25670*/  IADD3 R222, P3, PT, R154, UR12, RZ ;  /* 0x0000000c9ade7c10 */ /* 0x000fc8000ff7e0ff */
[----:B------:R-:W-:Y:S02]  /*25680*/  IADD3.X R223, PT, PT, R155, UR13, RZ, P3, !PT ;  /* 0x0000000d9bdf7c10 */ /* 0x000fe40009ffe4ff */
[----:B-1----:R-:W-:-:S03]  /*25690*/  IADD3 R232, P3, PT, R114, UR12, RZ ;  /* 0x0000000c72e87c10 */ /* 0x002fc6000ff7e0ff */
[----:B------:R-:W-:Y:S01]  /*256a0*/  LDGSTS.E [R230+0x41780], desc[UR20][R222.64], P1 ;  /* 0x41780000dee67fae */ /* 0x000fe200089a1014 */
[----:B------:R-:W-:-:S03]  /*256b0*/  IADD3.X R233, PT, PT, R115, UR13, RZ, P3, !PT ;  /* 0x0000000d73e97c10 */ /* 0x000fc60009ffe4ff */
[----:B------:R-:W3:Y:S04]  /*256c0*/  LDL.LU.64 R114, [R1+0xa38] ;  /* 0x000a380001727983 */ /* 0x000ee80000300a00 */
[----:B------:R-:W-:Y:S01]  /*256d0*/  LDGSTS.E [R230+0x41b80], desc[UR20][R232.64], P1 ;  /* 0x41b80000e8e67fae */ /* 0x000fe200089a1014 */
[----:B------:R-:W-:-:S04]  /*256e0*/  IADD3 R250, P3, PT, R120, UR12, RZ ;  /* 0x0000000c78fa7c10 */ /* 0x000fc8000ff7e0ff */
[----:B------:R-:W-:Y:S02]  /*256f0*/  IADD3.X R251, PT, PT, R121, UR13, RZ, P3, !PT ;  /* 0x0000000d79fb7c10 */ /* 0x000fe40009ffe4ff */
[----:B------:R-:W3:Y:S04]  /*25700*/  LDL.LU.64 R120, [R1+0xa18] ;  /* 0x000a180001787983 */ /* 0x000ee80000300a00 */
[----:B------:R-:W-:Y:S01]  /*25710*/  LDGSTS.E [R230+0x41f80], desc[UR20][R250.64], P1 ;  /* 0x41f80000fae67fae */ /* 0x000fe200089a1014 */
[----:B----4-:R-:W-:-:S04]  /*25720*/  IADD3 R234, P3, PT, R110, UR12, RZ ;  /* 0x0000000c6eea7c10 */ /* 0x010fc8000ff7e0ff */
[----:B------:R-:W-:Y:S02]  /*25730*/  IADD3.X R235, PT, PT, R111, UR13, RZ, P3, !PT ;  /* 0x0000000d6feb7c10 */ /* 0x000fe40009ffe4ff */
[----:B------:R-:W4:Y:S04]  /*25740*/  LDL.LU.64 R110, [R1+0x9f0] ;  /* 0x0009f000016e7983 */ /* 0x000f280000300a00 */
[----:B------:R-:W-:Y:S01]  /*25750*/  LDGSTS.E [R230+0x42380], desc[UR20][R234.64], P1 ;  /* 0x42380000eae67fae */ /* 0x000fe200089a1014 */
[----:B------:R-:W-:-:S04]  /*25760*/  IADD3 R72, P3, PT, R6, UR12, RZ ;  /* 0x0000000c06487c10 */ /* 0x000fc8000ff7e0ff */
[----:B------:R-:W-:Y:S02]  /*25770*/  IADD3.X R73, PT, PT, R7, UR13, RZ, P3, !PT ;  /* 0x0000000d07497c10 */ /* 0x000fe40009ffe4ff */
[----:B------:R-:W-:-:S03]  /*25780*/  IADD3 R6, P3, PT, R116, UR12, RZ ;  /* 0x0000000c74067c10 */ /* 0x000fc6000ff7e0ff */
[----:B------:R-:W-:Y:S01]  /*25790*/  STL.64 [R1+0x68], R72 ;  /* 0x0000684801007387 */ /* 0x000fe20000100a00 */
[----:B------:R-:W-:-:S03]  /*257a0*/  IADD3.X R7, PT, PT, R117, UR13, RZ, P3, !PT ;  /* 0x0000000d75077c10 */ /* 0x000fc60009ffe4ff */
[----:B------:R-:W4:Y:S01]  /*257b0*/  LDL.LU.64 R116, [R1+0x9c0] ;  /* 0x0009c00001747983 */ /* 0x000f220000300a00 */
[----:B------:R-:W-:-:S03]  /*257c0*/  IADD3 R154, P3, PT, R122, UR12, RZ ;  /* 0x0000000c7a9a7c10 */ /* 0x000fc6000ff7e0ff */
[----:B------:R2:W-:Y:S04]  /*257d0*/  LDGSTS.E [R230+0x42780], desc[UR20][R72.64], P1 ;  /* 0x4278000048e67fae */ /* 0x0005e800089a1014 */
[----:B------:R1:W-:Y:S04]  /*257e0*/  STL.64 [R1+0x138], R6 ;  /* 0x0001380601007387 */ /* 0x0003e80000100a00 */
[----:B------:R-:W-:Y:S01]  /*257f0*/  LDGSTS.E [R230+0x42b80], desc[UR20][R6.64], P1 ;  /* 0x42b8000006e67fae */ /* 0x000fe200089a1014 */
[----:B------:R-:W-:-:S03]  /*25800*/  IADD3.X R155, PT, PT, R123, UR13, RZ, P3, !PT ;  /* 0x0000000d7b9b7c10 */ /* 0x000fc60009ffe4ff */
[----:B-1----:R-:W4:Y:S04]  /*25810*/  LDL.LU.64 R6, [R1+0x978] ;  /* 0x0009780001067983 */ /* 0x002f280000300a00 */
[----:B------:R-:W4:Y:S01]  /*25820*/  LDL.LU.64 R122, [R1+0x940] ;  /* 0x00094000017a7983 */ /* 0x000f220000300a00 */
[----:B------:R-:W-:-:S03]  /*25830*/  IADD3 R74, P3, PT, R118, UR12, RZ ;  /* 0x0000000c764a7c10 */ /* 0x000fc6000ff7e0ff */
[----:B------:R-:W-:Y:S01]  /*25840*/  LDGSTS.E [R230+0x42f80], desc[UR20][R154.64], P1 ;  /* 0x42f800009ae67fae */ /* 0x000fe200089a1014 */
[----:B------:R-:W-:-:S05]  /*25850*/  IADD3.X R75, PT, PT, R119, UR13, RZ, P3, !PT ;  /* 0x0000000d774b7c10 */ /* 0x000fca0009ffe4ff */
[----:B------:R1:W-:Y:S04]  /*25860*/  STL.64 [R1+0x230], R74 ;  /* 0x0002304a01007387 */ /* 0x0003e80000100a00 */
[----:B------:R-:W4:Y:S04]  /*25870*/  LDL.LU.64 R102, [R1+0x8e8] ;  /* 0x0008e80001667983 */ /* 0x000f280000300a00 */
[----:B------:R1:W-:Y:S01]  /*25880*/  LDGSTS.E [R230+0x43380], desc[UR20][R74.64], P1 ;  /* 0x433800004ae67fae */ /* 0x0003e200089a1014 */
[----:B--2---:R-:W-:-:S04]  /*25890*/  IADD3 R72, P3, PT, R108, UR12, RZ ;  /* 0x0000000c6c487c10 */ /* 0x004fc8000ff7e0ff */
[----:B------:R-:W-:-:S05]  /*258a0*/  IADD3.X R73, PT, PT, R109, UR13, RZ, P3, !PT ;  /* 0x0000000d6d497c10 */ /* 0x000fca0009ffe4ff */
[----:B------:R4:W-:Y:S04]  /*258b0*/  STL.64 [R1+0x270], R72 ;  /* 0x0002704801007387 */ /* 0x0009e80000100a00 */
[----:B------:R-:W2:Y:S04]  /*258c0*/  LDL.LU.64 R104, [R1+0x888] ;  /* 0x0008880001687983 */ /* 0x000ea80000300a00 */
[----:B------:R-:W2:Y:S01]  /*258d0*/  LDL.LU.64 R106, [R1+0x820] ;  /* 0x00082000016a7983 */ /* 0x000ea20000300a00 */
[----:B---3--:R-:W-:-:S03]  /*258e0*/  IADD3 R76, P3, PT, R114, UR12, RZ ;  /* 0x0000000c724c7c10 */ /* 0x008fc6000ff7e0ff */
[----:B------:R-:W3:Y:S01]  /*258f0*/  LDL.LU.64 R112, [R1+0x7a0] ;  /* 0x0007a00001707983 */ /* 0x000ee20000300a00 */
[----:B------:R-:W-:-:S03]  /*25900*/  IADD3.X R77, PT, PT, R115, UR13, RZ, P3, !PT ;  /* 0x0000000d734d7c10 */ /* 0x000fc60009ffe4ff */
[----:B------:R4:W-:Y:S01]  /*25910*/  LDGSTS.E [R230+0x43780], desc[UR20][R72.64], P1 ;  /* 0x4378000048e67fae */ /* 0x0009e200089a1014 */
[----:B-1----:R-:W-:-:S03]  /*25920*/  IADD3 R74, P3, PT, R120, UR12, RZ ;  /* 0x0000000c784a7c10 */ /* 0x002fc6000ff7e0ff */
[----:B------:R-:W-:Y:S01]  /*25930*/  STL.64 [R1+0x2b0], R76 ;  /* 0x0002b04c01007387 */ /* 0x000fe20000100a00 */
[----:B------:R-:W-:-:S03]  /*25940*/  IADD3.X R75, PT, PT, R121, UR13, RZ, P3, !PT ;  /* 0x0000000d794b7c10 */ /* 0x000fc60009ffe4ff */
[----:B------:R-:W-:Y:S04]  /*25950*/  LDGSTS.E [R230+0x43b80], desc[UR20][R76.64], P1 ;  /* 0x43b800004ce67fae */ /* 0x000fe800089a1014 */
[----:B------:R1:W-:Y:S04]  /*25960*/  STL.64 [R1+0x2f0], R74 ;  /* 0x0002f04a01007387 */ /* 0x0003e80000100a00 */
[----:B------:R-:W3:Y:S04]  /*25970*/  LDL.LU.64 R118, [R1+0xd0] ;  /* 0x0000d00001767983 */ /* 0x000ee80000300a00 */
[----:B------:R-:W3:Y:S04]  /*25980*/  LDL.LU.64 R108, [R1+0xc8] ;  /* 0x0000c800016c7983 */ /* 0x000ee80000300a00 */
[----:B------:R1:W-:Y:S01]  /*25990*/  LDGSTS.E [R230+0x43f80], desc[UR20][R74.64], P1 ;  /* 0x43f800004ae67fae */ /* 0x0003e200089a1014 */
[----:B----4-:R-:W-:-:S04]  /*259a0*/  IADD3 R72, P3, PT, R110, UR12, RZ ;  /* 0x0000000c6e487c10 */ /* 0x010fc8000ff7e0ff */
[----:B------:R-:W-:-:S05]  /*259b0*/  IADD3.X R73, PT, PT, R111, UR13, RZ, P3, !PT ;  /* 0x0000000d6f497c10 */ /* 0x000fca0009ffe4ff */
[----:B------:R4:W-:Y:S04]  /*259c0*/  STL.64 [R1+0x318], R72 ;  /* 0x0003184801007387 */ /* 0x0009e80000100a00 */
[----:B------:R-:W3:Y:S04]  /*259d0*/  LDL.LU.64 R114, [R1+0xc0] ;  /* 0x0000c00001727983 */ /* 0x000ee80000300a00 */
[----:B------:R4:W-:Y:S01]  /*259e0*/  LDGSTS.E [R230+0x44380], desc[UR20][R72.64], P1 ;  /* 0x4438000048e67fae */ /* 0x0009e200089a1014 */
[----:B-1----:R-:W-:-:S03]  /*259f0*/  IADD3 R74, P3, PT, R116, UR12, RZ ;  /* 0x0000000c744a7c10 */ /* 0x002fc6000ff7e0ff */
[----:B------:R-:W3:Y:S01]  /*25a00*/  LDL.LU.64 R120, [R1+0xb8] ;  /* 0x0000b80001787983 */ /* 0x000ee20000300a00 */
[----:B------:R-:W-:-:S05]  /*25a10*/  IADD3.X R75, PT, PT, R117, UR13, RZ, P3, !PT ;  /* 0x0000000d754b7c10 */ /* 0x000fca0009ffe4ff */
[----:B------:R-:W-:Y:S04]  /*25a20*/  STL.64 [R1+0x348], R74 ;  /* 0x0003484a01007387 */ /* 0x000fe80000100a00 */
[----:B------:R-:W3:Y:S04]  /*25a30*/  LDL.LU.64 R110, [R1+0xb0] ;  /* 0x0000b000016e7983 */ /* 0x000ee80000300a00 */
[----:B------:R2:W-:Y:S01]  /*25a40*/  LDGSTS.E [R230+0x44780], desc[UR20][R74.64], P1 ;  /* 0x447800004ae67fae */ /* 0x0005e200089a1014 */
[----:B----4-:R-:W-:-:S04]  /*25a50*/  IADD3 R72, P3, PT, R6, UR12, RZ ;  /* 0x0000000c06487c10 */ /* 0x010fc8000ff7e0ff */
[----:B------:R-:W-:Y:S02]  /*25a60*/  IADD3.X R73, PT, PT, R7, UR13, RZ, P3, !PT ;  /* 0x0000000d07497c10 */ /* 0x000fe40009ffe4ff */
[----:B------:R-:W-:-:S03]  /*25a70*/  IADD3 R6, P3, PT, R122, UR12, RZ ;  /* 0x0000000c7a067c10 */ /* 0x000fc6000ff7e0ff */
[----:B------:R-:W-:Y:S01]  /*25a80*/  STL.64 [R1+0x388], R72 ;  /* 0x0003884801007387 */ /* 0x000fe20000100a00 */
[----:B------:R-:W-:-:S03]  /*25a90*/  IADD3.X R7, PT, PT, R123, UR13, RZ, P3, !PT ;  /* 0x0000000d7b077c10 */ /* 0x000fc60009ffe4ff */
[----:B------:R-:W4:Y:S04]  /*25aa0*/  LDL.LU.64 R116, [R1+0xa8] ;  /* 0x0000a80001747983 */ /* 0x000f280000300a00 */
[----:B------:R1:W-:Y:S04]  /*25ab0*/  LDGSTS.E [R230+0x44b80], desc[UR20][R72.64], P1 ;  /* 0x44b8000048e67fae */ /* 0x0003e800089a1014 */
[----:B------:R1:W-:Y:S04]  /*25ac0*/  STL.64 [R1+0x3c8], R6 ;  /* 0x0003c80601007387 */ /* 0x0003e80000100a00 */
[----:B------:R-:W-:Y:S04]  /*25ad0*/  LDGSTS.E [R230+0x44f80], desc[UR20][R6.64], P1 ;  /* 0x44f8000006e67fae */ /* 0x000fe800089a1014 */
[----:B-1----:R-:W4:Y:S04]  /*25ae0*/  LDL.LU.64 R6, [R1+0xa0] ;  /* 0x0000a00001067983 */ /* 0x002f280000300a00 */
[----:B------:R-:W4:Y:S01]  /*25af0*/  LDL.LU.64 R122, [R1+0x98] ;  /* 0x00009800017a7983 */ /* 0x000f220000300a00 */
[----:B------:R-:W-:-:S04]  /*25b00*/  IADD3 R76, P3, PT, R102, UR12, RZ ;  /* 0x0000000c664c7c10 */ /* 0x000fc8000ff7e0ff */
        /* <DEDUP_REMOVED lines=9> */
[----:B---3--:R-:W-:-:S03]  /*25ba0*/  IADD3 R76, P3, PT, R112, UR12, RZ ;  /* 0x0000000c704c7c10 */ /* 0x008fc6000ff7e0ff */
        /* <DEDUP_REMOVED lines=13> */
[----:B------:R-:W-:Y:S01]  /*25c80*/  VIADD R231, R231, 0x7f ;  /* 0x0000007fe7e77836 */ /* 0x000fe20000000000 */
[----:B------:R-:W-:Y:S01]  /*25c90*/  UMOV UR18, URZ ;  /* 0x000000ff00127c82 */ /* 0x000fe20008000000 */
[----:B-1----:R-:W-:-:S04]  /*25ca0*/  IADD3 R76, P3, PT, R114, UR12, RZ ;  /* 0x0000000c724c7c10 */ /* 0x002fc8000ff7e0ff */
[----:B------:R-:W-:Y:S02]  /*25cb0*/  IADD3.X R77, PT, PT, R115, UR13, RZ, P3, !PT ;  /* 0x0000000d734d7c10 */ /* 0x000fe40009ffe4ff */
[----:B--2---:R-:W-:-:S03]  /*25cc0*/  IADD3 R74, P3, PT, R120, UR12, RZ ;  /* 0x0000000c784a7c10 */ /* 0x004fc6000ff7e0ff */
[----:B------:R-:W-:Y:S01]  /*25cd0*/  LDGSTS.E [R230+0x46b80], desc[UR20][R76.64], P1 ;  /* 0x46b800004ce67fae */ /* 0x000fe200089a1014 */
[----:B------:R-:W-:-:S03]  /*25ce0*/  IADD3.X R75, PT, PT, R121, UR13, RZ, P3, !PT ;  /* 0x0000000d794b7c10 */ /* 0x000fc60009ffe4ff */
[----:B------:R-:W-:Y:S01]  /*25cf0*/  STL.64 [R1+0x548], R76 ;  /* 0x0005484c01007387 */ /* 0x000fe20000100a00 */
[----:B---3--:R-:W-:-:S03]  /*25d00*/  IADD3 R72, P3, PT, R110, UR12, RZ ;  /* 0x0000000c6e487c10 */ /* 0x008fc6000ff7e0ff */
[----:B------:R4:W-:Y:S01]  /*25d10*/  STL.64 [R1+0x590], R74 ;  /* 0x0005904a01007387 */ /* 0x0009e20000100a00 */
[----:B------:R-:W-:-:S03]  /*25d20*/  IADD3.X R73, PT, PT, R111, UR13, RZ, P3, !PT ;  /* 0x0000000d6f497c10 */ /* 0x000fc60009ffe4ff */
[----:B------:R4:W-:Y:S04]  /*25d30*/  LDGSTS.E [R230+0x46f80], desc[UR20][R74.64], P1 ;  /* 0x46f800004ae67fae */ /* 0x0009e800089a1014 */
[----:B------:R1:W-:Y:S04]  /*25d40*/  STL.64 [R1+0x5b0], R72 ;  /* 0x0005b04801007387 */ /* 0x0003e80000100a00 */
[----:B------:R1:W-:Y:S01]  /*25d50*/  LDGSTS.E [R230+0x47380], desc[UR20][R72.64], P1 ;  /* 0x4738000048e67fae */ /* 0x0003e200089a1014 */
[----:B----4-:R-:W-:-:S04]  /*25d60*/  IADD3 R74, P3, PT, R116, UR12, RZ ;  /* 0x0000000c744a7c10 */ /* 0x010fc8000ff7e0ff */
[----:B------:R-:W-:-:S05]  /*25d70*/  IADD3.X R75, PT, PT, R117, UR13, RZ, P3, !PT ;  /* 0x0000000d754b7c10 */ /* 0x000fca0009ffe4ff */
[----:B------:R2:W-:Y:S04]  /*25d80*/  STL.64 [R1+0x638], R74 ;  /* 0x0006384a01007387 */ /* 0x0005e80000100a00 */
[----:B------:R2:W-:Y:S01]  /*25d90*/  LDGSTS.E [R230+0x47780], desc[UR20][R74.64], P1 ;  /* 0x477800004ae67fae */ /* 0x0005e200089a1014 */
[----:B-1----:R-:W-:-:S04]  /*25da0*/  IADD3 R72, P3, PT, R6, UR12, RZ ;  /* 0x0000000c06487c10 */ /* 0x002fc8000ff7e0ff */
[----:B------:R-:W-:Y:S02]  /*25db0*/  IADD3.X R73, PT, PT, R7, UR13, RZ, P3, !PT ;  /* 0x0000000d07497c10 */ /* 0x000fe40009ffe4ff */
[----:B------:R-:W-:-:S03]  /*25dc0*/  IADD3 R6, P3, PT, R122, UR12, RZ ;  /* 0x0000000c7a067c10 */ /* 0x000fc6000ff7e0ff */
[----:B------:R2:W-:Y:S01]  /*25dd0*/  LDGSTS.E [R230+0x47b80], desc[UR20][R72.64], P1 ;  /* 0x47b8000048e67fae */ /* 0x0005e200089a1014 */
[----:B------:R-:W-:-:S03]  /*25de0*/  IADD3.X R7, PT, PT, R123, UR13, RZ, P3, !PT ;  /* 0x0000000d7b077c10 */ /* 0x000fc60009ffe4ff */
[----:B------:R2:W-:Y:S04]  /*25df0*/  STL.64 [R1+0x658], R72 ;  /* 0x0006584801007387 */ /* 0x0005e80000100a00 */
[----:B------:R2:W-:Y:S01]  /*25e00*/  STL.64 [R1+0x690], R6 ;  /* 0x0006900601007387 */ /* 0x0005e20000100a00 */
[----:B------:R-:W-:-:S03]  /*25e10*/  ISETP.GE.AND P3, PT, R231, 0x100, PT ;  /* 0x00000100e700780c */ /* 0x000fc60003f66270 */
[----:B------:R2:W-:Y:S01]  /*25e20*/  LDGSTS.E [R230+0x47f80], desc[UR20][R6.64], P1 ;  /* 0x47f8000006e67fae */ /* 0x0005e200089a1014 */
[----:B------:R-:W-:-:S03]  /*25e30*/  ISETP.GE.AND P1, PT, R231, 0x80, PT ;  /* 0x00000080e700780c */ /* 0x000fc60003f26270 */
[----:B------:R-:W0:Y:S06]  /*25e40*/  LDGDEPBAR ;  /* 0x00000000000079af */ /* 0x000e2c0000000000 */
[----:B------:R-:W-:Y:S05]  /*25e50*/  @!P3 BRA `(.L_x_7) ;  /* 0x000001040024b947 */ /* 0x000fea0003800000 */
[----:B------:R-:W3:Y:S01]  /*25e60*/  LDL.LU.64 R116, [R1+0xd8] ;  /* 0x0000d80001747983 */ /* 0x000ee20000300a00 */
[----:B-----5:R-:W1:Y:S03]  /*25e70*/  LDC R3, c[0x0][0x3a0] ;  /* 0x0000e800ff037b82 */ /* 0x020e660000000800 */
[----:B------:R-:W4:Y:S01]  /*25e80*/  LDL.LU.64 R122, [R1+0xe0] ;  /* 0x0000e000017a7983 */ /* 0x000f220000300a00 */
[----:B--2---:R-:W-:Y:S02]  /*25e90*/  IMAD.MOV.U32 R7, RZ, RZ, R8 ;  /* 0x000000ffff077224 */ /* 0x004fe400078e0008 */
[----:B------:R-:W-:Y:S02]  /*25ea0*/  IMAD.MOV.U32 R8, RZ, RZ, R9 ;  /* 0x000000ffff087224 */ /* 0x000fe400078e0009 */
[----:B------:R-:W-:Y:S02]  /*25eb0*/  IMAD.MOV.U32 R9, RZ, RZ, R10 ;  /* 0x000000ffff097224 */ /* 0x000fe400078e000a */
[----:B------:R-:W-:-:S02]  /*25ec0*/  IMAD.MOV.U32 R10, RZ, RZ, R11 ;  /* 0x000000ffff0a7224 */ /* 0x000fc400078e000b */
[----:B------:R-:W-:Y:S02]  /*25ed0*/  IMAD.MOV.U32 R11, RZ, RZ, R12 ;  /* 0x000000ffff0b7224 */ /* 0x000fe400078e000c */
[----:B------:R-:W-:Y:S02]  /*25ee0*/  IMAD.MOV.U32 R12, RZ, RZ, R13 ;  /* 0x000000ffff0c7224 */ /* 0x000fe400078e000d */
[----:B------:R-:W-:Y:S02]  /*25ef0*/  IMAD.MOV.U32 R13, RZ, RZ, R14 ;  /* 0x000000ffff0d7224 */ /* 0x000fe400078e000e */
        /* <DEDUP_REMOVED lines=20> */
[----:B-1----:R-:W-:-:S02]  /*26040*/  VIADD R3, R3, 0x7f ;  /* 0x0000007f03037836 */ /* 0x002fc40000000000 */
[----:B------:R-:W-:Y:S02]  /*26050*/  IMAD.MOV.U32 R34, RZ, RZ, R35 ;  /* 0x000000ffff227224 */ /* 0x000fe400078e0023 */
[----:B------:R-:W-:Y:S01]  /*26060*/  IMAD.MOV.U32 R35, RZ, RZ, R36 ;  /* 0x000000ffff237224 */ /* 0x000fe200078e0024 */
[----:B------:R-:W-:Y:S01]  /*26070*/  SHF.R.S32.HI R5, RZ, 0x1f, R3 ;  /* 0x0000001fff057819 */ /* 0x000fe20000011403 */
[----:B------:R-:W-:Y:S02]  /*26080*/  IMAD.MOV.U32 R36, RZ, RZ, R37 ;  /* 0x000000ffff247224 */ /* 0x000fe400078e0025 */
[----:B------:R-:W-:Y:S01]  /*26090*/  IMAD.MOV.U32 R37, RZ, RZ, R38 ;  /* 0x000000ffff257224 */ /* 0x000fe200078e0026 */
[----:B------:R-:W-:Y:S01]  /*260a0*/  LEA.HI R5, R5, R3, RZ, 0x7 ;  /* 0x0000000305057211 */ /* 0x000fe200078f38ff */
        /* <DEDUP_REMOVED lines=10> */
[----:B------:R-:W-:Y:S01]  /*26150*/  IMAD.MOV.U32 R46, RZ, RZ, R47 ;  /* 0x000000ffff2e7224 */ /* 0x000fe200078e002f */
[----:B------:R-:W-:Y:S01]  /*26160*/  STL.64 [R1+0xca0], R2 ;  /* 0x000ca00201007387 */ /* 0x000fe20000100a00 */
[----:B------:R-:W-:Y:S02]  /*26170*/  IMAD.MOV.U32 R47, RZ, RZ, R48 ;  /* 0x000000ffff2f7224 */ /* 0x000fe400078e0030 */
[----:B------:R-:W-:Y:S01]  /*26180*/  IMAD.MOV.U32 R48, RZ, RZ, R49 ;  /* 0x000000ffff307224 */ /* 0x000fe200078e0031 */
[----:B------:R-:W-:Y:S01]  /*26190*/  STL.64 [R1+0xca8], R4 ;  /* 0x000ca80401007387 */ /* 0x000fe20000100a00 */
[----:B------:R-:W-:-:S02]  /*261a0*/  IMAD.MOV.U32 R49, RZ, RZ, R50 ;  /* 0x000000ffff317224 */ /* 0x000fc400078e0032 */
[----:B------:R-:W-:Y:S01]  /*261b0*/  IMAD.MOV.U32 R50, RZ, RZ, R51 ;  /* 0x000000ffff327224 */ /* 0x000fe200078e0033 */
[----:B------:R-:W-:Y:S01]  /*261c0*/  STL.64 [R1+0xcb0], R6 ;  /* 0x000cb00601007387 */ /* 0x000fe20000100a00 */
[----:B------:R-:W-:Y:S02]  /*261d0*/  IMAD.MOV.U32 R51, RZ, RZ, R52 ;  /* 0x000000ffff337224 */ /* 0x000fe400078e0034 */
[----:B------:R-:W-:Y:S01]  /*261e0*/  IMAD.MOV.U32 R52, RZ, RZ, R53 ;  /* 0x000000ffff347224 */ /* 0x000fe200078e0035 */
[----:B------:R1:W-:Y:S01]  /*261f0*/  STL.64 [R1+0xcb8], R8 ;  /* 0x000cb80801007387 */ /* 0x0003e20000100a00 */
[----:B------:R-:W-:-:S03]  /*26200*/  IMAD.MOV.U32 R53, RZ, RZ, R54 ;  /* 0x000000ffff357224 */ /* 0x000fc600078e0036 */
[----:B------:R-:W-:Y:S01]  /*26210*/  STL.64 [R1+0xcc0], R10 ;  /* 0x000cc00a01007387 */ /* 0x000fe20000100a00 */
[----:B------:R-:W-:-:S03]  /*26220*/  IMAD.MOV.U32 R54, RZ, RZ, R55 ;  /* 0x000000ffff367224 */ /* 0x000fc600078e0037 */
[----:B------:R-:W-:Y:S01]  /*26230*/  STL.64 [R1+0xcc8], R12 ;  /* 0x000cc80c01007387 */ /* 0x000fe20000100a00 */
[----:B------:R-:W-:-:S03]  /*26240*/  IMAD.MOV.U32 R55, RZ, RZ, R56 ;  /* 0x000000ffff377224 */ /* 0x000fc600078e0038 */
[----:B------:R-:W-:Y:S01]  /*26250*/  STL.64 [R1+0xcd0], R14 ;  /* 0x000cd00e01007387 */ /* 0x000fe20000100a00 */
[----:B------:R-:W-:-:S03]  /*26260*/  IMAD.MOV.U32 R56, RZ, RZ, R57 ;  /* 0x000000ffff387224 */ /* 0x000fc600078e0039 */
[----:B------:R-:W-:Y:S01]  /*26270*/  STL.64 [R1+0xcd8], R16 ;  /* 0x000cd81001007387 */ /* 0x000fe20000100a00 */
[----:B------:R-:W-:-:S03]  /*26280*/  IMAD.MOV.U32 R57, RZ, RZ, R58 ;  /* 0x000000ffff397224 */ /* 0x000fc600078e003a */
[----:B------:R2:W-:Y:S01]  /*26290*/  STL.64 [R1+0xce0], R18 ;  /* 0x000ce01201007387 */ /* 0x0005e20000100a00 */
[----:B------:R-:W-:-:S03]  /*262a0*/  IMAD.MOV.U32 R58, RZ, RZ, R59 ;  /* 0x000000ffff3a7224 */ /* 0x000fc600078e003b */
[----:B------:R-:W-:Y:S01]  /*262b0*/  STL.64 [R1+0xce8], R20 ;  /* 0x000ce81401007387 */ /* 0x000fe20000100a00 */
[----:B------:R-:W-:-:S03]  /*262c0*/  IMAD.MOV.U32 R59, RZ, RZ, R60 ;  /* 0x000000ffff3b7224 */ /* 0x000fc600078e003c */
[----:B------:R-:W-:Y:S01]  /*262d0*/  STL.64 [R1+0xcf0], R22 ;  /* 0x000cf01601007387 */ /* 0x000fe20000100a00 */
[----:B------:R-:W-:-:S03]  /*262e0*/  IMAD.MOV.U32 R60, RZ, RZ, R61 ;  /* 0x000000ffff3c7224 */ /* 0x000fc600078e003d */
[----:B------:R1:W-:Y:S01]  /*262f0*/  STL.64 [R1+0xcf8], R24 ;  /* 0x000cf81801007387 */ /* 0x0003e20000100a00 */
[----:B------:R-:W-:-:S03]  /*26300*/  IMAD.MOV.U32 R61, RZ, RZ, R62 ;  /* 0x000000ffff3d7224 */ /* 0x000fc600078e003e */
[----:B------:R1:W-:Y:S01]  /*26310*/  STL.64 [R1+0xd00], R26 ;  /* 0x000d001a01007387 */ /* 0x0003e20000100a00 */
        /* <DEDUP_REMOVED lines=9> */
[----:B------:R-:W2:Y:S01]  /*263b0*/  LDL.LU.64 R118, [R1+0x128] ;  /* 0x0001280001767983 */ /* 0x000ea20000300a00 */
[----:B------:R-:W-:-:S03]  /*263c0*/  IMAD.MOV.U32 R67, RZ, RZ, R68 ;  /* 0x000000ffff437224 */ /* 0x000fc600078e0044 */
[----:B------:R-:W2:Y:S01]  /*263d0*/  LDL.LU.64 R108, [R1+0x130] ;  /* 0x00013000016c7983 */ /* 0x000ea20000300a00 */
[----:B------:R-:W-:-:S03]  /*263e0*/  IMAD.MOV.U32 R68, RZ, RZ, R69 ;  /* 0x000000ffff447224 */ /* 0x000fc600078e0045 */
[----:B------:R-:W2:Y:S04]  /*263f0*/  LDL.LU.64 R114, [R1+0x118] ;  /* 0x0001180001727983 */ /* 0x000ea80000300a00 */
[----:B------:R-:W2:Y:S04]  /*26400*/  LDL.LU.64 R120, [R1+0x120] ;  /* 0x0001200001787983 */ /* 0x000ea80000300a00 */
[----:B------:R-:W2:Y:S01]  /*26410*/  LDL.LU.64 R110, [R1+0x100] ;  /* 0x00010000016e7983 */ /* 0x000ea20000300a00 */
[----:B-1----:R-:W-:Y:S02]  /*26420*/  IMAD.MOV.U32 R8, RZ, RZ, R234 ;  /* 0x000000ffff087224 */ /* 0x002fe400078e00ea */
[----:B------:R-:W-:-:S02]  /*26430*/  IMAD.MOV.U32 R9, RZ, RZ, R235 ;  /* 0x000000ffff097224 */ /* 0x000fc400078e00eb */
[----:B---3--:R-:W-:Y:S02]  /*26440*/  IMAD.MOV.U32 R69, RZ, RZ, R116 ;  /* 0x000000ffff457224 */ /* 0x008fe400078e0074 */
[----:B------:R-:W-:Y:S02]  /*26450*/  IMAD.MOV.U32 R70, RZ, RZ, R117 ;  /* 0x000000ffff467224 */ /* 0x000fe400078e0075 */
[----:B----4-:R-:W-:Y:S01]  /*26460*/  IMAD.MOV.U32 R71, RZ, RZ, R122 ;  /* 0x000000ffff477224 */ /* 0x010fe200078e007a */
[----:B------:R-:W3:Y:S01]  /*26470*/  LDL.LU.64 R116, [R1+0x110] ;  /* 0x0001100001747983 */ /* 0x000ee20000300a00 */
[----:B------:R-:W-:-:S03]  /*26480*/  IMAD.MOV.U32 R72, RZ, RZ, R123 ;  /* 0x000000ffff487224 */ /* 0x000fc600078e007b */
[----:B------:R-:W4:Y:S04]  /*26490*/  LDL.LU.64 R122, [R1+0xf8] ;  /* 0x0000f800017a7983 */ /* 0x000f280000300a00 */
[----:B------:R-:W-:Y:S04]  /*264a0*/  STL [R1+0x5ec], R194 ;  /* 0x0005ecc201007387 */ /* 0x000fe80000100800 */
[----:B------:R-:W-:Y:S04]  /*264b0*/  STL [R1+0x5f4], R174 ;  /* 0x0005f4ae01007387 */ /* 0x000fe80000100800 */
[----:B------:R-:W-:Y:S04]  /*264c0*/  STL [R1+0x5f0], R175 ;  /* 0x0005f0af01007387 */ /* 0x000fe80000100800 */
[----:B------:R-:W-:Y:S04]  /*264d0*/  STL [R1+0x5fc], R176 ;  /* 0x0005fcb001007387 */ /* 0x000fe80000100800 */
[----:B------:R-:W-:Y:S04]  /*264e0*/  STL [R1+0x5f8], R177 ;  /* 0x0005f8b101007387 */ /* 0x000fe80000100800 */
[----:B------:R-:W-:Y:S04]  /*264f0*/  STL [R1+0x604], R170 ;  /* 0x000604aa01007387 */ /* 0x000fe80000100800 */
[----:B------:R-:W-:Y:S04]  /*26500*/  STL [R1+0x600], R171 ;  /* 0x000600ab01007387 */ /* 0x000fe80000100800 */
[----:B------:R-:W-:Y:S04]  /*26510*/  STL [R1+0x60c], R168 ;  /* 0x00060ca801007387 */ /* 0x000fe80000100800 */
[----:B------:R1:W-:Y:S04]  /*26520*/  STL [R1+0x608], R169 ;  /* 0x000608a901007387 */ /* 0x0003e80000100800 */
[----:B------:R-:W-:Y:S04]  /*26530*/  STL [R1+0x614], R172 ;  /* 0x000614ac01007387 */ /* 0x000fe80000100800 */
[----:B------:R-:W-:Y:S04]  /*26540*/  STL [R1+0x610], R173 ;  /* 0x000610ad01007387 */ /* 0x000fe80000100800 */
[----:B------:R-:W-:Y:S04]  /*26550*/  STL [R1+0x61c], R140 ;  /* 0x00061c8c01007387 */ /* 0x000fe80000100800 */
[----:B------:R-:W-:Y:S04]  /*26560*/  STL [R1+0x618], R141 ;  /* 0x0006188d01007387 */ /* 0x000fe80000100800 */
[----:B------:R1:W-:Y:S04]  /*26570*/  STL [R1+0x624], R128 ;  /* 0x0006248001007387 */ /* 0x0003e80000100800 */
[----:B------:R1:W-:Y:S04]  /*26580*/  STL [R1+0x620], R129 ;  /* 0x0006208101007387 */ /* 0x0003e80000100800 */
[----:B------:R1:W-:Y:S04]  /*26590*/  STL [R1+0x628], R124 ;  /* 0x0006287c01007387 */ /* 0x0003e80000100800 */
[----:B------:R1:W-:Y:S04]  /*265a0*/  STL [R1+0x5e8], R126 ;  /* 0x0005e87e01007387 */ /* 0x0003e80000100800 */
[----:B------:R-:W3:Y:S04]  /*265b0*/  LDL.LU.64 R4, [R1+0x218] ;  /* 0x0002180001047983 */ /* 0x000ee80000300a00 */
[----:B------:R-:W3:Y:S04]  /*265c0*/  LDL.LU.64 R6, [R1+0x238] ;  /* 0x0002380001067983 */ /* 0x000ee80000300a00 */
[----:B--2---:R-:W2:Y:S04]  /*265d0*/  LDL.LU.64 R18, [R1+0x20] ;  /* 0x0000200001127983 */ /* 0x004ea80000300a00 */
[----:B------:R-:W2:Y:S04]  /*265e0*/  LDL.LU.64 R24, [R1] ;  /* 0x0000000001187983 */ /* 0x000ea80000300a00 */
[----:B------:R-:W2:Y:S04]  /*265f0*/  LDL.LU.64 R20, [R1+0x68] ;  /* 0x0000680001147983 */ /* 0x000ea80000300a00 */
[----:B------:R-:W2:Y:S04]  /*26600*/  LDL.LU.64 R12, [R1+0x1c8] ;  /* 0x0001c800010c7983 */ /* 0x000ea80000300a00 */
[----:B------:R-:W2:Y:S04]  /*26610*/  LDL.LU.64 R230, [R1+0x170] ;  /* 0x0001700001e67983 */ /* 0x000ea80000300a00 */
[----:B------:R-:W2:Y:S04]  /*26620*/  LDL.LU.64 R22, [R1+0x138] ;  /* 0x0001380001167983 */ /* 0x000ea80000300a00 */
[----:B------:R-:W2:Y:S04]  /*26630*/  LDL.LU.64 R10, [R1+0x8] ;  /* 0x00000800010a7983 */ /* 0x000ea80000300a00 */
[----:B------:R-:W2:Y:S04]  /*26640*/  LDL.LU.64 R234, [R1+0x158] ;  /* 0x0001580001ea7983 */ /* 0x000ea80000300a00 */
[----:B------:R-:W1:Y:S01]  /*26650*/  LDL.LU.64 R26, [R1+0x140] ;  /* 0x00014000011a7983 */ /* 0x000e620000300a00 */
        /* <DEDUP_REMOVED lines=14> */
[----:B--2---:R-:W-:Y:S02]  /*26740*/  IMAD.MOV.U32 R167, RZ, RZ, R234 ;  /* 0x000000ffffa77224 */ /* 0x004fe400078e00ea */
[----:B------:R-:W-:Y:S02]  /*26750*/  IMAD.MOV.U32 R166, RZ, RZ, R235 ;  /* 0x000000ffffa67224 */ /* 0x000fe400078e00eb */
[----:B------:R-:W2:Y:S04]  /*26760*/  LDL.LU.64 R234, [R1+0x188] ;  /* 0x0001880001ea7983 */ /* 0x000ea80000300a00 */
[----:B------:R-:W3:Y:S04]  /*26770*/  LDL.LU.64 R30, [R1+0x168] ;  /* 0x00016800011e7983 */ /* 0x000ee80000300a00 */
[----:B------:R-:W3:Y:S01]  /*26780*/  LDL.LU.64 R28, [R1+0x150] ;  /* 0x00015000011c7983 */ /* 0x000ee20000300a00 */
[----:B-1----:R-:W-:-:S02]  /*26790*/  IMAD.MOV.U32 R169, RZ, RZ, R26 ;  /* 0x000000ffffa97224 */ /* 0x002fc400078e001a */
[----:B------:R-:W-:Y:S02]  /*267a0*/  IMAD.MOV.U32 R168, RZ, RZ, R27 ;  /* 0x000000ffffa87224 */ /* 0x000fe400078e001b */
[----:B------:R-:W4:Y:S01]  /*267b0*/  LDL.LU.64 R26, [R1+0xe8] ;  /* 0x0000e800011a7983 */ /* 0x000f220000300a00 */
        /* <DEDUP_REMOVED lines=14> */
[----:B--2---:R-:W-:Y:S02]  /*268a0*/  IMAD.MOV.U32 R183, RZ, RZ, R234 ;  /* 0x000000ffffb77224 */ /* 0x004fe400078e00ea */
[----:B------:R-:W-:Y:S02]  /*268b0*/  IMAD.MOV.U32 R182, RZ, RZ, R235 ;  /* 0x000000ffffb67224 */ /* 0x000fe400078e00eb */
[----:B------:R-:W2:Y:S04]  /*268c0*/  LDL.LU.64 R234, [R1+0x1b8] ;  /* 0x0001b80001ea7983 */ /* 0x000ea80000300a00 */
[----:B------:R-:W2:Y:S01]  /*268d0*/  LDL.LU.64 R32, [R1+0x198] ;  /* 0x0001980001207983 */ /* 0x000ea20000300a00 */
[----:B---3--:R-:W-:-:S02]  /*268e0*/  IMAD.MOV.U32 R185, RZ, RZ, R30 ;  /* 0x000000ffffb97224 */ /* 0x008fc400078e001e */
[----:B------:R-:W-:Y:S02]  /*268f0*/  IMAD.MOV.U32 R184, RZ, RZ, R31 ;  /* 0x000000ffffb87224 */ /* 0x000fe400078e001f */
[----:B------:R-:W3:Y:S01]  /*26900*/  LDL.LU.64 R30, [R1+0x178] ;  /* 0x00017800011e7983 */ /* 0x000ee20000300a00 */
[----:B------:R-:W-:Y:S02]  /*26910*/  IMAD.MOV.U32 R187, RZ, RZ, R28 ;  /* 0x000000ffffbb7224 */ /* 0x000fe400078e001c */
[----:B------:R-:W-:Y:S02]  /*26920*/  IMAD.MOV.U32 R186, RZ, RZ, R29 ;  /* 0x000000ffffba7224 */ /* 0x000fe400078e001d */
[----:B------:R-:W3:Y:S01]  /*26930*/  LDL.LU.64 R28, [R1+0x108] ;  /* 0x00010800011c7983 */ /* 0x000ee20000300a00 */
[----:B------:R-:W-:Y:S02]  /*26940*/  IMAD.MOV.U32 R85, RZ, RZ, R188 ;  /* 0x000000ffff557224 */ /* 0x000fe400078e00bc */
[----:B------:R-:W-:-:S02]  /*26950*/  IMAD.MOV.U32 R86, RZ, RZ, R189 ;  /* 0x000000ffff567224 */ /* 0x000fc400078e00bd */
[----:B----4-:R-:W-:Y:S02]  /*26960*/  IMAD.MOV.U32 R189, RZ, RZ, R26 ;  /* 0x000000ffffbd7224 */ /* 0x010fe400078e001a */
[----:B------:R-:W-:Y:S02]  /*26970*/  IMAD.MOV.U32 R188, RZ, RZ, R27 ;  /* 0x000000ffffbc7224 */ /* 0x000fe400078e001b */
[----:B------:R-:W4:Y:S01]  /*26980*/  LDL.LU.64 R26, [R1+0xf0] ;  /* 0x0000f000011a7983 */ /* 0x000f220000300a00 */
        /* <DEDUP_REMOVED lines=15> */
[----:B--2---:R-:W-:-:S02]  /*26a80*/  IMAD.MOV.U32 R200, RZ, RZ, R234 ;  /* 0x000000ffffc87224 */ /* 0x004fc400078e00ea */
[----:B------:R-:W-:Y:S02]  /*26a90*/  IMAD.MOV.U32 R199, RZ, RZ, R235 ;  /* 0x000000ffffc77224 */ /* 0x000fe400078e00eb */
[----:B------:R-:W2:Y:S01]  /*26aa0*/  LDL.LU.64 R234, [R1+0x200] ;  /* 0x0002000001ea7983 */ /* 0x000ea20000300a00 */
[----:B------:R-:W-:Y:S02]  /*26ab0*/  IMAD.MOV.U32 R202, RZ, RZ, R32 ;  /* 0x000000ffffca7224 */ /* 0x000fe400078e0020 */
[----:B------:R-:W-:Y:S02]  /*26ac0*/  IMAD.MOV.U32 R201, RZ, RZ, R33 ;  /* 0x000000ffffc97224 */ /* 0x000fe400078e0021 */
[----:B------:R-:W2:Y:S01]  /*26ad0*/  LDL.LU.64 R32, [R1+0x1c0] ;  /* 0x0001c00001207983 */ /* 0x000ea20000300a00 */
[----:B---3--:R-:W-:Y:S02]  /*26ae0*/  IMAD.MOV.U32 R204, RZ, RZ, R30 ;  /* 0x000000ffffcc7224 */ /* 0x008fe400078e001e */
[----:B------:R-:W-:-:S02]  /*26af0*/  IMAD.MOV.U32 R203, RZ, RZ, R31 ;  /* 0x000000ffffcb7224 */ /* 0x000fc400078e001f */
[----:B------:R-:W3:Y:S01]  /*26b00*/  LDL.LU.64 R30, [R1+0x1a8] ;  /* 0x0001a800011e7983 */ /* 0x000ee20000300a00 */
[----:B------:R-:W-:Y:S02]  /*26b10*/  IMAD.MOV.U32 R78, RZ, RZ, R205 ;  /* 0x000000ffff4e7224 */ /* 0x000fe400078e00cd */
[----:B------:R-:W-:Y:S02]  /*26b20*/  IMAD.MOV.U32 R79, RZ, RZ, R206 ;  /* 0x000000ffff4f7224 */ /* 0x000fe400078e00ce */
[----:B------:R-:W-:Y:S02]  /*26b30*/  IMAD.MOV.U32 R206, RZ, RZ, R28 ;  /* 0x000000ffffce7224 */ /* 0x000fe400078e001c */
[----:B------:R-:W-:Y:S02]  /*26b40*/  IMAD.MOV.U32 R205, RZ, RZ, R29 ;  /* 0x000000ffffcd7224 */ /* 0x000fe400078e001d */
[----:B------:R-:W3:Y:S01]  /*26b50*/  LDL.LU.64 R28, [R1+0x160] ;  /* 0x00016000011c7983 */ /* 0x000ee20000300a00 */
[----:B------:R-:W-:-:S02]  /*26b60*/  IMAD.MOV.U32 R80, RZ, RZ, R207 ;  /* 0x000000ffff507224 */ /* 0x000fc400078e00cf */
[----:B------:R-:W-:Y:S02]  /*26b70*/  IMAD.MOV.U32 R175, RZ, RZ, R208 ;  /* 0x000000ffffaf7224 */ /* 0x000fe400078e00d0 */
[----:B----4-:R-:W-:Y:S02]  /*26b80*/  IMAD.MOV.U32 R208, RZ, RZ, R26 ;  /* 0x000000ffffd07224 */ /* 0x010fe400078e001a */
[----:B------:R-:W-:Y:S02]  /*26b90*/  IMAD.MOV.U32 R207, RZ, RZ, R27 ;  /* 0x000000ffffcf7224 */ /* 0x000fe400078e001b */
[----:B------:R-:W4:Y:S01]  /*26ba0*/  LDL.LU.64 R26, [R1+0x148] ;  /* 0x00014800011a7983 */ /* 0x000f220000300a00 */
        /* <DEDUP_REMOVED lines=24> */
[----:B------:R-:W-:Y:S01]  /*26d30*/  IMAD.MOV.U32 R115, RZ, RZ, R122 ;  /* 0x000000ffff737224 */ /* 0x000fe200078e007a */
[----:B------:R-:W3:Y:S01]  /*26d40*/  LDL.LU.64 R34, [R1+0x1a0] ;  /* 0x0001a00001227983 */ /* 0x000ee20000300a00 */
[----:B------:R-:W-:Y:S02]  /*26d50*/  IMAD.MOV.U32 R75, RZ, RZ, R214 ;  /* 0x000000ffff4b7224 */ /* 0x000fe400078e00d6 */
[----:B------:R-:W-:Y:S02]  /*26d60*/  IMAD.MOV.U32 R122, RZ, RZ, R193 ;  /* 0x000000ffff7a7224 */ /* 0x000fe400078e00c1 */
[----:B------:R-:W-:Y:S02]  /*26d70*/  IMAD.MOV.U32 R193, RZ, RZ, R221 ;  /* 0x000000ffffc17224 */ /* 0x000fe400078e00dd */
[----:B------:R-:W-:-:S02]  /*26d80*/  IMAD.MOV.U32 R214, RZ, RZ, R222 ;  /* 0x000000ffffd67224 */ /* 0x000fc400078e00de */
[----:B------:R-:W-:Y:S02]  /*26d90*/  IMAD.MOV.U32 R222, RZ, RZ, R28 ;  /* 0x000000ffffde7224 */ /* 0x000fe400078e001c */
[----:B------:R-:W-:Y:S02]  /*26da0*/  IMAD.MOV.U32 R221, RZ, RZ, R29 ;  /* 0x000000ffffdd7224 */ /* 0x000fe400078e001d */
[----:B------:R-:W3:Y:S01]  /*26db0*/  LDL.LU.64 R28, [R1+0x190] ;  /* 0x00019000011c7983 */ /* 0x000ee20000300a00 */
[----:B------:R-:W-:Y:S02]  /*26dc0*/  IMAD.MOV.U32 R73, RZ, RZ, R212 ;  /* 0x000000ffff497224 */ /* 0x000fe400078e00d4 */
[----:B------:R-:W-:Y:S02]  /*26dd0*/  IMAD.MOV.U32 R74, RZ, RZ, R213 ;  /* 0x000000ffff4a7224 */ /* 0x000fe400078e00d5 */
[----:B------:R-:W-:Y:S02]  /*26de0*/  IMAD.MOV.U32 R212, RZ, RZ, R224 ;  /* 0x000000ffffd47224 */ /* 0x000fe400078e00e0 */
[----:B------:R-:W-:-:S02]  /*26df0*/  IMAD.MOV.U32 R213, RZ, RZ, R223 ;  /* 0x000000ffffd57224 */ /* 0x000fc400078e00df */
[----:B----4-:R-:W-:Y:S02]  /*26e00*/  IMAD.MOV.U32 R224, RZ, RZ, R26 ;  /* 0x000000ffffe07224 */ /* 0x010fe400078e001a */
[----:B------:R-:W-:Y:S02]  /*26e10*/  IMAD.MOV.U32 R223, RZ, RZ, R27 ;  /* 0x000000ffffdf7224 */ /* 0x000fe400078e001b */
[----:B------:R-:W-:Y:S02]  /*26e20*/  IMAD.MOV.U32 R26, RZ, RZ, R24 ;  /* 0x000000ffff1a7224 */ /* 0x000fe400078e0018 */
[----:B------:R-:W-:Y:S02]  /*26e30*/  IMAD.MOV.U32 R27, RZ, RZ, R25 ;  /* 0x000000ffff1b7224 */ /* 0x000fe400078e0019 */
[----:B------:R-:W4:Y:S01]  /*26e40*/  LDL.LU.64 R24, [R1+0x298] ;  /* 0x0002980001187983 */ /* 0x000f220000300a00 */
        /* <DEDUP_REMOVED lines=18> */
[----:B--2---:R-:W-:Y:S02]  /*26f70*/  IMAD.MOV.U32 R232, RZ, RZ, R234 ;  /* 0x000000ffffe87224 */ /* 0x004fe400078e00ea */
[----:B------:R-:W-:-:S02]  /*26f80*/  IMAD.MOV.U32 R234, RZ, RZ, R32 ;  /* 0x000000ffffea7224 */ /* 0x000fc400078e0020 */
[----:B------:R-:W-:Y:S02]  /*26f90*/  IMAD.MOV.U32 R233, RZ, RZ, R33 ;  /* 0x000000ffffe97224 */ /* 0x000fe400078e0021 */
[----:B------:R-:W2:Y:S01]  /*26fa0*/  LDL.LU.64 R32, [R1+0x248] ;  /* 0x0002480001207983 */ /* 0x000ea20000300a00 */
[----:B------:R-:W-:Y:S02]  /*26fb0*/  IMAD.MOV.U32 R231, RZ, RZ, R235 ;  /* 0x000000ffffe77224 */ /* 0x000fe400078e00eb */
[----:B---3--:R-:W-:Y:S01]  /*26fc0*/  IMAD.MOV.U32 R236, RZ, RZ, R30 ;  /* 0x000000ffffec7224 */ /* 0x008fe200078e001e */
[----:B------:R-:W3:Y:S01]  /*26fd0*/  LDL.LU.64 R126, [R1+0x210] ;  /* 0x00021000017e7983 */ /* 0x000ee20000300a00 */
[----:B------:R-:W-:-:S03]  /*26fe0*/  IMAD.MOV.U32 R235, RZ, RZ, R31 ;  /* 0x000000ffffeb7224 */ /* 0x000fc600078e001f */
[----:B------:R-:W3:Y:S01]  /*26ff0*/  LDL.LU.64 R30, [R1+0x1e0] ;  /* 0x0001e000011e7983 */ /* 0x000ee20000300a00 */
        /* <DEDUP_REMOVED lines=18> */
[----:B------:R-:W3:Y:S01]  /*27120*/  LDL.LU.64 R34, [R1+0x1b0] ;  /* 0x0001b00001227983 */ /* 0x000ee20000300a00 */
[----:B------:R-:W-:Y:S02]  /*27130*/  IMAD.MOV.U32 R88, RZ, RZ, R191 ;  /* 0x000000ffff587224 */ /* 0x000fe400078e00bf */
[----:B------:R-:W-:Y:S02]  /*27140*/  IMAD.MOV.U32 R173, RZ, RZ, R240 ;  /* 0x000000ffffad7224 */ /* 0x000fe400078e00f0 */
[----:B------:R-:W-:Y:S02]  /*27150*/  IMAD.MOV.U32 R191, RZ, RZ, R239 ;  /* 0x000000ffffbf7224 */ /* 0x000fe400078e00ef */
[----:B------:R-:W-:Y:S02]  /*27160*/  IMAD.MOV.U32 R240, RZ, RZ, R28 ;  /* 0x000000fffff07224 */ /* 0x000fe400078e001c */
[----:B------:R-:W-:Y:S02]  /*27170*/  IMAD.MOV.U32 R239, RZ, RZ, R29 ;  /* 0x000000ffffef7224 */ /* 0x000fe400078e001d */
[----:B------:R-:W3:Y:S01]  /*27180*/  LDL.LU.64 R28, [R1+0x180] ;  /* 0x00018000011c7983 */ /* 0x000ee20000300a00 */
[----:B------:R-:W-:-:S02]  /*27190*/  IMAD.MOV.U32 R16, RZ, RZ, R138 ;  /* 0x000000ffff107224 */ /* 0x000fc400078e008a */
        /* <DEDUP_REMOVED lines=26> */
[----:B--2---:R-:W-:Y:S02]  /*27340*/  IMAD.MOV.U32 R250, RZ, RZ, R32 ;  /* 0x000000fffffa7224 */ /* 0x004fe400078e0020 */
[----:B------:R-:W-:Y:S02]  /*27350*/  IMAD.MOV.U32 R249, RZ, RZ, R33 ;  /* 0x000000fffff97224 */ /* 0x000fe400078e0021 */
[----:B------:R-:W2:Y:S01]  /*27360*/  LDL.LU.64 R32, [R1+0x250] ;  /* 0x0002500001207983 */ /* 0x000ea20000300a00 */
[----:B------:R-:W-:Y:S02]  /*27370*/  IMAD.MOV.U32 R17, RZ, RZ, R139 ;  /* 0x000000ffff117224 */ /* 0x000fe400078e008b */
[----:B------:R-:W-:Y:S02]  /*27380*/  IMAD.MOV.U32 R139, RZ, RZ, R152 ;  /* 0x000000ffff8b7224 */ /* 0x000fe400078e0098 */
[----:B------:R-:W-:Y:S01]  /*27390*/  IMAD.MOV.U32 R152, RZ, RZ, R245 ;  /* 0x000000ffff987224 */ /* 0x000fe200078e00f5 */
[----:B---3--:R1:W-:Y:S01]  /*273a0*/  STL [R1+0x4], R30 ;  /* 0x0000041e01007387 */ /* 0x0083e20000100800 */
[----:B------:R-:W-:-:S02]  /*273b0*/  IMAD.MOV.U32 R245, RZ, RZ, R251 ;  /* 0x000000fffff57224 */ /* 0x000fc400078e00fb */
[----:B------:R-:W-:Y:S02]  /*273c0*/  IMAD.MOV.U32 R252, RZ, RZ, R126 ;  /* 0x000000fffffc7224 */ /* 0x000fe400078e007e */
[----:B------:R-:W-:Y:S02]  /*273d0*/  IMAD.MOV.U32 R251, RZ, RZ, R127 ;  /* 0x000000fffffb7224 */ /* 0x000fe400078e007f */
[----:B------:R-:W3:Y:S01]  /*273e0*/  LDL.LU.64 R126, [R1+0x220] ;  /* 0x00022000017e7983 */ /* 0x000ee20000300a00 */
[----:B------:R-:W-:Y:S02]  /*273f0*/  IMAD.MOV.U32 R87, RZ, RZ, R190 ;  /* 0x000000ffff577224 */ /* 0x000fe400078e00be */
[----:B------:R-:W-:Y:S02]  /*27400*/  IMAD.MOV.U32 R190, RZ, RZ, R31 ;  /* 0x000000ffffbe7224 */ /* 0x000fe400078e001f */
[----:B-1----:R-:W3:Y:S04]  /*27410*/  LDL.LU.64 R30, [R1+0x1e8] ;  /* 0x0001e800011e7983 */ /* 0x002ee80000300a00 */
[----:B------:R1:W-:Y:S02]  /*27420*/  STL [R1], R190 ;  /* 0x000000be01007387 */ /* 0x0003e40000100800 */
[----:B-1----:R-:W-:-:S02]  /*27430*/  IMAD.MOV.U32 R190, RZ, RZ, R35 ;  /* 0x000000ffffbe7224 */ /* 0x002fc400078e0023 */
[----:B------:R1:W-:Y:S04]  /*27440*/  STL [R1+0xc], R34 ;  /* 0x00000c2201007387 */ /* 0x0003e80000100800 */
[----:B-1----:R1:W5:Y:S04]  /*27450*/  LDL.LU.64 R34, [R1+0xd20] ;  /* 0x000d200001227983 */ /* 0x0023680000300a00 */
[----:B------:R1:W-:Y:S04]  /*27460*/  STL [R1+0x14], R28 ;  /* 0x0000141c01007387 */ /* 0x0003e80000100800 */
[----:B------:R-:W-:Y:S04]  /*27470*/  STL [R1+0x8], R190 ;  /* 0x000008be01007387 */ /* 0x000fe80000100800 */
[----:B------:R1:W-:Y:S02]  /*27480*/  STL [R1+0x1c], R18 ;  /* 0x00001c1201007387 */ /* 0x0003e40000100800 */
[----:B-1----:R-:W-:-:S05]  /*27490*/  IMAD.MOV.U32 R28, RZ, RZ, R29 ;  /* 0x000000ffff1c7224 */ /* 0x002fca00078e001d */
[----:B------:R-:W-:Y:S01]  /*274a0*/  STL [R1+0x10], R28 ;  /* 0x0000101c01007387 */ /* 0x000fe20000100800 */
[----:B------:R-:W-:-:S03]  /*274b0*/  IMAD.MOV.U32 R18, RZ, RZ, R19 ;  /* 0x000000ffff127224 */ /* 0x000fc600078e0013 */
[----:B------:R-:W-:Y:S04]  /*274c0*/  STL [R1+0x24], R8 ;  /* 0x0000240801007387 */ /* 0x000fe80000100800 */
[----:B------:R1:W-:Y:S04]  /*274d0*/  STL [R1+0x18], R18 ;  /* 0x0000181201007387 */ /* 0x0003e80000100800 */
[----:B-1----:R-:W3:Y:S01]  /*274e0*/  LDL.LU.64 R18, [R1+0x330] ;  /* 0x0003300001127983 */ /* 0x002ee20000300a00 */
[----:B------:R-:W-:-:S03]  /*274f0*/  IMAD.MOV.U32 R8, RZ, RZ, R9 ;  /* 0x000000ffff087224 */ /* 0x000fc600078e0009 */
[----:B------:R-:W-:Y:S04]  /*27500*/  STL [R1+0x2c], R26 ;  /* 0x00002c1a01007387 */ /* 0x000fe80000100800 */
[----:B------:R1:W-:Y:S04]  /*27510*/  STL [R1+0x20], R8 ;  /* 0x0000200801007387 */ /* 0x0003e80000100800 */
[----:B-1----:R-:W3:Y:S01]  /*27520*/  LDL.LU.64 R8, [R1+0x2d0] ;  /* 0x0002d00001087983 */ /* 0x002ee20000300a00 */
[----:B------:R-:W-:-:S03]  /*27530*/  IMAD.MOV.U32 R26, RZ, RZ, R27 ;  /* 0x000000ffff1a7224 */ /* 0x000fc600078e001b */
[----:B----4-:R1:W-:Y:S04]  /*27540*/  STL [R1+0x34], R24 ;  /* 0x0000341801007387 */ /* 0x0103e80000100800 */
[----:B------:R4:W-:Y:S04]  /*27550*/  STL [R1+0x28], R26 ;  /* 0x0000281a01007387 */ /* 0x0009e80000100800 */
[----:B------:R-:W3:Y:S01]  /*27560*/  LDL.LU.64 R28, [R1+0x290] ;  /* 0x00029000011c7983 */ /* 0x000ee20000300a00 */
[----:B-1----:R-:W-:-:S03]  /*27570*/  IMAD.MOV.U32 R24, RZ, RZ, R25 ;  /* 0x000000ffff187224 */ /* 0x002fc600078e0019 */
[----:B----4-:R-:W4:Y:S04]  /*27580*/  LDL.LU.64 R26, [R1+0x260] ;  /* 0x00026000011a7983 */ /* 0x010f280000300a00 */
[----:B------:R1:W-:Y:S04]  /*27590*/  STL [R1+0x30], R24 ;  /* 0x0000301801007387 */ /* 0x0003e80000100800 */
[----:B--2---:R2:W-:Y:S04]  /*275a0*/  STL [R1+0x3c], R32 ;  /* 0x00003c2001007387 */ /* 0x0045e80000100800 */
[----:B-1----:R-:W4:Y:S01]  /*275b0*/  LDL.LU.64 R24, [R1+0x228] ;  /* 0x0002280001187983 */ /* 0x002f220000300a00 */
[----:B------:R-:W-:-:S03]  /*275c0*/  IMAD.MOV.U32 R190, RZ, RZ, R33 ;  /* 0x000000ffffbe7224 */ /* 0x000fc600078e0021 */
[----:B--2---:R1:W5:Y:S04]  /*275d0*/  LDL.LU.64 R32, [R1+0xd18] ;  /* 0x000d180001207983 */ /* 0x0043680000300a00 */
[----:B------:R-:W-:Y:S04]  /*275e0*/  STL [R1+0x38], R190 ;  /* 0x000038be01007387 */ /* 0x000fe80000100800 */
[----:B---3--:R2:W-:Y:S02]  /*275f0*/  STL [R1+0x44], R126 ;  /* 0x0000447e01007387 */ /* 0x0085e40000100800 */
[----:B--2---:R-:W-:-:S05]  /*27600*/  IMAD.MOV.U32 R126, RZ, RZ, R127 ;  /* 0x000000ffff7e7224 */ /* 0x004fca00078e007f */
[----:B------:R-:W-:Y:S04]  /*27610*/  STL [R1+0x40], R126 ;  /* 0x0000407e01007387 */ /* 0x000fe80000100800 */
[----:B------:R2:W-:Y:S02]  /*27620*/  STL [R1+0x4c], R30 ;  /* 0x00004c1e01007387 */ /* 0x0005e40000100800 */
[----:B--2---:R-:W-:-:S05]  /*27630*/  IMAD.MOV.U32 R30, RZ, RZ, R31 ;  /* 0x000000ffff1e7224 */ /* 0x004fca00078e001f */
[----:B------:R2:W-:Y:S04]  /*27640*/  STL [R1+0x48], R30 ;  /* 0x0000481e01007387 */ /* 0x0005e80000100800 */
[----:B------:R3:W-:Y:S01]  /*27650*/  STL [R1+0x54], R12 ;  /* 0x0000540c01007387 */ /* 0x0007e20000100800 */
[----:B--2---:R-:W-:-:S03]  /*27660*/  IMAD.MOV.U32 R30, RZ, RZ, R13 ;  /* 0x000000ffff1e7224 */ /* 0x004fc600078e000d */
[----:B---3--:R-:W2:Y:S04]  /*27670*/  LDL.LU.64 R12, [R1+0x378] ;  /* 0x00037800010c7983 */ /* 0x008ea80000300a00 */
[----:B------:R3:W-:Y:S04]  /*27680*/  STL [R1+0x50], R30 ;  /* 0x0000501e01007387 */ /* 0x0007e80000100800 */
[----:B------:R1:W-:Y:S01]  /*27690*/  STL [R1+0x5c], R10 ;  /* 0x00005c0a01007387 */ /* 0x0003e20000100800 */
[----:B---3--:R-:W-:-:S03]  /*276a0*/  IMAD.MOV.U32 R30, RZ, RZ, R11 ;  /* 0x000000ffff1e7224 */ /* 0x008fc600078e000b */
[----:B-1----:R-:W3:Y:S04]  /*276b0*/  LDL.LU.64 R10, [R1+0x320] ;  /* 0x00032000010a7983 */ /* 0x002ee80000300a00 */
[----:B------:R1:W-:Y:S04]  /*276c0*/  STL [R1+0x58], R30 ;  /* 0x0000581e01007387 */ /* 0x0003e80000100800 */
[----:B------:R1:W-:Y:S02]  /*276d0*/  STL [R1+0x64], R20 ;  /* 0x0000641401007387 */ /* 0x0003e40000100800 */
[----:B-1----:R-:W-:-:S02]  /*276e0*/  IMAD.MOV.U32 R30, RZ, RZ, R21 ;  /* 0x000000ffff1e7224 */ /* 0x002fc400078e0015 */
[----:B------:R-:W3:Y:S04]  /*276f0*/  LDL.LU.64 R20, [R1+0x2c8] ;  /* 0x0002c80001147983 */ /* 0x000ee80000300a00 */
        /* <DEDUP_REMOVED lines=8> */
[----:B------:R-:W-:Y:S04]  /*27780*/  STL [R1+0x70], R30 ;  /* 0x0000701e01007387 */ /* 0x000fe80000100800 */
[----:B------:R1:W-:Y:S02]  /*27790*/  STL [R1+0x7c], R28 ;  /* 0x00007c1c01007387 */ /* 0x0003e40000100800 */
[----:B-1----:R-:W-:-:S05]  /*277a0*/  IMAD.MOV.U32 R28, RZ, RZ, R29 ;  /* 0x000000ffff1c7224 */ /* 0x002fca00078e001d */
[----:B------:R-:W-:Y:S04]  /*277b0*/  STL [R1+0x78], R28 ;  /* 0x0000781c01007387 */ /* 0x000fe80000100800 */
[----:B----4-:R1:W-:Y:S02]  /*277c0*/  STL [R1+0x84], R26 ;  /* 0x0000841a01007387 */ /* 0x0103e40000100800 */
[----:B-1----:R-:W-:-:S05]  /*277d0*/  IMAD.MOV.U32 R26, RZ, RZ, R27 ;  /* 0x000000ffff1a7224 */ /* 0x002fca00078e001b */
[----:B------:R-:W-:Y:S04]  /*277e0*/  STL [R1+0x80], R26 ;  /* 0x0000801a01007387 */ /* 0x000fe80000100800 */
[----:B------:R1:W-:Y:S02]  /*277f0*/  STL [R1+0x8c], R24 ;  /* 0x00008c1801007387 */ /* 0x0003e40000100800 */
[----:B-1----:R-:W-:-:S05]  /*27800*/  IMAD.MOV.U32 R24, RZ, RZ, R25 ;  /* 0x000000ffff187224 */ /* 0x002fca00078e0019 */
[----:B------:R1:W-:Y:S04]  /*27810*/  STL [R1+0x88], R24 ;  /* 0x0000881801007387 */ /* 0x0003e80000100800 */
[----:B------:R4:W-:Y:S01]  /*27820*/  STL [R1+0x94], R16 ;  /* 0x0000941001007387 */ /* 0x0009e20000100800 */
[----:B-1----:R-:W-:-:S03]  /*27830*/  IMAD.MOV.U32 R24, RZ, RZ, R17 ;  /* 0x000000ffff187224 */ /* 0x002fc600078e0011 */
[----:B----4-:R-:W4:Y:S04]  /*27840*/  LDL.LU.64 R16, [R1+0x3c0] ;  /* 0x0003c00001107983 */ /* 0x010f280000300a00 */
[----:B------:R1:W-:Y:S04]  /*27850*/  STL [R1+0x90], R24 ;  /* 0x0000901801007387 */ /* 0x0003e80000100800 */
[----:B------:R1:W-:Y:S02]  /*27860*/  STL [R1+0x9c], R14 ;  /* 0x00009c0e01007387 */ /* 0x0003e40000100800 */
[----:B-1----:R-:W-:-:S02]  /*27870*/  IMAD.MOV.U32 R24, RZ, RZ, R15 ;  /* 0x000000ffff187224 */ /* 0x002fc400078e000f */
[----:B------:R-:W4:Y:S04]  /*27880*/  LDL.LU.64 R14, [R1+0x368] ;  /* 0x00036800010e7983 */ /* 0x000f280000300a00 */
[----:B------:R1:W-:Y:S04]  /*27890*/  STL [R1+0x98], R24 ;  /* 0x0000981801007387 */ /* 0x0003e80000100800 */
[----:B------:R2:W-:Y:S01]  /*278a0*/  STL [R1+0xa4], R22 ;  /* 0x0000a41601007387 */ /* 0x0005e20000100800 */
[----:B-1----:R-:W-:-:S03]  /*278b0*/  IMAD.MOV.U32 R24, RZ, RZ, R23 ;  /* 0x000000ffff187224 */ /* 0x002fc600078e0017 */
[----:B--2---:R-:W2:Y:S04]  /*278c0*/  LDL.LU.64 R22, [R1+0x310] ;  /* 0x0003100001167983 */ /* 0x004ea80000300a00 */
[----:B------:R1:W-:Y:S04]  /*278d0*/  STL [R1+0xa0], R24 ;  /* 0x0000a01801007387 */ /* 0x0003e80000100800 */
[----:B------:R1:W-:Y:S02]  /*278e0*/  STL [R1+0xac], R12 ;  /* 0x0000ac0c01007387 */ /* 0x0003e40000100800 */
[----:B-1----:R-:W-:-:S02]  /*278f0*/  IMAD.MOV.U32 R24, RZ, RZ, R13 ;  /* 0x000000ffff187224 */ /* 0x002fc400078e000d */
[----:B------:R-:W2:Y:S04]  /*27900*/  LDL.LU.64 R12, [R1+0x2d8] ;  /* 0x0002d800010c7983 */ /* 0x000ea80000300a00 */
[----:B------:R1:W-:Y:S04]  /*27910*/  STL [R1+0xa8], R24 ;  /* 0x0000a81801007387 */ /* 0x0003e80000100800 */
[----:B---3--:R3:W-:Y:S01]  /*27920*/  STL [R1+0xb4], R10 ;  /* 0x0000b40a01007387 */ /* 0x0087e20000100800 */
[----:B-1----:R-:W-:-:S03]  /*27930*/  IMAD.MOV.U32 R24, RZ, RZ, R11 ;  /* 0x000000ffff187224 */ /* 0x002fc600078e000b */
[----:B---3--:R-:W3:Y:S04]  /*27940*/  LDL.LU.64 R10, [R1+0x2a8] ;  /* 0x0002a800010a7983 */ /* 0x008ee80000300a00 */
        /* <DEDUP_REMOVED lines=25> */
[----:B----4-:R4:W-:Y:S01]  /*27ae0*/  STL [R1+0xec], R16 ;  /* 0x0000ec1001007387 */ /* 0x0109e20000100800 */
[----:B-1----:R-:W-:-:S03]  /*27af0*/  IMAD.MOV.U32 R24, RZ, RZ, R17 ;  /* 0x000000ffff187224 */ /* 0x002fc600078e0011 */
[----:B----4-:R-:W4:Y:S04]  /*27b00*/  LDL.LU.64 R16, [R1+0x308] ;  /* 0x0003080001107983 */ /* 0x010f280000300a00 */
[----:B------:R1:W-:Y:S04]  /*27b10*/  STL [R1+0xe8], R24 ;  /* 0x0000e81801007387 */ /* 0x0003e80000100800 */
[----:B------:R1:W-:Y:S02]  /*27b20*/  STL [R1+0xf4], R14 ;  /* 0x0000f40e01007387 */ /* 0x0003e40000100800 */
[----:B-1----:R-:W-:-:S02]  /*27b30*/  IMAD.MOV.U32 R24, RZ, RZ, R15 ;  /* 0x000000ffff187224 */ /* 0x002fc400078e000f */
[----:B------:R-:W4:Y:S04]  /*27b40*/  LDL.LU.64 R14, [R1+0x2e8] ;  /* 0x0002e800010e7983 */ /* 0x000f280000300a00 */
[----:B------:R1:W-:Y:S04]  /*27b50*/  STL [R1+0xf0], R24 ;  /* 0x0000f01801007387 */ /* 0x0003e80000100800 */
[----:B--2---:R2:W-:Y:S01]  /*27b60*/  STL [R1+0xfc], R22 ;  /* 0x0000fc1601007387 */ /* 0x0045e20000100800 */
        /* <DEDUP_REMOVED lines=367> */
[----:B------:R1:W-:Y:S04]  /*29260*/  STL [R1+0x3dc], R18 ;  /* 0x0003dc1201007387 */ /* 0x0003e80000100800 */
[----:B-1----:R-:W3:Y:S01]  /*29270*/  LDL.LU.64 R24, [R1+0x750] ;  /* 0x0007500001187983 */ /* 0x002ee20000300a00 */
[----:B------:R-:W-:-:S05]  /*29280*/  IMAD.MOV.U32 R18, RZ, RZ, R19 ;  /* 0x000000ffff127224 */ /* 0x000fca00078e0013 */
[----:B------:R1:W-:Y:S04]  /*29290*/  STL [R1+0x3d8], R18 ;  /* 0x0003d81201007387 */ /* 0x0003e80000100800 */
[----:B------:R1:W-:Y:S02]  /*292a0*/  STL [R1+0x3e4], R8 ;  /* 0x0003e40801007387 */ /* 0x0003e40000100800 */
[----:B-1----:R-:W-:Y:S02]  /*292b0*/  IMAD.MOV.U32 R18, RZ, RZ, R9 ;  /* 0x000000ffff127224 */ /* 0x002fe400078e0009 */
        /* <DEDUP_REMOVED lines=14> */
[----:B----4-:R4:W-:Y:S04]  /*293a0*/  STL [R1+0x404], R16 ;  /* 0x0004041001007387 */ /* 0x0109e80000100800 */
[----:B-1----:R-:W3:Y:S01]  /*293b0*/  LDL.LU.64 R18, [R1+0x540] ;  /* 0x0005400001127983 */ /* 0x002ee20000300a00 */
[----:B----4-:R-:W-:-:S05]  /*293c0*/  IMAD.MOV.U32 R16, RZ, RZ, R17 ;  /* 0x000000ffff107224 */ /* 0x010fca00078e0011 */
[----:B------:R1:W-:Y:S04]  /*293d0*/  STL [R1+0x400], R16 ;  /* 0x0004001001007387 */ /* 0x0003e80000100800 */
[----:B------:R4:W-:Y:S04]  /*293e0*/  STL [R1+0x40c], R14 ;  /* 0x00040c0e01007387 */ /* 0x0009e80000100800 */
[----:B-1----:R-:W3:Y:S01]  /*293f0*/  LDL.LU.64 R16, [R1+0x520] ;  /* 0x0005200001107983 */ /* 0x002ee20000300a00 */
[----:B----4-:R-:W-:-:S05]  /*29400*/  IMAD.MOV.U32 R14, RZ, RZ, R15 ;  /* 0x000000ffff0e7224 */ /* 0x010fca00078e000f */
[----:B------:R1:W-:Y:S04]  /*29410*/  STL [R1+0x408], R14 ;  /* 0x0004080e01007387 */ /* 0x0003e80000100800 */
[----:B--2---:R2:W-:Y:S04]  /*29420*/  STL [R1+0x414], R22 ;  /* 0x0004141601007387 */ /* 0x0045e80000100800 */
[----:B-1----:R-:W4:Y:S01]  /*29430*/  LDL.LU.64 R14, [R1+0x880] ;  /* 0x00088000010e7983 */ /* 0x002f220000300a00 */
[----:B--2---:R-:W-:-:S03]  /*29440*/  IMAD.MOV.U32 R22, RZ, RZ, R23 ;  /* 0x000000ffff167224 */ /* 0x004fc600078e0017 */
[----:B------:R1:W-:Y:S04]  /*29450*/  STL [R1+0x41c], R12 ;  /* 0x00041c0c01007387 */ /* 0x0003e80000100800 */
[----:B------:R2:W-:Y:S01]  /*29460*/  STL [R1+0x410], R22 ;  /* 0x0004101601007387 */ /* 0x0005e20000100800 */
[----:B-1----:R-:W-:-:S03]  /*29470*/  IMAD.MOV.U32 R12, RZ, RZ, R13 ;  /* 0x000000ffff0c7224 */ /* 0x002fc600078e000d */
[----:B--2---:R-:W2:Y:S04]  /*29480*/  LDL.LU.64 R22, [R1+0x780] ;  /* 0x0007800001167983 */ /* 0x004ea80000300a00 */
[----:B---3--:R-:W-:Y:S04]  /*29490*/  STL [R1+0x424], R10 ;  /* 0x0004240a01007387 */ /* 0x008fe80000100800 */
[----:B------:R1:W-:Y:S04]  /*294a0*/  STL [R1+0x418], R12 ;  /* 0x0004180c01007387 */ /* 0x0003e80000100800 */
[----:B-1----:R-:W3:Y:S01]  /*294b0*/  LDL.LU.64 R12, [R1+0x718] ;  /* 0x00071800010c7983 */ /* 0x002ee20000300a00 */
[----:B------:R-:W-:-:S03]  /*294c0*/  IMAD.MOV.U32 R10, RZ, RZ, R11 ;  /* 0x000000ffff0a7224 */ /* 0x000fc600078e000b */
[----:B------:R1:W-:Y:S04]  /*294d0*/  STL [R1+0x42c], R20 ;  /* 0x00042c1401007387 */ /* 0x0003e80000100800 */
[----:B------:R1:W-:Y:S02]  /*294e0*/  STL [R1+0x420], R10 ;  /* 0x0004200a01007387 */ /* 0x0003e40000100800 */
[----:B-1----:R-:W-:Y:S02]  /*294f0*/  IMAD.MOV.U32 R20, RZ, RZ, R21 ;  /* 0x000000ffff147224 */ /* 0x002fe400078e0015 */
[----:B------:R-:W3:Y:S04]  /*29500*/  LDL.LU.64 R10, [R1+0x6a0] ;  /* 0x0006a000010a7983 */ /* 0x000ee80000300a00 */
[----:B------:R-:W-:Y:S04]  /*29510*/  STL [R1+0x434], R24 ;  /* 0x0004341801007387 */ /* 0x000fe80000100800 */
[----:B------:R1:W-:Y:S04]  /*29520*/  STL [R1+0x428], R20 ;  /* 0x0004281401007387 */ /* 0x0003e80000100800 */
[----:B-1----:R-:W3:Y:S01]  /*29530*/  LDL.LU.64 R20, [R1+0x640] ;  /* 0x0006400001147983 */ /* 0x002ee20000300a00 */
[----:B------:R-:W-:-:S03]  /*29540*/  IMAD.MOV.U32 R24, RZ, RZ, R25 ;  /* 0x000000ffff187224 */ /* 0x000fc600078e0019 */
[----:B------:R-:W-:Y:S04]  /*29550*/  STL [R1+0x43c], R8 ;  /* 0x00043c0801007387 */ /* 0x000fe80000100800 */
        /* <DEDUP_REMOVED lines=21> */
[----:B-1----:R-:W-:-:S02]  /*296b0*/  IMAD.MOV.U32 R16, RZ, RZ, R17 ;  /* 0x000000ffff107224 */ /* 0x002fc400078e0011 */
[----:B----4-:R-:W-:Y:S04]  /*296c0*/  STL [R1+0x46c], R14 ;  /* 0x00046c0e01007387 */ /* 0x010fe80000100800 */
[----:B------:R1:W-:Y:S04]  /*296d0*/  STL [R1+0x460], R16 ;  /* 0x0004601001007387 */ /* 0x0003e80000100800 */
[----:B-1----:R-:W4:Y:S01]  /*296e0*/  LDL.LU.64 R16, [R1+0x748] ;  /* 0x0007480001107983 */ /* 0x002f220000300a00 */
[----:B------:R-:W-:-:S03]  /*296f0*/  IMAD.MOV.U32 R14, RZ, RZ, R15 ;  /* 0x000000ffff0e7224 */ /* 0x000fc600078e000f */
[----:B--2---:R1:W-:Y:S04]  /*29700*/  STL [R1+0x474], R22 ;  /* 0x0004741601007387 */ /* 0x0043e80000100800 */
[----:B------:R2:W-:Y:S01]  /*29710*/  STL [R1+0x468], R14 ;  /* 0x0004680e01007387 */ /* 0x0005e20000100800 */
[----:B-1----:R-:W-:-:S03]  /*29720*/  IMAD.MOV.U32 R22, RZ, RZ, R23 ;  /* 0x000000ffff167224 */ /* 0x002fc600078e0017 */
[----:B--2---:R-:W2:Y:S04]  /*29730*/  LDL.LU.64 R14, [R1+0x6d8] ;  /* 0x0006d800010e7983 */ /* 0x004ea80000300a00 */
[----:B---3--:R1:W-:Y:S04]  /*29740*/  STL [R1+0x47c], R12 ;  /* 0x00047c0c01007387 */ /* 0x0083e80000100800 */
[----:B------:R-:W-:Y:S04]  /*29750*/  STL [R1+0x470], R22 ;  /* 0x0004701601007387 */ /* 0x000fe80000100800 */
[----:B------:R-:W3:Y:S01]  /*29760*/  LDL.LU.64 R26, [R1+0x680] ;  /* 0x00068000011a7983 */ /* 0x000ee20000300a00 */
[----:B-1----:R-:W-:-:S03]  /*29770*/  IMAD.MOV.U32 R12, RZ, RZ, R13 ;  /* 0x000000ffff0c7224 */ /* 0x002fc600078e000d */
[----:B------:R1:W-:Y:S04]  /*29780*/  STL [R1+0x484], R10 ;  /* 0x0004840a01007387 */ /* 0x0003e80000100800 */
[----:B------:R1:W-:Y:S02]  /*29790*/  STL [R1+0x478], R12 ;  /* 0x0004780c01007387 */ /* 0x0003e40000100800 */
[----:B-1----:R-:W-:Y:S02]  /*297a0*/  IMAD.MOV.U32 R10, RZ, RZ, R11 ;  /* 0x000000ffff0a7224 */ /* 0x002fe400078e000b */
[----:B------:R-:W3:Y:S04]  /*297b0*/  LDL.64 R12, [R1+0x630] ;  /* 0x00063000010c7983 */ /* 0x000ee80000100a00 */
[----:B------:R-:W-:Y:S04]  /*297c0*/  STL [R1+0x48c], R20 ;  /* 0x00048c1401007387 */ /* 0x000fe80000100800 */
[----:B------:R1:W-:Y:S04]  /*297d0*/  STL [R1+0x480], R10 ;  /* 0x0004800a01007387 */ /* 0x0003e80000100800 */
[----:B-1----:R-:W3:Y:S04]  /*297e0*/  LDL.LU.64 R10, [R1+0x5a0] ;  /* 0x0005a000010a7983 */ /* 0x002ee80000300a00 */
[----:B------:R-:W3:Y:S01]  /*297f0*/  LDL.LU.64 R24, [R1+0x590] ;  /* 0x0005900001187983 */ /* 0x000ee20000300a00 */
        /* <DEDUP_REMOVED lines=9> */
[----:B------:R-:W-:Y:S04]  /*29890*/  STL [R1+0x498], R20 ;  /* 0x0004981401007387 */ /* 0x000fe80000100800 */
[----:B------:R1:W-:Y:S04]  /*298a0*/  STL [R1+0x4a4], R4 ;  /* 0x0004a40401007387 */ /* 0x0003e80000100800 */
[----:B------:R-:W3:Y:S01]  /*298b0*/  LDL.LU.64 R22, [R1+0x778] ;  /* 0x0007780001167983 */ /* 0x000ee20000300a00 */
[----:B-1----:R-:W-:-:S03]  /*298c0*/  IMAD.MOV.U32 R4, RZ, RZ, R5 ;  /* 0x000000ffff047224 */ /* 0x002fc600078e0005 */
[----:B------:R1:W-:Y:S04]  /*298d0*/  STL [R1+0x4ac], R2 ;  /* 0x0004ac0201007387 */ /* 0x0003e80000100800 */
[----:B------:R1:W-:Y:S02]  /*298e0*/  STL [R1+0x4a0], R4 ;  /* 0x0004a00401007387 */ /* 0x0003e40000100800 */
[----:B-1----:R-:W-:Y:S02]  /*298f0*/  IMAD.MOV.U32 R2, RZ, RZ, R3 ;  /* 0x000000ffff027224 */ /* 0x002fe400078e0003 */
[----:B------:R-:W3:Y:S04]  /*29900*/  LDL.LU.64 R4, [R1+0x710] ;  /* 0x0007100001047983 */ /* 0x000ee80000300a00 */
[----:B------:R-:W-:Y:S04]  /*29910*/  STL [R1+0x4b4], R18 ;  /* 0x0004b41201007387 */ /* 0x000fe80000100800 */
[----:B------:R1:W-:Y:S04]  /*29920*/  STL [R1+0x4a8], R2 ;  /* 0x0004a80201007387 */ /* 0x0003e80000100800 */
[----:B-1----:R-:W3:Y:S04]  /*29930*/  LDL.LU.64 R2, [R1+0x6b8] ;  /* 0x0006b80001027983 */ /* 0x002ee80000300a00 */
[----:B------:R-:W3:Y:S01]  /*29940*/  LDL.LU.64 R20, [R1+0x660] ;  /* 0x0006600001147983 */ /* 0x000ee20000300a00 */
[----:B------:R-:W-:-:S05]  /*29950*/  IMAD.MOV.U32 R18, RZ, RZ, R19 ;  /* 0x000000ffff127224 */ /* 0x000fca00078e0013 */
[----:B------:R1:W-:Y:S04]  /*29960*/  STL [R1+0x4b0], R18 ;  /* 0x0004b01201007387 */ /* 0x0003e80000100800 */
[----:B----4-:R4:W-:Y:S04]  /*29970*/  STL [R1+0x4bc], R16 ;  /* 0x0004bc1001007387 */ /* 0x0109e80000100800 */
[----:B-1----:R-:W3:Y:S01]  /*29980*/  LDL.LU.64 R18, [R1+0x5c0] ;  /* 0x0005c00001127983 */ /* 0x002ee20000300a00 */
[----:B----4-:R-:W-:-:S05]  /*29990*/  IMAD.MOV.U32 R16, RZ, RZ, R17 ;  /* 0x000000ffff107224 */ /* 0x010fca00078e0011 */
[----:B------:R1:W-:Y:S04]  /*299a0*/  STL [R1+0x4b8], R16 ;  /* 0x0004b81001007387 */ /* 0x0003e80000100800 */
[----:B--2---:R2:W-:Y:S04]  /*299b0*/  STL [R1+0x4c4], R14 ;  /* 0x0004c40e01007387 */ /* 0x0045e80000100800 */
[----:B-1----:R-:W4:Y:S01]  /*299c0*/  LDL.LU.64 R16, [R1+0x5b0] ;  /* 0x0005b00001107983 */ /* 0x002f220000300a00 */
[----:B--2---:R-:W-:-:S05]  /*299d0*/  IMAD.MOV.U32 R14, RZ, RZ, R15 ;  /* 0x000000ffff0e7224 */ /* 0x004fca00078e000f */
[----:B------:R1:W-:Y:S04]  /*299e0*/  STL [R1+0x4c0], R14 ;  /* 0x0004c00e01007387 */ /* 0x0003e80000100800 */
[----:B---3--:R2:W-:Y:S04]  /*299f0*/  STL [R1+0x4cc], R26 ;  /* 0x0004cc1a01007387 */ /* 0x0085e80000100800 */
[----:B-1----:R-:W3:Y:S01]  /*29a00*/  LDL.LU.64 R14, [R1+0xb30] ;  /* 0x000b3000010e7983 */ /* 0x002ee20000300a00 */
[----:B--2---:R-:W-:-:S03]  /*29a10*/  IMAD.MOV.U32 R26, RZ, RZ, R27 ;  /* 0x000000ffff1a7224 */ /* 0x004fc600078e001b */
[----:B------:R-:W-:Y:S04]  /*29a20*/  STL [R1+0x4d4], R12 ;  /* 0x0004d40c01007387 */ /* 0x000fe80000100800 */
[----:B------:R1:W-:Y:S02]  /*29a30*/  STL [R1+0x4c8], R26 ;  /* 0x0004c81a01007387 */ /* 0x0003e40000100800 */
[----:B-1----:R-:W-:Y:S02]  /*29a40*/  IMAD.MOV.U32 R26, RZ, RZ, R13 ;  /* 0x000000ffff1a7224 */ /* 0x002fe400078e000d */
[----:B------:R-:W2:Y:S04]  /*29a50*/  LDL.LU.64 R12, [R1+0x800] ;  /* 0x00080000010c7983 */ /* 0x000ea80000300a00 */
[----:B------:R-:W-:Y:S04]  /*29a60*/  STL [R1+0x4d0], R26 ;  /* 0x0004d01a01007387 */ /* 0x000fe80000100800 */
[----:B------:R1:W-:Y:S04]  /*29a70*/  STL [R1+0x4dc], R10 ;  /* 0x0004dc0a01007387 */ /* 0x0003e80000100800 */
[----:B------:R1:W-:Y:S02]  /*29a80*/  STL [R1+0x4e4], R24 ;  /* 0x0004e41801007387 */ /* 0x0003e40000100800 */
[----:B-1----:R-:W-:-:S05]  /*29a90*/  IMAD.MOV.U32 R10, RZ, RZ, R11 ;  /* 0x000000ffff0a7224 */ /* 0x002fca00078e000b */
[----:B------:R1:W-:Y:S01]  /*29aa0*/  STL [R1+0x4d8], R10 ;  /* 0x0004d80a01007387 */ /* 0x0003e20000100800 */
[----:B------:R-:W-:-:S03]  /*29ab0*/  IMAD.MOV.U32 R24, RZ, RZ, R25 ;  /* 0x000000ffff187224 */ /* 0x000fc600078e0019 */
[----:B-1----:R-:W2:Y:S04]  /*29ac0*/  LDL.LU.64 R10, [R1+0x7b0] ;  /* 0x0007b000010a7983 */ /* 0x002ea80000300a00 */
[----:B------:R-:W-:Y:S04]  /*29ad0*/  STL [R1+0x4ec], R8 ;  /* 0x0004ec0801007387 */ /* 0x000fe80000100800 */
[----:B------:R1:W-:Y:S02]  /*29ae0*/  STL [R1+0x4e0], R24 ;  /* 0x0004e01801007387 */ /* 0x0003e40000100800 */
[----:B-1----:R-:W-:-:S02]  /*29af0*/  IMAD.MOV.U32 R24, RZ, RZ, R9 ;  /* 0x000000ffff187224 */ /* 0x002fc400078e0009 */
        /* <DEDUP_REMOVED lines=19> */
[----:B------:R1:W-:Y:S04]  /*29c30*/  STL [R1+0x51c], R18 ;  /* 0x00051c1201007387 */ /* 0x0003e80000100800 */
[----:B------:R-:W-:Y:S04]  /*29c40*/  STL [R1+0x510], R20 ;  /* 0x0005101401007387 */ /* 0x000fe80000100800 */
[----:B------:R-:W2:Y:S01]  /*29c50*/  LDL.LU.64 R126, [R1+0x638] ;  /* 0x00063800017e7983 */ /* 0x000ea20000300a00 */
[----:B-1----:R-:W-:-:S05]  /*29c60*/  IMAD.MOV.U32 R18, RZ, RZ, R19 ;  /* 0x000000ffff127224 */ /* 0x002fca00078e0013 */
[----:B------:R-:W-:Y:S04]  /*29c70*/  STL [R1+0x518], R18 ;  /* 0x0005181201007387 */ /* 0x000fe80000100800 */
[----:B----4-:R1:W-:Y:S02]  /*29c80*/  STL [R1+0x524], R16 ;  /* 0x0005241001007387 */ /* 0x0103e40000100800 */
[----:B-1----:R-:W-:Y:S02]  /*29c90*/  IMAD.MOV.U32 R16, RZ, RZ, R17 ;  /* 0x000000ffff107224 */ /* 0x002fe400078e0011 */
[----:B---3--:R1:W-:Y:S04]  /*29ca0*/  STL [R1+0x52c], R14 ;  /* 0x00052c0e01007387 */ /* 0x0083e80000100800 */
[----:B------:R-:W-:Y:S04]  /*29cb0*/  STL [R1+0x520], R16 ;  /* 0x0005201001007387 */ /* 0x000fe80000100800 */
[----:B------:R-:W3:Y:S01]  /*29cc0*/  LDL.LU.64 R30, [R1+0xb48] ;  /* 0x000b4800011e7983 */ /* 0x000ee20000300a00 */
[----:B-1----:R-:W-:-:S03]  /*29cd0*/  IMAD.MOV.U32 R14, RZ, RZ, R15 ;  /* 0x000000ffff0e7224 */ /* 0x002fc600078e000f */
[----:B------:R-:W4:Y:S04]  /*29ce0*/  LDL.LU.64 R28, [R1+0x838] ;  /* 0x00083800011c7983 */ /* 0x000f280000300a00 */
[----:B------:R-:W-:Y:S04]  /*29cf0*/  STL [R1+0x528], R14 ;  /* 0x0005280e01007387 */ /* 0x000fe80000100800 */
[----:B--2---:R1:W-:Y:S04]  /*29d00*/  STL [R1+0x534], R12 ;  /* 0x0005340c01007387 */ /* 0x0043e80000100800 */
[----:B------:R-:W2:Y:S04]  /*29d10*/  LDL.LU.64 R26, [R1+0x7b8] ;  /* 0x0007b800011a7983 */ /* 0x000ea80000300a00 */
[----:B------:R-:W2:Y:S01]  /*29d20*/  LDL.LU.64 R24, [R1+0x758] ;  /* 0x0007580001187983 */ /* 0x000ea20000300a00 */
[----:B-1----:R-:W-:-:S05]  /*29d30*/  IMAD.MOV.U32 R12, RZ, RZ, R13 ;  /* 0x000000ffff0c7224 */ /* 0x002fca00078e000d */
[----:B------:R-:W-:Y:S04]  /*29d40*/  STL [R1+0x530], R12 ;  /* 0x0005300c01007387 */ /* 0x000fe80000100800 */
[----:B------:R1:W-:Y:S04]  /*29d50*/  STL [R1+0x53c], R10 ;  /* 0x00053c0a01007387 */ /* 0x0003e80000100800 */
        /* <DEDUP_REMOVED lines=18> */
[----:B------:R1:W-:Y:S04]  /*29e80*/  STL [R1+0x550], R4 ;  /* 0x0005500401007387 */ /* 0x0003e80000100800 */
[----:B------:R1:W-:Y:S04]  /*29e90*/  STL [R1+0x55c], R2 ;  /* 0x00055c0201007387 */ /* 0x0003e80000100800 */
[----:B------:R-:W2:Y:S04]  /*29ea0*/  LDL.LU.64 R6, [R1+0x730] ;  /* 0x0007300001067983 */ /* 0x000ea80000300a00 */
[----:B-1----:R-:W2:Y:S01]  /*29eb0*/  LDL.LU.64 R4, [R1+0x6e8] ;  /* 0x0006e80001047983 */ /* 0x002ea20000300a00 */
[----:B------:R-:W-:-:S05]  /*29ec0*/  IMAD.MOV.U32 R2, RZ, RZ, R3 ;  /* 0x000000ffff027224 */ /* 0x000fca00078e0003 */
[----:B------:R1:W-:Y:S04]  /*29ed0*/  STL [R1+0x558], R2 ;  /* 0x0005580201007387 */ /* 0x0003e80000100800 */
[----:B------:R1:W-:Y:S04]  /*29ee0*/  STL [R1+0x564], R126 ;  /* 0x0005647e01007387 */ /* 0x0003e80000100800 */
[----:B-1----:R-:W2:Y:S01]  /*29ef0*/  LDL.LU.64 R2, [R1+0x6c8] ;  /* 0x0006c80001027983 */ /* 0x002ea20000300a00 */
[----:B------:R-:W-:-:S03]  /*29f00*/  IMAD.MOV.U32 R190, RZ, RZ, R127 ;  /* 0x000000ffffbe7224 */ /* 0x000fc600078e007f */
[----:B------:R-:W2:Y:S04]  /*29f10*/  LDL.LU.64 R126, [R1+0x690] ;  /* 0x00069000017e7983 */ /* 0x000ea80000300a00 */
[----:B------:R3:W-:Y:S02]  /*29f20*/  STL [R1+0x560], R190 ;  /* 0x000560be01007387 */ /* 0x0007e40000100800 */
[----:B---3--:R-:W-:Y:S02]  /*29f30*/  IMAD.MOV.U32 R190, RZ, RZ, R31 ;  /* 0x000000ffffbe7224 */ /* 0x008fe400078e001f */
[----:B------:R1:W-:Y:S04]  /*29f40*/  STL [R1+0x56c], R30 ;  /* 0x00056c1e01007387 */ /* 0x0003e80000100800 */
[----:B-1----:R1:W5:Y:S04]  /*29f50*/  LDL.LU.64 R30, [R1+0xd10] ;  /* 0x000d1000011e7983 */ /* 0x0023680000300a00 */
[----:B----4-:R-:W-:Y:S04]  /*29f60*/  STL [R1+0x574], R28 ;  /* 0x0005741c01007387 */ /* 0x010fe80000100800 */
[----:B------:R3:W-:Y:S02]  /*29f70*/  STL [R1+0x568], R190 ;  /* 0x000568be01007387 */ /* 0x0007e40000100800 */
[----:B---3--:R-:W-:-:S02]  /*29f80*/  IMAD.MOV.U32 R190, RZ, RZ, R29 ;  /* 0x000000ffffbe7224 */ /* 0x008fc400078e001d */
[----:B------:R1:W5:Y:S04]  /*29f90*/  LDL.LU.64 R28, [R1+0xd08] ;  /* 0x000d0800011c7983 */ /* 0x0003680000300a00 */
[----:B--2---:R-:W-:Y:S04]  /*29fa0*/  STL [R1+0x57c], R26 ;  /* 0x00057c1a01007387 */ /* 0x004fe80000100800 */
[----:B------:R2:W-:Y:S02]  /*29fb0*/  STL [R1+0x570], R190 ;  /* 0x000570be01007387 */ /* 0x0005e40000100800 */
[----:B--2---:R-:W-:-:S02]  /*29fc0*/  IMAD.MOV.U32 R190, RZ, RZ, R27 ;  /* 0x000000ffffbe7224 */ /* 0x004fc400078e001b */
[----:B------:R1:W5:Y:S04]  /*29fd0*/  LDL.LU.64 R26, [R1+0xd00] ;  /* 0x000d0000011a7983 */ /* 0x0003680000300a00 */
[----:B------:R-:W-:Y:S04]  /*29fe0*/  STL [R1+0x584], R24 ;  /* 0x0005841801007387 */ /* 0x000fe80000100800 */
        /* <DEDUP_REMOVED lines=46> */
[----:B------:R-:W2:Y:S04]  /*2a2d0*/  LDL.LU.64 R2, [R1+0xca0] ;  /* 0x000ca00001027983 */ /* 0x000ea80000300a00 */
[----:B------:R3:W-:Y:S04]  /*2a2e0*/  STL [R1+0x5e4], R126 ;  /* 0x0005e47e01007387 */ /* 0x0007e80000100800 */
[----:B------:R2:W-:Y:S01]  /*2a2f0*/  STL [R1+0x5d8], R190 ;  /* 0x0005d8be01007387 */ /* 0x0005e20000100800 */
[----:B---3--:R-:W-:-:S05]  /*2a300*/  IMAD.MOV.U32 R126, RZ, RZ, R127 ;  /* 0x000000ffff7e7224 */ /* 0x008fca00078e007f */
[----:B------:R3:W-:Y:S01]  /*2a310*/  STL [R1+0x5e0], R126 ;  /* 0x0005e07e01007387 */ /* 0x0007e20000100800 */
[----:B------:R-:W-:Y:S01]  /*2a320*/  UIADD3 UR14, UPT, UPT, UR14, -0x180, URZ ;  /* 0xfffffe800e0e7890 */ /* 0x000fe2000fffe0ff */
[----:B------:R-:W-:Y:S01]  /*2a330*/  UMOV UR16, 0x1 ;  /* 0x0000000100107882 */ /* 0x000fe20000000000 */
[----:B------:R-:W-:Y:S01]  /*2a340*/  UMOV UR17, 0x2 ;  /* 0x0000000200117882 */ /* 0x000fe20000000000 */
[----:B------:R-:W-:Y:S01]  /*2a350*/  UMOV UR4, URZ ;  /* 0x000000ff00047c82 */ /* 0x000fe20008000000 */
[----:B------:R-:W-:Y:S01]  /*2a360*/  UMOV UR5, URZ ;  /* 0x000000ff00057c82 */ /* 0x000fe20008000000 */
[----:B------:R-:W-:Y:S01]  /*2a370*/  UMOV UR6, URZ ;  /* 0x000000ff00067c82 */ /* 0x000fe20008000000 */
[----:B--2---:R-:W-:-:S04]  /*2a380*/  SHF.R.S32.HI R190, RZ, 0x1f, R3 ;  /* 0x0000001fffbe7819 */ /* 0x004fc80000011403 */
[----:B------:R-:W-:Y:S02]  /*2a390*/  LEA.HI R190, R190, R3, RZ, 0x7 ;  /* 0x00000003bebe7211 */ /* 0x000fe400078f38ff */
[----:B------:R-:W2:Y:S02]  /*2a3a0*/  S2R R3, SR_TID.X ;  /* 0x0000000000037919 */ /* 0x000ea40000002100 */
[----:B---3--:R-:W-:-:S04]  /*2a3b0*/  SHF.R.S32.HI R126, RZ, 0x7, R190 ;  /* 0x00000007ff7e7819 */ /* 0x008fc800000114be */
[----:B------:R-:W-:-:S05]  /*2a3c0*/  VIMNMX R127, PT, PT, R126, 0x2, !PT ;  /* 0x000000027e7f7848 */ /* 0x000fca0007fe0100 */
[----:B------:R-:W-:-:S05]  /*2a3d0*/  VIADD R127, R127, 0xfffffffe ;  /* 0xfffffffe7f7f7836 */ /* 0x000fca0000000000 */
[----:B------:R1:W-:Y:S01]  /*2a3e0*/  STL [R1+0x62c], R127 ;  /* 0x00062c7f01007387 */ /* 0x0003e20000100800 */
[----:B------:R-:W-:Y:S02]  /*2a3f0*/  VIADD R190, R126, 0xfffffffd ;  /* 0xfffffffd7ebe7836 */ /* 0x000fe40000000000 */
[----:B------:R-:W-:Y:S01]  /*2a400*/  IMAD.MOV.U32 R126, RZ, RZ, RZ ;  /* 0x000000ffff7e7224 */ /* 0x000fe200078e00ff */
[----:B--2---:R-:W-:-:S04]  /*2a410*/  SHF.R.U32.HI R3, RZ, 0x6, R3 ;  /* 0x00000006ff037819 */ /* 0x004fc80000011603 */
[----:B-1----:R-:W-:-:S07]  /*2a420*/  SGXT.U32 R3, R3, 0x1 ;  /* 0x000000010303781a */ /* 0x002fce0000000000 */
.L_x_10:
[----:B------:R-:W-:Y:S01]  /*2a430*/  UIADD3 UR4, UPT, UPT, UR4, 0x1, URZ ;  /* 0x0000000104047890 */ /* 0x000fe2000fffe0ff */
[----:B------:R-:W-:-:S04]  /*2a440*/  DEPBAR.LE SB0, 0x2 ;  /* 0x000080800000791a */ /* 0x000fc80000000000 */
[----:B------:R-:W-:Y:S01]  /*2a450*/  ULEA UR9, UR16, UR7, 0x3 ;  /* 0x0000000710097291 */ /* 0x000fe2000f8e18ff */
[----:B------:R-:W-:Y:S01]  /*2a460*/  IMAD.U32 R126, R126, -0x80000000, RZ ;  /* 0x800000007e7e7824 */ /* 0x000fe200078e00ff */
[----:B------:R-:W-:Y:S02]  /*2a470*/  UISETP.GT.AND UP1, UPT, UR4, 0x2, UPT ;  /* 0x000000020400788c */ /* 0x000fe4000bf24270 */
[----:B------:R-:W-:Y:S02]  /*2a480*/  UIADD3 UR9, UPT, UPT, UR9, 0x78000, URZ ;  /* 0x0007800009097890 */ /* 0x000fe4000fffe0ff */
[----:B------:R-:W-:Y:S01]  /*2a490*/  USEL UR4, UR4, URZ, !UP1 ;  /* 0x000000ff04047287 */ /* 0x000fe2000c800000 */
[----:B------:R-:W-:Y:S06]  /*2a4a0*/  BAR.SYNC.DEFER_BLOCKING 0x0 ;  /* 0x0000000000007b1d */ /* 0x000fec0000010000 */
[----:B-----5:R-:W-:Y:S05]  /*2a4b0*/  @P0 BRA `(.L_x_8) ;  /* 0x0000000400c80947 */ /* 0x020fea0003800000 */
[----:B------:R-:W-:Y:S02]  /*2a4c0*/  ULEA UR24, UR4, UR7, 0xf ;  /* 0x0000000704187291 */ /* 0x000fe4000f8e78ff */
[----:B------:R-:W-:Y:S02]  /*2a4d0*/  ULEA UR22, UR4, UR7, 0x11 ;  /* 0x0000000704167291 */ /* 0x000fe4000f8e88ff */
[----:B------:R-:W-:Y:S02]  /*2a4e0*/  UIADD3 UR24, UPT, UPT, UR24, 0x60000, URZ ;  /* 0x0006000018187890 */ /* 0x000fe4000fffe0ff */
[----:B------:R-:W-:Y:S02]  /*2a4f0*/  USHF.R.U32.HI UR22, URZ, 0x4, UR22 ;  /* 0x00000004ff167899 */ /* 0x000fe40008011616 */
[----:B------:R-:W-:Y:S02]  /*2a500*/  USHF.R.U32.HI UR24, URZ, 0x4, UR24 ;  /* 0x00000004ff187899 */ /* 0x000fe40008011618 */
[----:B------:R-:W-:-:S02]  /*2a510*/  USGXT.U32 UR66, UR22, 0xe ;  /* 0x0000000e1642789a */ /* 0x000fc40008000000 */
[----:B------:R-:W-:Y:S02]  /*2a520*/  USGXT.U32 UR64, UR24, 0xe ;  /* 0x0000000e1840789a */ /* 0x000fe40008000000 */
[----:B------:R-:W-:Y:S01]  /*2a530*/  UIADD3 UR22, UP2, UPT, UR66, 0x2, URZ ;  /* 0x0000000242167890 */ /* 0x000fe2000ff5e0ff */
[----:B------:R-:W-:Y:S01]  /*2a540*/  UMOV UR23, URZ ;  /* 0x000000ff00177c82 */ /* 0x000fe20008000000 */
[----:B------:R-:W-:Y:S02]  /*2a550*/  UIADD3 UR38, UP1, UPT, UR64, 0x2, URZ ;  /* 0x0000000240267890 */ /* 0x000fe4000ff3e0ff */
[----:B------:R-:W-:Y:S02]  /*2a560*/  UIADD3.X UR23, UPT, UPT, UR23, 0x40004040, URZ, UP2, !UPT ;  /* 0x4000404017177890 */ /* 0x000fe400097fe4ff */
[----:B------:R-:W-:Y:S01]  /*2a570*/  UIADD3 UR46, UP3, UPT, UR22, 0x7fe, URZ ;  /* 0x000007fe162e7890 */ /* 0x000fe2000ff7e0ff */
[----:B------:R-:W-:Y:S01]  /*2a580*/  UMOV UR18, URZ ;  /* 0x000000ff00127c82 */ /* 0x000fe20008000000 */
[----:B------:R-:W-:-:S02]  /*2a590*/  UIADD3 UR60, UP5, UPT, UR22, 0x2, URZ ;  /* 0x00000002163c7890 */ /* 0x000fc4000ffbe0ff */
[----:B------:R-:W-:Y:S02]  /*2a5a0*/  UIADD3.X UR39, UPT, UPT, UR18, 0x40004040, URZ, UP1, !UPT ;  /* 0x4000404012277890 */ /* 0x000fe40008ffe4ff */
[----:B------:R-:W-:Y:S02]  /*2a5b0*/  UIADD3 UR62, UP6, UPT, UR38, 0x2, URZ ;  /* 0x00000002263e7890 */ /* 0x000fe4000ffde0ff */
[----:B------:R-:W-:Y:S02]  /*2a5c0*/  UIADD3.X UR47, UPT, UPT, UR23, URZ, URZ, UP3, !UPT ;  /* 0x000000ff172f7290 */ /* 0x000fe40009ffe4ff */
[----:B------:R-:W-:Y:S02]  /*2a5d0*/  UIADD3 UR44, UP3, UPT, UR38, 0x200, URZ ;  /* 0x00000200262c7890 */ /* 0x000fe4000ff7e0ff */
[----:B------:R-:W-:Y:S02]  /*2a5e0*/  UIADD3 UR56, UP2, UPT, UR22, 0x4, URZ ;  /* 0x0000000416387890 */ /* 0x000fe4000ff5e0ff */
[----:B------:R-:W-:-:S02]  /*2a5f0*/  UIADD3.X UR61, UPT, UPT, UR23, URZ, URZ, UP5, !UPT ;  /* 0x000000ff173d7290 */ /* 0x000fc4000affe4ff */
[----:B------:R-:W-:Y:S02]  /*2a600*/  UIADD3 UR36, UP5, UPT, UR22, 0x804, URZ ;  /* 0x0000080416247890 */ /* 0x000fe4000ffbe0ff */
[----:B------:R-:W-:Y:S01]  /*2a610*/  UIADD3.X UR63, UPT, UPT, UR39, URZ, URZ, UP6, !UPT ;  /* 0x000000ff273f7290 */ /* 0x000fe2000b7fe4ff */
[----:B------:R-:W-:Y:S01]  /*2a620*/  UMOV UR68, 0x0 ;  /* 0x0000000000447882 */ /* 0x000fe20000000000 */
[----:B------:R-:W-:Y:S01]  /*2a630*/  UMOV UR69, 0x4400910 ;  /* 0x0440091000457882 */ /* 0x000fe20000000000 */
[----:B------:R-:W-:Y:S01]  /*2a640*/  UIADD3 UR54, UP6, UPT, UR38, 0x4, URZ ;  /* 0x0000000426367890 */ /* 0x000fe2000ffde0ff */
[----:B------:R-:W-:Y:S01]  /*2a650*/  UMOV UR67, 0x40004040 ;  /* 0x4000404000437882 */ /* 0x000fe20000000000 */
[----:B------:R-:W-:Y:S01]  /*2a660*/  UMOV UR65, 0x40004040 ;  /* 0x4000404000417882 */ /* 0x000fe20000000000 */
[----:B------:R-:W-:Y:S01]  /*2a670*/  UIADD3.X UR45, UPT, UPT, UR39, URZ, URZ, UP3, !UPT ;  /* 0x000000ff272d7290 */ /* 0x000fe20009ffe4ff */
[----:B------:R1:W-:Y:S01]  /*2a680*/  UTCHMMA gdesc[UR64], gdesc[UR66], tmem[UR8], tmem[UR68], idesc[UR69], UPT ;  /* 0x00ff4442400075ea */ /* 0x0003e2000b800008 */
[----:B------:R-:W-:-:S02]  /*2a690*/  UIADD3.X UR57, UPT, UPT, UR23, URZ, URZ, UP2, !UPT ;  /* 0x000000ff17397290 */ /* 0x000fc400097fe4ff */
[----:B------:R-:W-:Y:S01]  /*2a6a0*/  UIADD3 UR40, UP3, UPT, UR38, 0x202, URZ ;  /* 0x0000020226287890 */ /* 0x000fe2000ff7e0ff */
[----:B------:R-:W-:Y:S01]  /*2a6b0*/  UMOV UR26, UR9 ;  /* 0x00000009001a7c82 */ /* 0x000fe20008000000 */
[----:B------:R-:W-:Y:S01]  /*2a6c0*/  UMOV UR27, URZ ;  /* 0x000000ff001b7c82 */ /* 0x000fe20008000000 */
[----:B------:R-:W-:Y:S02]  /*2a6d0*/  UIADD3 UR50, UP2, UPT, UR38, 0x1fe, URZ ;  /* 0x000001fe26327890 */ /* 0x000fe4000ff5e0ff */
[----:B------:R-:W-:Y:S02]  /*2a6e0*/  UIADD3.X UR37, UPT, UPT, UR23, URZ, URZ, UP5, !UPT ;  /* 0x000000ff17257290 */ /* 0x000fe4000affe4ff */
[----:B-1----:R-:W-:Y:S01]  /*2a6f0*/  UIADD3 UR68, UP5, UPT, UR38, 0x3fe, URZ ;  /* 0x000003fe26447890 */ /* 0x002fe2000ffbe0ff */
[----:B------:R-:W-:Y:S01]  /*2a700*/  UMOV UR18, UR26 ;  /* 0x0000001a00127c82 */ /* 0x000fe20008000000 */
[----:B------:R-:W-:Y:S02]  /*2a710*/  UIADD3 UR42, UP1, UPT, UR22, 0x800, URZ ;  /* 0x00000800162a7890 */ /* 0x000fe4000ff3e0ff */
[----:B------:R-:W-:Y:S01]  /*2a720*/  UIADD3.X UR55, UPT, UPT, UR39, URZ, URZ, UP6, !UPT ;  /* 0x000000ff27377290 */ /* 0x000fe2000b7fe4ff */
[----:B------:R-:W-:Y:S01]  /*2a730*/  UMOV UR70, 0x0 ;  /* 0x0000000000467882 */ /* 0x000fe20000000000 */
[----:B------:R-:W-:Y:S01]  /*2a740*/  UMOV UR71, 0x4400910 ;  /* 0x0440091000477882 */ /* 0x000fe20000000000 */
[----:B------:R-:W-:-:S02]  /*2a750*/  UIADD3 UR26, UP4, UPT, UR22, 0x802, URZ ;  /* 0x00000802161a7890 */ /* 0x000fc4000ff9e0ff */
[----:B------:R1:W-:Y:S01]  /*2a760*/  UTCHMMA gdesc[UR38], gdesc[UR22], tmem[UR8], tmem[UR70], idesc[UR71], UPT ;  /* 0x00ff4616260075ea */ /* 0x0003e2000b800008 */
[----:B------:R-:W-:Y:S02]  /*2a770*/  UIADD3.X UR41, UPT, UPT, UR39, URZ, URZ, UP3, !UPT ;  /* 0x000000ff27297290 */ /* 0x000fe40009ffe4ff */
[----:B------:R-:W-:Y:S02]  /*2a780*/  UIADD3.X UR51, UPT, UPT, UR39, URZ, URZ, UP2, !UPT ;  /* 0x000000ff27337290 */ /* 0x000fe400097fe4ff */
[----:B------:R-:W-:Y:S02]  /*2a790*/  UIADD3 UR34, UP3, UPT, UR38, 0x204, URZ ;  /* 0x0000020426227890 */ /* 0x000fe4000ff7e0ff */
[----:B------:R-:W-:Y:S02]  /*2a7a0*/  UIADD3 UR32, UP6, UPT, UR22, 0xffe, URZ ;  /* 0x00000ffe16207890 */ /* 0x000fe4000ffde0ff */
[----:B------:R-:W-:Y:S02]  /*2a7b0*/  UIADD3.X UR69, UPT, UPT, UR39, URZ, URZ, UP5, !UPT ;  /* 0x000000ff27457290 */ /* 0x000fe4000affe4ff */
[----:B------:R-:W-:-:S02]  /*2a7c0*/  UIADD3 UR30, UP2, UPT, UR22, 0x1000, URZ ;  /* 0x00001000161e7890 */ /* 0x000fc4000ff5e0ff */
[----:B------:R-:W-:Y:S02]  /*2a7d0*/  UIADD3.X UR43, UPT, UPT, UR23, URZ, URZ, UP1, !UPT ;  /* 0x000000ff172b7290 */ /* 0x000fe40008ffe4ff */
[----:B-1----:R-:W-:Y:S01]  /*2a7e0*/  UIADD3 UR70, UP5, UPT, UR38, 0x400, URZ ;  /* 0x0000040026467890 */ /* 0x002fe2000ffbe0ff */
[----:B------:R-:W-:Y:S01]  /*2a7f0*/  UMOV UR58, 0x0 ;  /* 0x00000000003a7882 */ /* 0x000fe20000000000 */
[----:B------:R-:W-:Y:S01]  /*2a800*/  UMOV UR59, 0x4400910 ;  /* 0x04400910003b7882 */ /* 0x000fe20000000000 */
[----:B------:R-:W-:Y:S01]  /*2a810*/  UIADD3 UR28, UP1, UPT, UR22, 0x1002, URZ ;  /* 0x00001002161c7890 */ /* 0x000fe2000ff3e0ff */
[----:B------:R1:W-:Y:S01]  /*2a820*/  UTCHMMA gdesc[UR62], gdesc[UR60], tmem[UR8], tmem[UR58], idesc[UR59], UPT ;  /* 0x00ff3a3c3e0075ea */ /* 0x0003e2000b800008 */
[----:B------:R-:W-:Y:S02]  /*2a830*/  UIADD3.X UR27, UPT, UPT, UR23, URZ, URZ, UP4, !UPT ;  /* 0x000000ff171b7290 */ /* 0x000fe4000a7fe4ff */
[----:B------:R-:W-:Y:S02]  /*2a840*/  UIADD3 UR66, UP4, UPT, UR22, 0x1004, URZ ;  /* 0x0000100416427890 */ /* 0x000fe4000ff9e0ff */
[----:B------:R-:W-:Y:S01]  /*2a850*/  UIADD3.X UR35, UPT, UPT, UR39, URZ, URZ, UP3, !UPT ;  /* 0x000000ff27237290 */ /* 0x000fe20009ffe4ff */
[----:B------:R-:W-:Y:S01]  /*2a860*/  UMOV UR52, 0x0 ;  /* 0x0000000000347882 */ /* 0x000fe20000000000 */
[----:B------:R-:W-:Y:S01]  /*2a870*/  UMOV UR53, 0x4400910 ;  /* 0x0440091000357882 */ /* 0x000fe20000000000 */
[----:B------:R-:W-:Y:S01]  /*2a880*/  UIADD3 UR64, UP3, UPT, UR22, 0x17fe, URZ ;  /* 0x000017fe16407890 */ /* 0x000fe2000ff7e0ff */
[----:B------:R2:W-:Y:S01]  /*2a890*/  UTCHMMA gdesc[UR54], gdesc[UR56], tmem[UR8], tmem[UR52], idesc[UR53], UPT ;  /* 0x00ff3438360075ea */ /* 0x0005e2000b800008 */
[----:B------:R-:W-:-:S02]  /*2a8a0*/  UIADD3.X UR33, UPT, UPT, UR23, URZ, URZ, UP6, !UPT ;  /* 0x000000ff17217290 */ /* 0x000fc4000b7fe4ff */
[----:B-1----:R-:W-:Y:S02]  /*2a8b0*/  UIADD3 UR58, UP6, UPT, UR22, 0x1800, URZ ;  /* 0x00001800163a7890 */ /* 0x002fe4000ffde0ff */
[----:B------:R-:W-:Y:S02]  /*2a8c0*/  UIADD3.X UR71, UPT, UPT, UR39, URZ, URZ, UP5, !UPT ;  /* 0x000000ff27477290 */ /* 0x000fe4000affe4ff */
[----:B------:R-:W-:Y:S01]  /*2a8d0*/  UIADD3.X UR31, UPT, UPT, UR23, URZ, URZ, UP2, !UPT ;  /* 0x000000ff171f7290 */ /* 0x000fe200097fe4ff */
[----:B------:R-:W-:Y:S01]  /*2a8e0*/  UMOV UR72, 0x0 ;  /* 0x0000000000487882 */ /* 0x000fe20000000000 */
[----:B------:R-:W-:Y:S01]  /*2a8f0*/  UMOV UR73, 0x4400910 ;  /* 0x0440091000497882 */ /* 0x000fe20000000000 */
[----:B------:R-:W-:Y:S01]  /*2a900*/  UIADD3 UR60, UP5, UPT, UR38, 0x402, URZ ;  /* 0x00000402263c7890 */ /* 0x000fe2000ffbe0ff */
[----:B------:R1:W-:Y:S01]  /*2a910*/  UTCHMMA gdesc[UR50], gdesc[UR46], tmem[UR8], tmem[UR72], idesc[UR73], UPT ;  /* 0x00ff482e320075ea */ /* 0x0003e2000b800008 */
[----:B------:R-:W-:Y:S02]  /*2a920*/  UIADD3 UR62, UP2, UPT, UR22, 0x1802, URZ ;  /* 0x00001802163e7890 */ /* 0x000fe4000ff5e0ff */
[----:B------:R-:W-:-:S02]  /*2a930*/  UIADD3.X UR29, UPT, UPT, UR23, URZ, URZ, UP1, !UPT ;  /* 0x000000ff171d7290 */ /* 0x000fc40008ffe4ff */
[----:B--2---:R-:W-:Y:S02]  /*2a940*/  UIADD3 UR52, UP1, UPT, UR38, 0x404, URZ ;  /* 0x0000040426347890 */ /* 0x004fe4000ff3e0ff */
[----:B------:R-:W-:Y:S02]  /*2a950*/  UIADD3.X UR67, UPT, UPT, UR23, URZ, URZ, UP4, !UPT ;  /* 0x000000ff17437290 */ /* 0x000fe4000a7fe4ff */
[----:B------:R-:W-:Y:S02]  /*2a960*/  UIADD3 UR54, UP4, UPT, UR38, 0x5fe, URZ ;  /* 0x000005fe26367890 */ /* 0x000fe4000ff9e0ff */
[----:B------:R-:W-:Y:S02]  /*2a970*/  UIADD3.X UR65, UPT, UPT, UR23, URZ, URZ, UP3, !UPT ;  /* 0x000000ff17417290 */ /* 0x000fe40009ffe4ff */
[----:B-1----:R-:W-:Y:S02]  /*2a980*/  UIADD3 UR46, UP3, UPT, UR38, 0x600, URZ ;  /* 0x00000600262e7890 */ /* 0x002fe4000ff7e0ff */
[----:B------:R-:W-:-:S02]  /*2a990*/  UIADD3.X UR59, UPT, UPT, UR23, URZ, URZ, UP6, !UPT ;  /* 0x000000ff173b7290 */ /* 0x000fc4000b7fe4ff */
[----:B------:R-:W-:Y:S02]  /*2a9a0*/  UIADD3.X UR61, UPT, UPT, UR39, URZ, URZ, UP5, !UPT ;  /* 0x000000ff273d7290 */ /* 0x000fe4000affe4ff */
[----:B------:R-:W-:Y:S02]  /*2a9b0*/  UIADD3 UR50, UP6, UPT, UR38, 0x602, URZ ;  /* 0x0000060226327890 */ /* 0x000fe4000ffde0ff */
[----:B------:R-:W-:Y:S02]  /*2a9c0*/  UIADD3.X UR63, UPT, UPT, UR23, URZ, URZ, UP2, !UPT ;  /* 0x000000ff173f7290 */ /* 0x000fe400097fe4ff */
[----:B------:R-:W-:Y:S02]  /*2a9d0*/  UIADD3 UR22, UP5, UPT, UR22, 0x1804, URZ ;  /* 0x0000180416167890 */ /* 0x000fe4000ffbe0ff */
[----:B------:R-:W-:Y:S02]  /*2a9e0*/  UIADD3 UR38, UP2, UPT, UR38, 0x604, URZ ;  /* 0x0000060426267890 */ /* 0x000fe4000ff5e0ff */
[----:B------:R-:W-:Y:S01]  /*2a9f0*/  UIADD3.X UR53, UPT, UPT, UR39, URZ, URZ, UP1, !UPT ;  /* 0x000000ff27357290 */ /* 0x000fe20008ffe4ff */
[----:B------:R-:W-:Y:S01]  /*2aa00*/  UMOV UR48, 0x0 ;  /* 0x0000000000307882 */ /* 0x000fe20000000000 */
[----:B------:R-:W-:Y:S01]  /*2aa10*/  UMOV UR49, 0x4400910 ;  /* 0x0440091000317882 */ /* 0x000fe20000000000 */
[----:B------:R-:W-:Y:S01]  /*2aa20*/  UIADD3.X UR55, UPT, UPT, UR39, URZ, URZ, UP4, !UPT ;  /* 0x000000ff27377290 */ /* 0x000fe2000a7fe4ff */
[----:B------:R1:W-:Y:S01]  /*2aa30*/  UTCHMMA gdesc[UR44], gdesc[UR42], tmem[UR8], tmem[UR48], idesc[UR49], UPT ;  /* 0x00ff302a2c0075ea */ /* 0x0003e2000b800008 */
[----:B------:R-:W-:Y:S01]  /*2aa40*/  UMOV UR56, 0x0 ;  /* 0x0000000000387882 */ /* 0x000fe20000000000 */
[----:B------:R-:W-:Y:S01]  /*2aa50*/  UMOV UR57, 0x4400910 ;  /* 0x0440091000397882 */ /* 0x000fe20000000000 */
[----:B------:R-:W-:Y:S01]  /*2aa60*/  UIADD3.X UR47, UPT, UPT, UR39, URZ, URZ, UP3, !UPT ;  /* 0x000000ff272f7290 */ /* 0x000fe20009ffe4ff */
[----:B------:R2:W-:Y:S01]  /*2aa70*/  UTCHMMA gdesc[UR40], gdesc[UR26], tmem[UR8], tmem[UR56], idesc[UR57], UPT ;  /* 0x00ff381a280075ea */ /* 0x0005e2000b800008 */
[----:B------:R-:W-:Y:S01]  /*2aa80*/  UIADD3.X UR51, UPT, UPT, UR39, URZ, URZ, UP6, !UPT ;  /* 0x000000ff27337290 */ /* 0x000fe2000b7fe4ff */
[----:B------:R2:W-:Y:S01]  /*2aa90*/  UTCHMMA gdesc[UR34], gdesc[UR36], tmem[UR8], tmem[UR72], idesc[UR73], UPT ;  /* 0x00ff4824220075ea */ /* 0x0005e2000b800008 */
[----:B------:R-:W-:Y:S01]  /*2aaa0*/  UIADD3.X UR23, UPT, UPT, UR23, URZ, URZ, UP5, !UPT ;  /* 0x000000ff17177290 */ /* 0x000fe2000affe4ff */
[----:B------:R2:W-:Y:S01]  /*2aab0*/  UTCHMMA gdesc[UR68], gdesc[UR32], tmem[UR8], tmem[UR56], idesc[UR57], UPT ;  /* 0x00ff3820440075ea */ /* 0x0005e2000b800008 */
[----:B------:R-:W-:Y:S01]  /*2aac0*/  UIADD3.X UR39, UPT, UPT, UR39, URZ, URZ, UP2, !UPT ;  /* 0x000000ff27277290 */ /* 0x000fe200097fe4ff */
[----:B-1----:R-:W-:Y:S01]  /*2aad0*/  UMOV UR42, 0x0 ;  /* 0x00000000002a7882 */ /* 0x002fe20000000000 */
[----:B------:R-:W-:Y:S01]  /*2aae0*/  UMOV UR43, 0x4400910 ;  /* 0x04400910002b7882 */ /* 0x000fe20000000000 */
[----:B------:R-:W-:Y:S01]  /*2aaf0*/  UMOV UR76, 0x0 ;  /* 0x00000000004c7882 */ /* 0x000fe20000000000 */
[----:B------:R2:W-:Y:S01]  /*2ab00*/  UTCHMMA gdesc[UR70], gdesc[UR30], tmem[UR8], tmem[UR42], idesc[UR43], UPT ;  /* 0x00ff2a1e460075ea */ /* 0x0005e2000b800008 */
[----:B------:R2:W-:Y:S01]  /*2ab10*/  UTCHMMA gdesc[UR60], gdesc[UR28], tmem[UR8], tmem[UR48], idesc[UR49], UPT ;  /* 0x00ff301c3c0075ea */ /* 0x0005e2000b800008 */
        /* <DEDUP_REMOVED lines=12> */
.L_x_8:
[----:B------:R-:W1:Y:S01]  /*2abe0*/  LDC R190, c[0x0][0x3a0] ;  /* 0x0000e800ffbe7b82 */ /* 0x000e620000000800 */
[----:B--2---:R-:W-:Y:S01]  /*2abf0*/  UMOV UR18, UR5 ;  /* 0x0000000500127c82 */ /* 0x004fe20008000000 */
[----:B------:R-:W2:Y:S01]  /*2ac00*/  SYNCS.PHASECHK.TRANS64.TRYWAIT P4, [UR15], R126 ;  /* 0x0000007eff0075a7 */ /* 0x000ea2000808110f */
[----:B-1----:R-:W-:-:S05]  /*2ac10*/  VIADD R190, R190, 0x7f ;  /* 0x0000007fbebe7836 */ /* 0x002fca0000000000 */
[----:B------:R-:W-:-:S04]  /*2ac20*/  SHF.R.S32.HI R127, RZ, 0x1f, R190 ;  /* 0x0000001fff7f7819 */ /* 0x000fc800000114be */
[----:B------:R-:W-:-:S04]  /*2ac30*/  LEA.HI R127, R127, R190, RZ, 0x7 ;  /* 0x000000be7f7f7211 */ /* 0x000fc800078f38ff */
[----:B------:R-:W-:-:S05]  /*2ac40*/  SHF.R.S32.HI R127, RZ, 0x7, R127 ;  /* 0x00000007ff7f7819 */ /* 0x000fca000001147f */
[----:B------:R-:W-:-:S05]  /*2ac50*/  VIADD R127, R127, 0xfffffffd ;  /* 0xfffffffd7f7f7836 */ /* 0x000fca0000000000 */
[----:B------:R-:W-:Y:S01]  /*2ac60*/  ISETP.LE.AND P3, PT, R127, UR6, PT ;  /* 0x000000067f007c0c */ /* 0x000fe2000bf63270 */
[----:B--2---:R-:W-:-:S12]  /*2ac70*/  @!P4 BRA `(.L_x_9) ;  /* 0x000001000000c947 */ /* 0x004fd80003800000 */
.L_x_16:
[----:B------:R-:W-:Y:S01]  /*2ac80*/  STL [R1+0xcbc], R229 ;  /* 0x000cbce501007387 */ /* 0x000fe20000100800 */
[----:B------:R-:W-:Y:S01]  /*2ac90*/  UIMAD UR5, UR6, -0x80, UR14 ;  /* 0xffffff80060578a4 */ /* 0x000fe2000f8e020e */
[----:B------:R-:W-:Y:S01]  /*2aca0*/  LOP3.LUT R127, R3, 0x2, RZ, 0xfc, !PT ;  /* 0x00000002037f7812 */ /* 0x000fe200078efcff */
[----:B------:R-:W-:Y:S01]  /*2acb0*/  UIADD3 UR17, UPT, UPT, UR17, 0x1, URZ ;  /* 0x0000000111117890 */ /* 0x000fe2000fffe0ff */
[----:B------:R1:W-:Y:S01]  /*2acc0*/  STL [R1+0xcb8], R245 ;  /* 0x000cb8f501007387 */ /* 0x0003e20000100800 */
[----:B-----5:R-:W-:Y:S02]  /*2acd0*/  IADD3 R5, P6, PT, R5, UR10, RZ ;  /* 0x0000000a05057c10 */ /* 0x020fe4000ffde0ff */
[----:B------:R-:W-:Y:S01]  /*2ace0*/  ISETP.GE.AND P4, PT, R3, UR5, PT ;  /* 0x0000000503007c0c */ /* 0x000fe2000bf86270 */
[----:B------:R-:W-:Y:S01]  /*2acf0*/  UISETP.GT.AND UP1, UPT, UR17, 0x2, UPT ;  /* 0x000000021100788c */ /* 0x000fe2000bf24270 */
[----:B------:R-:W-:Y:S01]  /*2ad00*/  ISETP.GE.AND P5, PT, R127, UR5, PT ;  /* 0x000000057f007c0c */ /* 0x000fe2000bfa6270 */
[----:B------:R2:W-:Y:S01]  /*2ad10*/  STL [R1+0xc9c], R0 ;  /* 0x000c9c0001007387 */ /* 0x0005e20000100800 */
[----:B------:R-:W-:Y:S01]  /*2ad20*/  SEL R126, RZ, 0x4, P4 ;  /* 0x00000004ff7e7807 */ /* 0x000fe20002000000 */
[----:B------:R-:W-:Y:S01]  /*2ad30*/  USEL UR17, UR17, URZ, !UP1 ;  /* 0x000000ff11117287 */ /* 0x000fe2000c800000 */
[----:B------:R-:W-:Y:S01]  /*2ad40*/  IADD3.X R6, PT, PT, R6, UR11, RZ, P6, !PT ;  /* 0x0000000b06067c10 */ /* 0x000fe2000b7fe4ff */
[----:B-1----:R-:W1:Y:S01]  /*2ad50*/  S2R R245, SR_TID.X ;  /* 0x0000000000f57919 */ /* 0x002e620000002100 */
[----:B------:R-:W-:Y:S01]  /*2ad60*/  SEL R126, R126, RZ, !P3 ;  /* 0x000000ff7e7e7207 */ /* 0x000fe20005800000 */
[----:B------:R-:W-:Y:S01]  /*2ad70*/  ULEA UR15, UR17, UR7, 0xf ;  /* 0x00000007110f7291 */ /* 0x000fe2000f8e78ff */
[----:B------:R-:W-:Y:S01]  /*2ad80*/  IADD3 R7, P6, PT, R7, UR10, RZ ;  /* 0x0000000a07077c10 */ /* 0x000fe2000ffde0ff */
[----:B------:R-:W-:Y:S01]  /*2ad90*/  IMAD.MOV.U32 R127, RZ, RZ, R6 ;  /* 0x000000ffff7f7224 */ /* 0x000fe200078e0006 */
[----:B------:R-:W-:Y:S01]  /*2ada0*/  BAR.SYNC.DEFER_BLOCKING 0x0 ;  /* 0x0000000000007b1d */ /* 0x000fe20000010000 */
[----:B------:R-:W-:-:S02]  /*2adb0*/  ISETP.NE.U32.AND P4, PT, R126, RZ, PT ;  /* 0x000000ff7e00720c */ /* 0x000fc40003f85070 */
[----:B------:R-:W-:Y:S01]  /*2adc0*/  SEL R126, RZ, 0x4, P5 ;  /* 0x00000004ff7e7807 */ /* 0x000fe20002800000 */
[----:B------:R-:W-:Y:S01]  /*2add0*/  VIADD R190, R2, UR15 ;  /* 0x0000000f02be7c36 */ /* 0x000fe20008000000 */
[----:B------:R-:W-:Y:S02]  /*2ade0*/  IADD3.X R8, PT, PT, R8, UR11, RZ, P6, !PT ;  /* 0x0000000b08087c10 */ /* 0x000fe4000b7fe4ff */
[----:B------:R-:W-:Y:S01]  /*2adf0*/  SEL R126, R126, RZ, !P3 ;  /* 0x000000ff7e7e7207 */ /* 0x000fe20005800000 */
[----:B------:R3:W-:Y:S01]  /*2ae00*/  STL [R1+0xca0], R2 ;  /* 0x000ca00201007387 */ /* 0x0007e20000100800 */
[----:B------:R-:W-:Y:S02]  /*2ae10*/  IADD3 R37, P6, PT, R37, UR10, RZ ;  /* 0x0000000a25257c10 */ /* 0x000fe4000ffde0ff */
[----:B------:R-:W-:Y:S01]  /*2ae20*/  ISETP.NE.U32.AND P5, PT, R126, RZ, PT ;  /* 0x000000ff7e00720c */ /* 0x000fe20003fa5070 */
[----:B------:R-:W-:Y:S01]  /*2ae30*/  IMAD.MOV.U32 R126, RZ, RZ, R5 ;  /* 0x000000ffff7e7224 */ /* 0x000fe200078e0005 */
[----:B------:R-:W-:Y:S01]  /*2ae40*/  IADD3.X R38, PT, PT, R38, UR11, RZ, P6, !PT ;  /* 0x0000000b26267c10 */ /* 0x000fe2000b7fe4ff */
[----:B------:R4:W-:Y:S01]  /*2ae50*/  STL [R1+0xca8], R5 ;  /* 0x000ca80501007387 */ /* 0x0009e20000100800 */
[----:B------:R-:W-:-:S03]  /*2ae60*/  IADD3 R39, P6, PT, R39, UR10, RZ ;  /* 0x0000000a27277c10 */ /* 0x000fc6000ffde0ff */
[----:B------:R-:W-:Y:S01]  /*2ae70*/  STL [R1+0xca4], R6 ;  /* 0x000ca40601007387 */ /* 0x000fe20000100800 */
[----:B------:R-:W-:-:S03]  /*2ae80*/  IADD3.X R40, PT, PT, R40, UR11, RZ, P6, !PT ;  /* 0x0000000b28287c10 */ /* 0x000fc6000b7fe4ff */
[----:B------:R-:W-:Y:S04]  /*2ae90*/  STL [R1+0xcb0], R7 ;  /* 0x000cb00701007387 */ /* 0x000fe80000100800 */
[----:B------:R-:W-:Y:S01]  /*2aea0*/  @!PT LDS RZ, [RZ] ;  /* 0x00000000fffff984 */ /* 0x000fe20000000800 */
[----:B------:R-:W-:Y:S01]  /*2aeb0*/  @!PT LDS RZ, [RZ] ;  /* 0x00000000fffff984 */ /* 0x000fe20000000800 */
[----:B------:R-:W-:Y:S01]  /*2aec0*/  @!PT LDS RZ, [RZ] ;  /* 0x00000000fffff984 */ /* 0x000fe20000000800 */
[----:B------:R2:W-:Y:S01]  /*2aed0*/  LDGSTS.E [R190+0x60000], desc[UR20][R126.64], P4 ;  /* 0x600000007ebe7fae */ /* 0x0005e2000a1a1014 */
[--C-:B-1----:R-:W-:Y:S02]  /*2aee0*/  SHF.R.U32.HI R229, RZ, 0x6, R245.reuse ;  /* 0x00000006ffe57819 */ /* 0x102fe400000116f5 */
[----:B------:R-:W-:Y:S01]  /*2aef0*/  SHF.R.U32.HI R245, RZ, 0x6, R245 ;  /* 0x00000006fff57819 */ /* 0x000fe200000116f5 */
[----:B------:R-:W-:Y:S01]  /*2af00*/  STL [R1+0xcac], R8 ;  /* 0x000cac0801007387 */ /* 0x000fe20000100800 */
[----:B------:R-:W-:Y:S02]  /*2af10*/  SGXT.U32 R229, R229, 0x1 ;  /* 0x00000001e5e5781a */ /* 0x000fe40000000000 */
[----:B------:R-:W-:Y:S01]  /*2af20*/  SGXT.U32 R245, R245, 0x1 ;  /* 0x00000001f5f5781a */ /* 0x000fe20000000000 */
[----:B------:R-:W-:Y:S01]  /*2af30*/  STL [R1+0xcb4], R38 ;  /* 0x000cb42601007387 */ /* 0x000fe20000100800 */
[----:B------:R-:W-:-:S02]  /*2af40*/  LOP3.LUT R229, R229, 0x22, RZ, 0xfc, !PT ;  /* 0x00000022e5e57812 */ /* 0x000fc400078efcff */
[----:B------:R-:W-:Y:S01]  /*2af50*/  LOP3.LUT R245, R245, 0x20, RZ, 0xfc, !PT ;  /* 0x00000020f5f57812 */ /* 0x000fe200078efcff */
[----:B--2---:R-:W-:Y:S02]  /*2af60*/  IMAD.MOV.U32 R126, RZ, RZ, R7 ;  /* 0x000000ffff7e7224 */ /* 0x004fe400078e0007 */
[----:B------:R-:W-:Y:S01]  /*2af70*/  IMAD.MOV.U32 R127, RZ, RZ, R8 ;  /* 0x000000ffff7f7224 */ /* 0x000fe200078e0008 */
[----:B------:R-:W-:-:S04]  /*2af80*/  ISETP.GE.AND P4, PT, R245, UR5, PT ;  /* 0x00000005f5007c0c */ /* 0x000fc8000bf86270 */
[----:B------:R1:W-:Y:S01]  /*2af90*/  LDGSTS.E [R190+0x60008], desc[UR20][R126.64], P5 ;  /* 0x600080007ebe7fae */ /* 0x0003e2000a9a1014 */
[----:B------:R-:W-:Y:S02]  /*2afa0*/  ISETP.GE.AND P5, PT, R229, UR5, PT ;  /* 0x00000005e5007c0c */ /* 0x000fe4000bfa6270 */
[----:B------:R-:W2:Y:S01]  /*2afb0*/  S2R R229, SR_TID.X ;  /* 0x0000000000e57919 */ /* 0x000ea20000002100 */
[----:B-1----:R-:W-:Y:S02]  /*2afc0*/  SEL R127, RZ, 0x4, P4 ;  /* 0x00000004ff7f7807 */ /* 0x002fe40002000000 */
[----:B------:R-:W-:Y:S02]  /*2afd0*/  SEL R126, RZ, 0x4, P5 ;  /* 0x00000004ff7e7807 */ /* 0x000fe40002800000 */
[----:B------:R-:W-:Y:S02]  /*2afe0*/  SEL R127, R127, RZ, !P3 ;  /* 0x000000ff7f7f7207 */ /* 0x000fe40005800000 */
[----:B------:R-:W-:-:S02]  /*2aff0*/  SEL R126, R126, RZ, !P3 ;  /* 0x000000ff7e7e7207 */ /* 0x000fc40005800000 */
[----:B------:R-:W-:Y:S01]  /*2b000*/  ISETP.NE.U32.AND P5, PT, R127, RZ, PT ;  /* 0x000000ff7f00720c */ /* 0x000fe20003fa5070 */
[----:B------:R-:W-:Y:S01]  /*2b010*/  IMAD.MOV.U32 R127, RZ, RZ, R38 ;  /* 0x000000ffff7f7224 */ /* 0x000fe200078e0026 */
[----:B------:R-:W-:Y:S01]  /*2b020*/  ISETP.NE.U32.AND P4, PT, R126, RZ, PT ;  /* 0x000000ff7e00720c */ /* 0x000fe20003f85070 */
[----:B------:R-:W-:-:S10]  /*2b030*/  IMAD.MOV.U32 R126, RZ, RZ, R37 ;  /* 0x000000ffff7e7224 */ /* 0x000fd400078e0025 */
[----:B------:R1:W-:Y:S01]  /*2b040*/  LDGSTS.E [R190+0x62000], desc[UR20][R126.64], P5 ;  /* 0x620000007ebe7fae */ /* 0x0003e2000a9a1014 */
[--C-:B--2---:R-:W-:Y:S02]  /*2b050*/  SHF.R.U32.HI R0, RZ, 0x6, R229.reuse ;  /* 0x00000006ff007819 */ /* 0x104fe400000116e5 */
[----:B------:R-:W-:Y:S02]  /*2b060*/  SHF.R.U32.HI R3, RZ, 0x6, R229 ;  /* 0x00000006ff037819 */ /* 0x000fe400000116e5 */
[----:B------:R-:W-:Y:S02]  /*2b070*/  SGXT.U32 R0, R0, 0x1 ;  /* 0x000000010000781a */ /* 0x000fe40000000000 */
[----:B------:R-:W-:Y:S02]  /*2b080*/  SGXT.U32 R3, R3, 0x1 ;  /* 0x000000010303781a */ /* 0x000fe40000000000 */
[----:B------:R-:W-:Y:S01]  /*2b090*/  LOP3.LUT R0, R0, 0x42, RZ, 0xfc, !PT ;  /* 0x0000004200007812 */ /* 0x000fe200078efcff */
[----:B-1----:R-:W-:Y:S01]  /*2b0a0*/  IMAD.MOV.U32 R126, RZ, RZ, R39 ;  /* 0x000000ffff7e7224 */ /* 0x002fe200078e0027 */
[----:B------:R-:W-:Y:S01]  /*2b0b0*/  LOP3.LUT R3, R3, 0x40, RZ, 0xfc, !PT ;  /* 0x0000004003037812 */ /* 0x000fe200078efcff */
[----:B------:R-:W-:Y:S01]  /*2b0c0*/  IMAD.MOV.U32 R127, RZ, RZ, R40 ;  /* 0x000000ffff7f7224 */ /* 0x000fe200078e0028 */
[----:B------:R-:W-:-:S02]  /*2b0d0*/  ISETP.GE.AND P5, PT, R0, UR5, PT ;  /* 0x0000000500007c0c */ /* 0x000fc4000bfa6270 */
[----:B------:R-:W2:Y:S04]  /*2b0e0*/  LDL R0, [R1+0xb98] ;  /* 0x000b980001007983 */ /* 0x000ea80000100800 */
[----:B------:R1:W-:Y:S01]  /*2b0f0*/  LDGSTS.E [R190+0x62008], desc[UR20][R126.64], P4 ;  /* 0x620080007ebe7fae */ /* 0x0003e2000a1a1014 */
[----:B------:R-:W-:Y:S02]  /*2b100*/  ISETP.GE.AND P4, PT, R3, UR5, PT ;  /* 0x0000000503007c0c */ /* 0x000fe4000bf86270 */
[----:B------:R-:W-:Y:S02]  /*2b110*/  IADD3 R69, P6, PT, R69, UR10, RZ ;  /* 0x0000000a45457c10 */ /* 0x000fe4000ffde0ff */
[----:B-1----:R-:W-:Y:S02]  /*2b120*/  SEL R127, RZ, 0x4, P4 ;  /* 0x00000004ff7f7807 */ /* 0x002fe40002000000 */
[----:B------:R-:W-:-:S02]  /*2b130*/  SEL R126, RZ, 0x4, P5 ;  /* 0x00000004ff7e7807 */ /* 0x000fc40002800000 */
[----:B------:R-:W-:Y:S02]  /*2b140*/  SEL R127, R127, RZ, !P3 ;  /* 0x000000ff7f7f7207 */ /* 0x000fe40005800000 */
[----:B------:R-:W-:Y:S02]  /*2b150*/  SEL R126, R126, RZ, !P3 ;  /* 0x000000ff7e7e7207 */ /* 0x000fe40005800000 */
[----:B------:R-:W-:Y:S02]  /*2b160*/  ISETP.NE.U32.AND P5, PT, R127, RZ, PT ;  /* 0x000000ff7f00720c */ /* 0x000fe40003fa5070 */
[----:B------:R-:W-:Y:S02]  /*2b170*/  IADD3.X R70, PT, PT, R70, UR11, RZ, P6, !PT ;  /* 0x0000000b46467c10 */ /* 0x000fe4000b7fe4ff */
[----:B------:R-:W-:Y:S02]  /*2b180*/  IADD3 R71, P6, PT, R71, UR10, RZ ;  /* 0x0000000a47477c10 */ /* 0x000fe4000ffde0ff */
[----:B------:R-:W-:Y:S01]  /*2b190*/  ISETP.NE.U32.AND P4, PT, R126, RZ, PT ;  /* 0x000000ff7e00720c */ /* 0x000fe20003f85070 */
[----:B------:R-:W-:Y:S01]  /*2b1a0*/  IMAD.MOV.U32 R126, RZ, RZ, R69 ;  /* 0x000000ffff7e7224 */ /* 0x000fe200078e0045 */
[----:B------:R-:W-:Y:S01]  /*2b1b0*/  SHF.R.U32.HI R3, RZ, 0x6, R229 ;  /* 0x00000006ff037819 */ /* 0x000fe200000116e5 */
[----:B------:R-:W-:Y:S01]  /*2b1c0*/  IMAD.MOV.U32 R127, RZ, RZ, R70 ;  /* 0x000000ffff7f7224 */ /* 0x000fe200078e0046 */
[----:B------:R-:W-:-:S02]  /*2b1d0*/  IADD3.X R72, PT, PT, R72, UR11, RZ, P6, !PT ;  /* 0x0000000b48487c10 */ /* 0x000fc4000b7fe4ff */
[----:B------:R-:W-:Y:S02]  /*2b1e0*/  SGXT.U32 R3, R3, 0x1 ;  /* 0x000000010303781a */ /* 0x000fe40000000000 */
[----:B------:R1:W-:Y:S01]  /*2b1f0*/  LDGSTS.E [R190+0x64000], desc[UR20][R126.64], P5 ;  /* 0x640000007ebe7fae */ /* 0x0003e2000a9a1014 */
[----:B---3--:R-:W-:Y:S02]  /*2b200*/  SHF.R.U32.HI R2, RZ, 0x6, R229 ;  /* 0x00000006ff027819 */ /* 0x008fe400000116e5 */
[----:B------:R-:W-:Y:S02]  /*2b210*/  LOP3.LUT R3, R3, 0x60, RZ, 0xfc, !PT ;  /* 0x0000006003037812 */ /* 0x000fe400078efcff */
[----:B------:R-:W-:Y:S01]  /*2b220*/  SGXT.U32 R2, R2, 0x1 ;  /* 0x000000010202781a */ /* 0x000fe20000000000 */
[----:B-1----:R-:W-:Y:S02]  /*2b230*/  IMAD.MOV.U32 R126, RZ, RZ, R71 ;  /* 0x000000ffff7e7224 */ /* 0x002fe400078e0047 */
[----:B------:R-:W-:Y:S01]  /*2b240*/  IMAD.MOV.U32 R127, RZ, RZ, R72 ;  /* 0x000000ffff7f7224 */ /* 0x000fe200078e0048 */
[----:B------:R-:W-:-:S04]  /*2b250*/  LOP3.LUT R2, R2, 0x62, RZ, 0xfc, !PT ;  /* 0x0000006202027812 */ /* 0x000fc800078efcff */
[----:B------:R1:W-:Y:S01]  /*2b260*/  LDGSTS.E [R190+0x64008], desc[UR20][R126.64], P4 ;  /* 0x640080007ebe7fae */ /* 0x0003e2000a1a1014 */
[----:B------:R-:W-:Y:S02]  /*2b270*/  ISETP.GE.AND P4, PT, R3, UR5, PT ;  /* 0x0000000503007c0c */ /* 0x000fe4000bf86270 */
[----:B------:R-:W-:Y:S02]  /*2b280*/  ISETP.GE.AND P5, PT, R2, UR5, PT ;  /* 0x0000000502007c0c */ /* 0x000fe4000bfa6270 */
[----:B------:R-:W-:Y:S02]  /*2b290*/  IADD3 R101, P6, PT, R101, UR10, RZ ;  /* 0x0000000a65657c10 */ /* 0x000fe4000ffde0ff */
[----:B-1----:R-:W-:Y:S02]  /*2b2a0*/  SEL R127, RZ, 0x4, P4 ;  /* 0x00000004ff7f7807 */ /* 0x002fe40002000000 */
[----:B------:R-:W-:Y:S02]  /*2b2b0*/  SEL R126, RZ, 0x4, P5 ;  /* 0x00000004ff7e7807 */ /* 0x000fe40002800000 */
[----:B------:R-:W-:-:S02]  /*2b2c0*/  SEL R127, R127, RZ, !P3 ;  /* 0x000000ff7f7f7207 */ /* 0x000fc40005800000 */
        /* <DEDUP_REMOVED lines=11> */
[----:B------:R-:W-:Y:S02]  /*2b380*/  SHF.R.U32.HI R2, RZ, 0x6, R229 ;  /* 0x00000006ff027819 */ /* 0x000fe400000116e5 */
[----:B------:R-:W-:Y:S02]  /*2b390*/  LOP3.LUT R3, R3, 0x4, RZ, 0xfc, !PT ;  /* 0x0000000403037812 */ /* 0x000fe400078efcff */
[----:B------:R-:W-:Y:S01]  /*2b3a0*/  SGXT.U32 R2, R2, 0x1 ;  /* 0x000000010202781a */ /* 0x000fe20000000000 */
[----:B-1----:R-:W-:Y:S02]  /*2b3b0*/  IMAD.MOV.U32 R126, RZ, RZ, R103 ;  /* 0x000000ffff7e7224 */ /* 0x002fe400078e0067 */
[----:B------:R-:W-:-:S05]  /*2b3c0*/  IMAD.MOV.U32 R127, RZ, RZ, R104 ;  /* 0x000000ffff7f7224 */ /* 0x000fca00078e0068 */
[----:B------:R1:W-:Y:S01]  /*2b3d0*/  LDGSTS.E [R190+0x66008], desc[UR20][R126.64], P4 ;  /* 0x660080007ebe7fae */ /* 0x0003e2000a1a1014 */
[----:B------:R-:W-:Y:S02]  /*2b3e0*/  ISETP.GE.AND P4, PT, R3, UR5, PT ;  /* 0x0000000503007c0c */ /* 0x000fe4000bf86270 */
[----:B------:R-:W-:-:S04]  /*2b3f0*/  LOP3.LUT R2, R2, 0x6, RZ, 0xfc, !PT ;  /* 0x0000000602027812 */ /* 0x000fc800078efcff */
[----:B------:R-:W-:Y:S02]  /*2b400*/  ISETP.GE.AND P5, PT, R2, UR5, PT ;  /* 0x0000000502007c0c */ /* 0x000fe4000bfa6270 */
[----:B-1----:R-:W-:-:S04]  /*2b410*/  SEL R126, RZ, 0x4, P4 ;  /* 0x00000004ff7e7807 */ /* 0x002fc80002000000 */
[----:B------:R-:W-:Y:S02]  /*2b420*/  SEL R126, R126, RZ, !P3 ;  /* 0x000000ff7e7e7207 */ /* 0x000fe40005800000 */
[----:B------:R-:W-:Y:S02]  /*2b430*/  IADD3 R9, P6, PT, R9, UR10, RZ ;  /* 0x0000000a09097c10 */ /* 0x000fe4000ffde0ff */
[----:B------:R-:W-:Y:S02]  /*2b440*/  ISETP.NE.U32.AND P4, PT, R126, RZ, PT ;  /* 0x000000ff7e00720c */ /* 0x000fe40003f85070 */
[----:B------:R-:W-:Y:S02]  /*2b450*/  SEL R126, RZ, 0x4, P5 ;  /* 0x00000004ff7e7807 */ /* 0x000fe40002800000 */
[----:B------:R-:W-:Y:S02]  /*2b460*/  IADD3.X R10, PT, PT, R10, UR11, RZ, P6, !PT ;  /* 0x0000000b0a0a7c10 */ /* 0x000fe4000b7fe4ff */
[----:B------:R-:W-:-:S02]  /*2b470*/  SEL R126, R126, RZ, !P3 ;  /* 0x000000ff7e7e7207 */ /* 0x000fc40005800000 */
[----:B------:R-:W-:Y:S02]  /*2b480*/  SHF.R.U32.HI R2, RZ, 0x6, R229 ;  /* 0x00000006ff027819 */ /* 0x000fe400000116e5 */
[----:B------:R-:W-:Y:S02]  /*2b490*/  IADD3 R11, P6, PT, R11, UR10, RZ ;  /* 0x0000000a0b0b7c10 */ /* 0x000fe4000ffde0ff */
[----:B------:R-:W-:Y:S01]  /*2b4a0*/  ISETP.NE.U32.AND P5, PT, R126, RZ, PT ;  /* 0x000000ff7e00720c */ /* 0x000fe20003fa5070 */
[----:B------:R-:W-:Y:S01]  /*2b4b0*/  IMAD.MOV.U32 R126, RZ, RZ, R9 ;  /* 0x000000ffff7e7224 */ /* 0x000fe200078e0009 */
[----:B------:R-:W-:Y:S01]  /*2b4c0*/  SGXT.U32 R2, R2, 0x1 ;  /* 0x000000010202781a */ /* 0x000fe20000000000 */
[----:B------:R-:W-:Y:S01]  /*2b4d0*/  IMAD.MOV.U32 R127, RZ, RZ, R10 ;  /* 0x000000ffff7f7224 */ /* 0x000fe200078e000a */
[----:B------:R-:W-:Y:S02]  /*2b4e0*/  IADD3.X R12, PT, PT, R12, UR11, RZ, P6, !PT ;  /* 0x0000000b0c0c7c10 */ /* 0x000fe4000b7fe4ff */
[----:B------:R-:W-:-:S02]  /*2b4f0*/  LOP3.LUT R2, R2, 0x24, RZ, 0xfc, !PT ;  /* 0x0000002402027812 */ /* 0x000fc400078efcff */
[----:B------:R-:W-:-:S04]  /*2b500*/  IADD3 R41, P6, PT, R41, UR10, RZ ;  /* 0x0000000a29297c10 */ /* 0x000fc8000ffde0ff */
[----:B------:R-:W-:Y:S01]  /*2b510*/  IADD3.X R42, PT, PT, R42, UR11, RZ, P6, !PT ;  /* 0x0000000b2a2a7c10 */ /* 0x000fe2000b7fe4ff */
[----:B--2---:R-:W-:Y:S01]  /*2b520*/  VIADD R190, R0, UR15 ;  /* 0x0000000f00be7c36 */ /* 0x004fe20008000000 */
[----:B------:R-:W-:-:S04]  /*2b530*/  SHF.R.U32.HI R0, RZ, 0x6, R229 ;  /* 0x00000006ff007819 */ /* 0x000fc800000116e5 */
[----:B------:R1:W-:Y:S01]  /*2b540*/  LDGSTS.E [R190+0x60000], desc[UR20][R126.64], P4 ;  /* 0x600000007ebe7fae */ /* 0x0003e2000a1a1014 */
[----:B------:R-:W-:Y:S02]  /*2b550*/  SGXT.U32 R0, R0, 0x1 ;  /* 0x000000010000781a */ /* 0x000fe40000000000 */
[----:B------:R-:W-:Y:S02]  /*2b560*/  ISETP.GE.AND P4, PT, R2, UR5, PT ;  /* 0x0000000502007c0c */ /* 0x000fe4000bf86270 */
[----:B------:R-:W-:Y:S01]  /*2b570*/  LOP3.LUT R0, R0, 0x26, RZ, 0xfc, !PT ;  /* 0x0000002600007812 */ /* 0x000fe200078efcff */
[----:B-1----:R-:W-:Y:S02]  /*2b580*/  IMAD.MOV.U32 R126, RZ, RZ, R11 ;  /* 0x000000ffff7e7224 */ /* 0x002fe400078e000b */
[----:B------:R-:W-:-:S05]  /*2b590*/  IMAD.MOV.U32 R127, RZ, RZ, R12 ;  /* 0x000000ffff7f7224 */ /* 0x000fca00078e000c */
[----:B------:R1:W-:Y:S01]  /*2b5a0*/  LDGSTS.E [R190+0x60008], desc[UR20][R126.64], P5 ;  /* 0x600080007ebe7fae */ /* 0x0003e2000a9a1014 */
[----:B------:R-:W-:Y:S02]  /*2b5b0*/  ISETP.GE.AND P5, PT, R0, UR5, PT ;  /* 0x0000000500007c0c */ /* 0x000fe4000bfa6270 */
[----:B------:R-:W-:Y:S02]  /*2b5c0*/  SHF.R.U32.HI R0, RZ, 0x6, R229 ;  /* 0x00000006ff007819 */ /* 0x000fe400000116e5 */
[----:B-1----:R-:W-:-:S04]  /*2b5d0*/  SEL R127, RZ, 0x4, P4 ;  /* 0x00000004ff7f7807 */ /* 0x002fc80002000000 */
[----:B------:R-:W-:Y:S02]  /*2b5e0*/  SEL R127, R127, RZ, !P3 ;  /* 0x000000ff7f7f7207 */ /* 0x000fe40005800000 */
[----:B------:R-:W-:Y:S02]  /*2b5f0*/  SEL R126, RZ, 0x4, P5 ;  /* 0x00000004ff7e7807 */ /* 0x000fe40002800000 */
[----:B------:R-:W-:Y:S02]  /*2b600*/  ISETP.NE.U32.AND P5, PT, R127, RZ, PT ;  /* 0x000000ff7f00720c */ /* 0x000fe40003fa5070 */
[----:B------:R-:W-:Y:S02]  /*2b610*/  SEL R126, R126, RZ, !P3 ;  /* 0x000000ff7e7e7207 */ /* 0x000fe40005800000 */
[----:B------:R-:W-:Y:S01]  /*2b620*/  SGXT.U32 R0, R0, 0x1 ;  /* 0x000000010000781a */ /* 0x000fe20000000000 */
[----:B------:R-:W-:Y:S01]  /*2b630*/  IMAD.MOV.U32 R127, RZ, RZ, R42 ;  /* 0x000000ffff7f7224 */ /* 0x000fe200078e002a */
[----:B------:R-:W-:Y:S01]  /*2b640*/  ISETP.NE.U32.AND P4, PT, R126, RZ, PT ;  /* 0x000000ff7e00720c */ /* 0x000fe20003f85070 */
[----:B------:R-:W-:Y:S01]  /*2b650*/  IMAD.MOV.U32 R126, RZ, RZ, R41 ;  /* 0x000000ffff7e7224 */ /* 0x000fe200078e0029 */
[----:B------:R-:W-:-:S05]  /*2b660*/  LOP3.LUT R0, R0, 0x46, RZ, 0xfc, !PT ;  /* 0x0000004600007812 */ /* 0x000fca00078efcff */
[----:B------:R1:W-:Y:S01]  /*2b670*/  LDGSTS.E [R190+0x62000], desc[UR20][R126.64], P5 ;  /* 0x620000007ebe7fae */ /* 0x0003e2000a9a1014 */
[----:B------:R-:W-:-:S03]  /*2b680*/  ISETP.GE.AND P5, PT, R0, UR5, PT ;  /* 0x0000000500007c0c */ /* 0x000fc6000bfa6270 */
[----:B------:R-:W2:Y:S01]  /*2b690*/  LDL R0, [R1+0xb94] ;  /* 0x000b940001007983 */ /* 0x000ea20000100800 */
[----:B------:R-:W-:Y:S02]  /*2b6a0*/  IADD3 R43, P6, PT, R43, UR10, RZ ;  /* 0x0000000a2b2b7c10 */ /* 0x000fe4000ffde0ff */
[----:B------:R-:W-:Y:S02]  /*2b6b0*/  SHF.R.U32.HI R2, RZ, 0x6, R229 ;  /* 0x00000006ff027819 */ /* 0x000fe400000116e5 */
[----:B------:R-:W-:Y:S02]  /*2b6c0*/  IADD3.X R44, PT, PT, R44, UR11, RZ, P6, !PT ;  /* 0x0000000b2c2c7c10 */ /* 0x000fe4000b7fe4ff */
[----:B------:R-:W-:Y:S01]  /*2b6d0*/  SGXT.U32 R2, R2, 0x1 ;  /* 0x000000010202781a */ /* 0x000fe20000000000 */
[----:B-1----:R-:W-:Y:S02]  /*2b6e0*/  IMAD.MOV.U32 R126, RZ, RZ, R43 ;  /* 0x000000ffff7e7224 */ /* 0x002fe400078e002b */
[----:B------:R-:W-:Y:S01]  /*2b6f0*/  IMAD.MOV.U32 R127, RZ, RZ, R44 ;  /* 0x000000ffff7f7224 */ /* 0x000fe200078e002c */
[----:B------:R-:W-:-:S04]  /*2b700*/  LOP3.LUT R2, R2, 0x44, RZ, 0xfc, !PT ;  /* 0x0000004402027812 */ /* 0x000fc800078efcff */
[----:B------:R1:W-:Y:S01]  /*2b710*/  LDGSTS.E [R190+0x62008], desc[UR20][R126.64], P4 ;  /* 0x620080007ebe7fae */ /* 0x0003e2000a1a1014 */
[----:B------:R-:W-:Y:S02]  /*2b720*/  ISETP.GE.AND P4, PT, R2, UR5, PT ;  /* 0x0000000502007c0c */ /* 0x000fe4000bf86270 */
[----:B------:R-:W-:Y:S02]  /*2b730*/  IADD3 R73, P6, PT, R73, UR10, RZ ;  /* 0x0000000a49497c10 */ /* 0x000fe4000ffde0ff */
[----:B-1----:R-:W-:Y:S02]  /*2b740*/  SEL R127, RZ, 0x4, P4 ;  /* 0x00000004ff7f7807 */ /* 0x002fe40002000000 */
[----:B------:R-:W-:Y:S02]  /*2b750*/  SEL R126, RZ, 0x4, P5 ;  /* 0x00000004ff7e7807 */ /* 0x000fe40002800000 */
[----:B------:R-:W-:Y:S02]  /*2b760*/  SEL R127, R127, RZ, !P3 ;  /* 0x000000ff7f7f7207 */ /* 0x000fe40005800000 */
[----:B------:R-:W-:-:S02]  /*2b770*/  SEL R126, R126, RZ, !P3 ;  /* 0x000000ff7e7e7207 */ /* 0x000fc40005800000 */
        /* <DEDUP_REMOVED lines=342> */
[----:B------:R-:W-:Y:S02]  /*2cce0*/  SHF.R.U32.HI R2, RZ, 0x6, R229 ;  /* 0x00000006ff027819 */ /* 0x000fe400000116e5 */
[----:B------:R-:W-:-:S02]  /*2ccf0*/  SEL R126, R126, RZ, !P3 ;  /* 0x000000ff7e7e7207 */ /* 0x000fc40005800000 */
[----:B------:R-:W-:Y:S02]  /*2cd00*/  IADD3.X R26, PT, PT, R26, UR11, RZ, P6, !PT ;  /* 0x0000000b1a1a7c10 */ /* 0x000fe4000b7fe4ff */
[----:B------:R-:W-:Y:S02]  /*2cd10*/  SGXT.U32 R2, R2, 0x1 ;  /* 0x000000010202781a */ /* 0x000fe40000000000 */
[----:B------:R-:W-:Y:S01]  /*2cd20*/  ISETP.NE.U32.AND P5, PT, R126, RZ, PT ;  /* 0x000000ff7e00720c */ /* 0x000fe20003fa5070 */
[----:B------:R-:W-:Y:S01]  /*2cd30*/  IMAD.MOV.U32 R126, RZ, RZ, R25 ;  /* 0x000000ffff7e7224 */ /* 0x000fe200078e0019 */
[----:B------:R-:W-:Y:S01]  /*2cd40*/  LOP3.LUT R2, R2, 0x34, RZ, 0xfc, !PT ;  /* 0x0000003402027812 */ /* 0x000fe200078efcff */
[----:B------:R-:W-:Y:S01]  /*2cd50*/  IMAD.MOV.U32 R127, RZ, RZ, R26 ;  /* 0x000000ffff7f7224 */ /* 0x000fe200078e001a */
[----:B------:R-:W-:-:S04]  /*2cd60*/  IADD3 R27, P6, PT, R27, UR10, RZ ;  /* 0x0000000a1b1b7c10 */ /* 0x000fc8000ffde0ff */
[----:B------:R-:W-:Y:S02]  /*2cd70*/  IADD3.X R28, PT, PT, R28, UR11, RZ, P6, !PT ;  /* 0x0000000b1c1c7c10 */ /* 0x000fe4000b7fe4ff */
[----:B------:R-:W-:-:S04]  /*2cd80*/  IADD3 R57, P6, PT, R57, UR10, RZ ;  /* 0x0000000a39397c10 */ /* 0x000fc8000ffde0ff */
[----:B------:R-:W-:Y:S01]  /*2cd90*/  IADD3.X R58, PT, PT, R58, UR11, RZ, P6, !PT ;  /* 0x0000000b3a3a7c10 */ /* 0x000fe2000b7fe4ff */
[----:B--2---:R-:W-:-:S05]  /*2cda0*/  VIADD R190, R0, UR15 ;  /* 0x0000000f00be7c36 */ /* 0x004fca0008000000 */
[----:B------:R1:W-:Y:S01]  /*2cdb0*/  LDGSTS.E [R190+0x60000], desc[UR20][R126.64], P4 ;  /* 0x600000007ebe7fae */ /* 0x0003e2000a1a1014 */
[----:B------:R-:W-:-:S03]  /*2cdc0*/  ISETP.GE.AND P4, PT, R2, UR5, PT ;  /* 0x0000000502007c0c */ /* 0x000fc6000bf86270 */
[----:B------:R-:W2:Y:S01]  /*2cdd0*/  LDL.LU R2, [R1+0x5ec] ;  /* 0x0005ec0001027983 */ /* 0x000ea20000300800 */
[----:B------:R-:W-:-:S04]  /*2cde0*/  SHF.R.U32.HI R0, RZ, 0x6, R229 ;  /* 0x00000006ff007819 */ /* 0x000fc800000116e5 */
[----:B------:R-:W-:Y:S01]  /*2cdf0*/  SGXT.U32 R0, R0, 0x1 ;  /* 0x000000010000781a */ /* 0x000fe20000000000 */
[----:B-1----:R-:W-:Y:S02]  /*2ce00*/  IMAD.MOV.U32 R126, RZ, RZ, R27 ;  /* 0x000000ffff7e7224 */ /* 0x002fe400078e001b */
[----:B------:R-:W-:Y:S01]  /*2ce10*/  IMAD.MOV.U32 R127, RZ, RZ, R28 ;  /* 0x000000ffff7f7224 */ /* 0x000fe200078e001c */
[----:B------:R-:W-:-:S04]  /*2ce20*/  LOP3.LUT R0, R0, 0x36, RZ, 0xfc, !PT ;  /* 0x0000003600007812 */ /* 0x000fc800078efcff */
        /* <DEDUP_REMOVED lines=15> */
[----:B------:R-:W3:Y:S01]  /*2cf20*/  LDL R0, [R1+0xb84] ;  /* 0x000b840001007983 */ /* 0x000ee20000100800 */
        /* <DEDUP_REMOVED lines=19> */
[----:B----4-:R-:W-:Y:S01]  /*2d060*/  SHF.R.U32.HI R5, RZ, 0x6, R229 ;  /* 0x00000006ff057819 */ /* 0x010fe200000116e5 */
        /* <DEDUP_REMOVED lines=20> */
[----:B------:R-:W-:Y:S01]  /*2d1b0*/  ISETP.NE.U32.AND P4, PT, R126, RZ, PT ;  /* 0x000000ff7e00720c */ /* 0x000fe20003f85070 */
[----:B------:R-:W-:Y:S01]  /*2d1c0*/  IMAD.MOV.U32 R126, RZ, RZ, R121 ;  /* 0x000000ffff7e7224 */ /* 0x000fe200078e0079 */
[----:B------:R-:W-:Y:S01]  /*2d1d0*/  SHF.R.U32.HI R3, RZ, 0x6, R229 ;  /* 0x00000006ff037819 */ /* 0x000fe200000116e5 */
[----:B------:R-:W-:-:S03]  /*2d1e0*/  IMAD.MOV.U32 R127, RZ, RZ, R122 ;  /* 0x000000ffff7f7224 */ /* 0x000fc600078e007a */
[----:B------:R-:W-:-:S03]  /*2d1f0*/  SGXT.U32 R3, R3, 0x1 ;  /* 0x000000010303781a */ /* 0x000fc60000000000 */
[----:B------:R1:W-:Y:S01]  /*2d200*/  LDGSTS.E [R190+0x66000], desc[UR20][R126.64], P5 ;  /* 0x660000007ebe7fae */ /* 0x0003e2000a9a1014 */
[----:B------:R-:W-:Y:S02]  /*2d210*/  LOP3.LUT R3, R3, 0x18, RZ, 0xfc, !PT ;  /* 0x0000001803037812 */ /* 0x000fe400078efcff */
[----:B--2---:R-:W-:-:S04]  /*2d220*/  IADD3 R2, P6, PT, R2, UR10, RZ ;  /* 0x0000000a02027c10 */ /* 0x004fc8000ffde0ff */
[----:B------:R-:W-:Y:S01]  /*2d230*/  IADD3.X R123, PT, PT, R123, UR11, RZ, P6, !PT ;  /* 0x0000000b7b7b7c10 */ /* 0x000fe2000b7fe4ff */
[----:B-1----:R-:W-:Y:S01]  /*2d240*/  IMAD.MOV.U32 R126, RZ, RZ, R2 ;  /* 0x000000ffff7e7224 */ /* 0x002fe200078e0002 */
[----:B------:R1:W-:Y:S03]  /*2d250*/  STL [R1+0x5ec], R2 ;  /* 0x0005ec0201007387 */ /* 0x0003e60000100800 */
[----:B------:R-:W-:Y:S01]  /*2d260*/  IMAD.MOV.U32 R127, RZ, RZ, R123 ;  /* 0x000000ffff7f7224 */ /* 0x000fe200078e007b */
[----:B------:R-:W-:Y:S01]  /*2d270*/  IADD3 R29, P6, PT, R29, UR10, RZ ;  /* 0x0000000a1d1d7c10 */ /* 0x000fe2000ffde0ff */
[----:B------:R-:W2:Y:S04]  /*2d280*/  LDL.LU R5, [R1+0x5f0] ;  /* 0x0005f00001057983 */ /* 0x000ea80000300800 */
[----:B------:R4:W-:Y:S01]  /*2d290*/  LDGSTS.E [R190+0x66008], desc[UR20][R126.64], P4 ;  /* 0x660080007ebe7fae */ /* 0x0009e2000a1a1014 */
[----:B-1----:R-:W-:-:S02]  /*2d2a0*/  SHF.R.U32.HI R2, RZ, 0x6, R229 ;  /* 0x00000006ff027819 */ /* 0x002fc400000116e5 */
[----:B------:R-:W-:Y:S02]  /*2d2b0*/  ISETP.GE.AND P4, PT, R3, UR5, PT ;  /* 0x0000000503007c0c */ /* 0x000fe4000bf86270 */
[----:B------:R-:W-:-:S04]  /*2d2c0*/  SGXT.U32 R2, R2, 0x1 ;  /* 0x000000010202781a */ /* 0x000fc80000000000 */
[----:B------:R-:W-:Y:S02]  /*2d2d0*/  LOP3.LUT R2, R2, 0x1a, RZ, 0xfc, !PT ;  /* 0x0000001a02027812 */ /* 0x000fe400078efcff */
[----:B----4-:R-:W-:Y:S02]  /*2d2e0*/  SEL R126, RZ, 0x4, P4 ;  /* 0x00000004ff7e7807 */ /* 0x010fe40002000000 */
[----:B------:R-:W-:Y:S02]  /*2d2f0*/  ISETP.GE.AND P5, PT, R2, UR5, PT ;  /* 0x0000000502007c0c */ /* 0x000fe4000bfa6270 */
[----:B------:R-:W-:-:S04]  /*2d300*/  SEL R126, R126, RZ, !P3 ;  /* 0x000000ff7e7e7207 */ /* 0x000fc80005800000 */
[----:B------:R-:W-:Y:S02]  /*2d310*/  ISETP.NE.U32.AND P4, PT, R126, RZ, PT ;  /* 0x000000ff7e00720c */ /* 0x000fe40003f85070 */
[----:B------:R-:W-:Y:S02]  /*2d320*/  SEL R126, RZ, 0x4, P5 ;  /* 0x00000004ff7e7807 */ /* 0x000fe40002800000 */
[----:B------:R-:W-:Y:S02]  /*2d330*/  IADD3.X R30, PT, PT, R30, UR11, RZ, P6, !PT ;  /* 0x0000000b1e1e7c10 */ /* 0x000fe4000b7fe4ff */
[----:B------:R-:W-:Y:S02]  /*2d340*/  SEL R126, R126, RZ, !P3 ;  /* 0x000000ff7e7e7207 */ /* 0x000fe40005800000 */
[----:B------:R-:W-:Y:S02]  /*2d350*/  IADD3 R31, P6, PT, R31, UR10, RZ ;  /* 0x0000000a1f1f7c10 */ /* 0x000fe4000ffde0ff */
[----:B------:R-:W-:Y:S01]  /*2d360*/  ISETP.NE.U32.AND P5, PT, R126, RZ, PT ;  /* 0x000000ff7e00720c */ /* 0x000fe20003fa5070 */
[----:B------:R-:W-:Y:S01]  /*2d370*/  IMAD.MOV.U32 R126, RZ, RZ, R29 ;  /* 0x000000ffff7e7224 */ /* 0x000fe200078e001d */
[----:B------:R-:W-:Y:S01]  /*2d380*/  IADD3.X R32, PT, PT, R32, UR11, RZ, P6, !PT ;  /* 0x0000000b20207c10 */ /* 0x000fe2000b7fe4ff */
[----:B------:R-:W-:-:S02]  /*2d390*/  IMAD.MOV.U32 R127, RZ, RZ, R30 ;  /* 0x000000ffff7f7224 */ /* 0x000fc400078e001e */
[----:B---3--:R-:W-:Y:S01]  /*2d3a0*/  VIADD R190, R0, UR15 ;  /* 0x0000000f00be7c36 */ /* 0x008fe20008000000 */
[----:B------:R-:W-:-:S04]  /*2d3b0*/  SHF.R.U32.HI R0, RZ, 0x6, R229 ;  /* 0x00000006ff007819 */ /* 0x000fc800000116e5 */
[----:B------:R-:W-:Y:S01]  /*2d3c0*/  SGXT.U32 R0, R0, 0x1 ;  /* 0x000000010000781a */ /* 0x000fe20000000000 */
[----:B------:R1:W-:Y:S03]  /*2d3d0*/  LDGSTS.E [R190+0x60000], desc[UR20][R126.64], P4 ;  /* 0x600000007ebe7fae */ /* 0x0003e6000a1a1014 */
[----:B------:R-:W-:Y:S01]  /*2d3e0*/  LOP3.LUT R0, R0, 0x3a, RZ, 0xfc, !PT ;  /* 0x0000003a00007812 */ /* 0x000fe200078efcff */
[----:B-1----:R-:W-:Y:S02]  /*2d3f0*/  IMAD.MOV.U32 R126, RZ, RZ, R31 ;  /* 0x000000ffff7e7224 */ /* 0x002fe400078e001f */
[----:B------:R-:W-:-:S05]  /*2d400*/  IMAD.MOV.U32 R127, RZ, RZ, R32 ;  /* 0x000000ffff7f7224 */ /* 0x000fca00078e0020 */
[----:B------:R1:W-:Y:S01]  /*2d410*/  LDGSTS.E [R190+0x60008], desc[UR20][R126.64], P5 ;  /* 0x600080007ebe7fae */ /* 0x0003e2000a9a1014 */
[----:B------:R-:W-:-:S03]  /*2d420*/  ISETP.GE.AND P5, PT, R0, UR5, PT ;  /* 0x0000000500007c0c */ /* 0x000fc6000bfa6270 */
[----:B------:R-:W3:Y:S01]  /*2d430*/  LDL.LU R0, [R1+0x5f4] ;  /* 0x0005f40001007983 */ /* 0x000ee20000300800 */
[----:B------:R-:W-:Y:S02]  /*2d440*/  SHF.R.U32.HI R2, RZ, 0x6, R229 ;  /* 0x00000006ff027819 */ /* 0x000fe400000116e5 */
[----:B------:R-:W-:Y:S01]  /*2d450*/  IADD3 R61, P6, PT, R61, UR10, RZ ;  /* 0x0000000a3d3d7c10 */ /* 0x000fe2000ffde0ff */
[----:B------:R-:W4:Y:S01]  /*2d460*/  LDL.LU R3, [R1+0x5f8] ;  /* 0x0005f80001037983 */ /* 0x000f220000300800 */
[----:B------:R-:W-:-:S04]  /*2d470*/  SGXT.U32 R2, R2, 0x1 ;  /* 0x000000010202781a */ /* 0x000fc80000000000 */
[----:B------:R-:W-:-:S04]  /*2d480*/  LOP3.LUT R2, R2, 0x38, RZ, 0xfc, !PT ;  /* 0x0000003802027812 */ /* 0x000fc800078efcff */
[----:B------:R-:W-:Y:S02]  /*2d490*/  ISETP.GE.AND P4, PT, R2, UR5, PT ;  /* 0x0000000502007c0c */ /* 0x000fe4000bf86270 */
[----:B-1----:R-:W-:Y:S01]  /*2d4a0*/  SEL R126, RZ, 0x4, P5 ;  /* 0x00000004ff7e7807 */ /* 0x002fe20002800000 */
[----:B------:R-:W4:Y:S01]  /*2d4b0*/  LDL.LU R2, [R1+0x5fc] ;  /* 0x0005fc0001027983 */ /* 0x000f220000300800 */
[----:B------:R-:W-:-:S04]  /*2d4c0*/  SEL R127, RZ, 0x4, P4 ;  /* 0x00000004ff7f7807 */ /* 0x000fc80002000000 */
        /* <DEDUP_REMOVED lines=28> */
[----:B------:R-:W-:Y:S02]  /*2d690*/  SHF.R.U32.HI R6, RZ, 0x6, R229 ;  /* 0x00000006ff067819 */ /* 0x000fe400000116e5 */
[----:B------:R-:W-:Y:S02]  /*2d6a0*/  IADD3 R95, P6, PT, R95, UR10, RZ ;  /* 0x0000000a5f5f7c10 */ /* 0x000fe4000ffde0ff */
[----:B------:R-:W-:Y:S01]  /*2d6b0*/  ISETP.NE.U32.AND P4, PT, R126, RZ, PT ;  /* 0x000000ff7e00720c */ /* 0x000fe20003f85070 */
[----:B------:R-:W-:Y:S01]  /*2d6c0*/  IMAD.MOV.U32 R126, RZ, RZ, R93 ;  /* 0x000000ffff7e7224 */ /* 0x000fe200078e005d */
[----:B------:R-:W-:Y:S01]  /*2d6d0*/  SGXT.U32 R6, R6, 0x1 ;  /* 0x000000010606781a */ /* 0x000fe20000000000 */
[----:B------:R-:W-:Y:S01]  /*2d6e0*/  IMAD.MOV.U32 R127, RZ, RZ, R94 ;  /* 0x000000ffff7f7224 */ /* 0x000fe200078e005e */
[----:B------:R-:W-:-:S02]  /*2d6f0*/  IADD3.X R96, PT, PT, R96, UR11, RZ, P6, !PT ;  /* 0x0000000b60607c10 */ /* 0x000fc4000b7fe4ff */
[----:B------:R-:W-:Y:S02]  /*2d700*/  SHF.R.U32.HI R7, RZ, 0x6, R229 ;  /* 0x00000006ff077819 */ /* 0x000fe400000116e5 */
[----:B------:R-:W-:Y:S01]  /*2d710*/  LOP3.LUT R6, R6, 0x7a, RZ, 0xfc, !PT ;  /* 0x0000007a06067812 */ /* 0x000fe200078efcff */
        /* <DEDUP_REMOVED lines=8> */
[----:B-1----:R-:W-:-:S04]  /*2d7a0*/  SEL R126, RZ, 0x4, P5 ;  /* 0x00000004ff7e7807 */ /* 0x002fc80002800000 */
[----:B------:R-:W-:Y:S02]  /*2d7b0*/  SEL R126, R126, RZ, !P3 ;  /* 0x000000ff7e7e7207 */ /* 0x000fe40005800000 */
[----:B------:R-:W-:Y:S02]  /*2d7c0*/  SEL R127, RZ, 0x4, P4 ;  /* 0x00000004ff7f7807 */ /* 0x000fe40002000000 */
[----:B------:R-:W-:Y:S02]  /*2d7d0*/  ISETP.NE.U32.AND P4, PT, R126, RZ, PT ;  /* 0x000000ff7e00720c */ /* 0x000fe40003f85070 */
[----:B---3--:R-:W-:-:S04]  /*2d7e0*/  IADD3 R0, P6, PT, R0, UR10, RZ ;  /* 0x0000000a00007c10 */ /* 0x008fc8000ffde0ff */
[----:B--2---:R-:W-:Y:S01]  /*2d7f0*/  IADD3.X R5, PT, PT, R5, UR11, RZ, P6, !PT ;  /* 0x0000000b05057c10 */ /* 0x004fe2000b7fe4ff */
[----:B------:R1:W-:Y:S01]  /*2d800*/  STL [R1+0x5f4], R0 ;  /* 0x0005f40001007387 */ /* 0x0003e20000100800 */
[----:B------:R-:W-:-:S03]  /*2d810*/  IMAD.MOV.U32 R126, RZ, RZ, R0 ;  /* 0x000000ffff7e7224 */ /* 0x000fc600078e0000 */
[----:B------:R-:W-:Y:S04]  /*2d820*/  STL [R1+0x5f0], R5 ;  /* 0x0005f00501007387 */ /* 0x000fe80000100800 */
[----:B-1----:R-:W2:Y:S01]  /*2d830*/  LDL R0, [R1+0xb80] ;  /* 0x000b800001007983 */ /* 0x002ea20000100800 */
[----:B------:R-:W-:-:S04]  /*2d840*/  SEL R127, R127, RZ, !P3 ;  /* 0x000000ff7f7f7207 */ /* 0x000fc80005800000 */
[----:B------:R-:W-:Y:S02]  /*2d850*/  ISETP.NE.U32.AND P5, PT, R127, RZ, PT ;  /* 0x000000ff7f00720c */ /* 0x000fe40003fa5070 */
[----:B----4-:R-:W-:Y:S01]  /*2d860*/  IADD3 R2, P6, PT, R2, UR10, RZ ;  /* 0x0000000a02027c10 */ /* 0x010fe2000ffde0ff */
[----:B------:R-:W-:-:S03]  /*2d870*/  IMAD.MOV.U32 R127, RZ, RZ, R5 ;  /* 0x000000ffff7f7224 */ /* 0x000fc600078e0005 */
[----:B------:R-:W-:Y:S01]  /*2d880*/  IADD3.X R3, PT, PT, R3, UR11, RZ, P6, !PT ;  /* 0x0000000b03037c10 */ /* 0x000fe2000b7fe4ff */
[----:B------:R-:W-:Y:S04]  /*2d890*/  STL [R1+0x5fc], R2 ;  /* 0x0005fc0201007387 */ /* 0x000fe80000100800 */
[----:B------:R1:W-:Y:S04]  /*2d8a0*/  STL [R1+0x5f8], R3 ;  /* 0x0005f80301007387 */ /* 0x0003e80000100800 */
[----:B------:R3:W-:Y:S01]  /*2d8b0*/  LDGSTS.E [R190+0x66000], desc[UR20][R126.64], P5 ;  /* 0x660000007ebe7fae */ /* 0x0007e2000a9a1014 */
[----:B------:R-:W-:-:S03]  /*2d8c0*/  IADD3 R33, P6, PT, R33, UR10, RZ ;  /* 0x0000000a21217c10 */ /* 0x000fc6000ffde0ff */
[----:B------:R-:W4:Y:S01]  /*2d8d0*/  LDL.LU R7, [R1+0x600] ;  /* 0x0006000001077983 */ /* 0x000f220000300800 */
[----:B---3--:R-:W-:Y:S01]  /*2d8e0*/  IMAD.MOV.U32 R127, RZ, RZ, R3 ;  /* 0x000000ffff7f7224 */ /* 0x008fe200078e0003 */
[----:B-1----:R-:W-:Y:S01]  /*2d8f0*/  SHF.R.U32.HI R3, RZ, 0x6, R229 ;  /* 0x00000006ff037819 */ /* 0x002fe200000116e5 */
[----:B------:R-:W-:-:S03]  /*2d900*/  IMAD.MOV.U32 R126, RZ, RZ, R2 ;  /* 0x000000ffff7e7224 */ /* 0x000fc600078e0002 */
[----:B------:R-:W-:Y:S02]  /*2d910*/  SGXT.U32 R3, R3, 0x1 ;  /* 0x000000010303781a */ /* 0x000fe40000000000 */
[----:B------:R-:W-:Y:S01]  /*2d920*/  SHF.R.U32.HI R2, RZ, 0x6, R229 ;  /* 0x00000006ff027819 */ /* 0x000fe200000116e5 */
[----:B------:R1:W-:Y:S01]  /*2d930*/  LDGSTS.E [R190+0x66008], desc[UR20][R126.64], P4 ;  /* 0x660080007ebe7fae */ /* 0x0003e2000a1a1014 */
[----:B------:R-:W-:Y:S02]  /*2d940*/  LOP3.LUT R3, R3, 0x1c, RZ, 0xfc, !PT ;  /* 0x0000001c03037812 */ /* 0x000fe400078efcff */
[----:B------:R-:W-:Y:S02]  /*2d950*/  SGXT.U32 R2, R2, 0x1 ;  /* 0x000000010202781a */ /* 0x000fe40000000000 */
[----:B------:R-:W-:Y:S02]  /*2d960*/  ISETP.GE.AND P4, PT, R3, UR5, PT ;  /* 0x0000000503007c0c */ /* 0x000fe4000bf86270 */
[----:B------:R-:W-:Y:S01]  /*2d970*/  LOP3.LUT R2, R2, 0x1e, RZ, 0xfc, !PT ;  /* 0x0000001e02027812 */ /* 0x000fe200078efcff */
[----:B------:R-:W3:Y:S01]  /*2d980*/  LDL.LU R3, [R1+0x604] ;  /* 0x0006040001037983 */ /* 0x000ee20000300800 */
[----:B-1----:R-:W-:-:S03]  /*2d990*/  SEL R126, RZ, 0x4, P4 ;  /* 0x00000004ff7e7807 */ /* 0x002fc60002000000 */
[----:B------:R-:W3:Y:S01]  /*2d9a0*/  LDL.LU R6, [R1+0x608] ;  /* 0x0006080001067983 */ /* 0x000ee20000300800 */
[----:B------:R-:W-:Y:S02]  /*2d9b0*/  ISETP.GE.AND P5, PT, R2, UR5, PT ;  /* 0x0000000502007c0c */ /* 0x000fe4000bfa6270 */
[----:B------:R-:W-:Y:S01]  /*2d9c0*/  SEL R126, R126, RZ, !P3 ;  /* 0x000000ff7e7e7207 */ /* 0x000fe20005800000 */
[----:B------:R-:W3:Y:S03]  /*2d9d0*/  LDL.LU R5, [R1+0x60c] ;  /* 0x00060c0001057983 */ /* 0x000ee60000300800 */
[----:B------:R-:W-:Y:S02]  /*2d9e0*/  ISETP.NE.U32.AND P4, PT, R126, RZ, PT ;  /* 0x000000ff7e00720c */ /* 0x000fe40003f85070 */
[----:B------:R-:W-:Y:S02]  /*2d9f0*/  SEL R126, RZ, 0x4, P5 ;  /* 0x00000004ff7e7807 */ /* 0x000fe40002800000 */
[----:B------:R-:W-:-:S02]  /*2da00*/  IADD3.X R34, PT, PT, R34, UR11, RZ, P6, !PT ;  /* 0x0000000b22227c10 */ /* 0x000fc4000b7fe4ff */
[----:B------:R-:W-:Y:S02]  /*2da10*/  SEL R126, R126, RZ, !P3 ;  /* 0x000000ff7e7e7207 */ /* 0x000fe40005800000 */
[----:B------:R-:W-:Y:S02]  /*2da20*/  SHF.R.U32.HI R2, RZ, 0x6, R229 ;  /* 0x00000006ff027819 */ /* 0x000fe400000116e5 */
[----:B------:R-:W-:Y:S02]  /*2da30*/  IADD3 R35, P6, PT, R35, UR10, RZ ;  /* 0x0000000a23237c10 */ /* 0x000fe4000ffde0ff */
[----:B------:R-:W-:Y:S01]  /*2da40*/  ISETP.NE.U32.AND P5, PT, R126, RZ, PT ;  /* 0x000000ff7e00720c */ /* 0x000fe20003fa5070 */
[----:B------:R-:W-:Y:S01]  /*2da50*/  IMAD.MOV.U32 R126, RZ, RZ, R33 ;  /* 0x000000ffff7e7224 */ /* 0x000fe200078e0021 */
[----:B------:R-:W-:Y:S01]  /*2da60*/  SGXT.U32 R2, R2, 0x1 ;  /* 0x000000010202781a */ /* 0x000fe20000000000 */
[----:B------:R-:W-:Y:S01]  /*2da70*/  IMAD.MOV.U32 R127, RZ, RZ, R34 ;  /* 0x000000ffff7f7224 */ /* 0x000fe200078e0022 */
[----:B------:R-:W-:-:S02]  /*2da80*/  IADD3.X R36, PT, PT, R36, UR11, RZ, P6, !PT ;  /* 0x0000000b24247c10 */ /* 0x000fc4000b7fe4ff */
[----:B------:R-:W-:Y:S02]  /*2da90*/  LOP3.LUT R2, R2, 0x3c, RZ, 0xfc, !PT ;  /* 0x0000003c02027812 */ /* 0x000fe400078efcff */
[----:B------:R-:W-:-:S04]  /*2daa0*/  IADD3 R65, P6, PT, R65, UR10, RZ ;  /* 0x0000000a41417c10 */ /* 0x000fc8000ffde0ff */
[----:B------:R-:W-:Y:S02]  /*2dab0*/  IADD3.X R66, PT, PT, R66, UR11, RZ, P6, !PT ;  /* 0x0000000b42427c10 */ /* 0x000fe4000b7fe4ff */
        /* <DEDUP_REMOVED lines=12> */
[----:B-1----:R-:W-:Y:S02]  /*2db80*/  SEL R127, RZ, 0x4, P4 ;  /* 0x00000004ff7f7807 */ /* 0x002fe40002000000 */
[----:B------:R-:W-:Y:S02]  /*2db90*/  SEL R126, RZ, 0x4, P5 ;  /* 0x00000004ff7e7807 */ /* 0x000fe40002800000 */
[----:B------:R-:W-:Y:S02]  /*2dba0*/  SEL R127, R127, RZ, !P3 ;  /* 0x000000ff7f7f7207 */ /* 0x000fe40005800000 */
[----:B------:R-:W-:Y:S02]  /*2dbb0*/  SEL R126, R126, RZ, !P3 ;  /* 0x000000ff7e7e7207 */ /* 0x000fe40005800000 */
[----:B------:R-:W-:-:S02]  /*2dbc0*/  ISETP.NE.U32.AND P5, PT, R127, RZ, PT ;  /* 0x000000ff7f00720c */ /* 0x000fc40003fa5070 */
[----:B------:R-:W-:Y:S01]  /*2dbd0*/  ISETP.NE.U32.AND P4, PT, R126, RZ, PT ;  /* 0x000000ff7e00720c */ /* 0x000fe20003f85070 */
[----:B------:R-:W-:Y:S01]  /*2dbe0*/  IMAD.MOV.U32 R126, RZ, RZ, R65 ;  /* 0x000000ffff7e7224 */ /* 0x000fe200078e0041 */
[--C-:B------:R-:W-:Y:S01]  /*2dbf0*/  SHF.R.U32.HI R2, RZ, 0x6, R229.reuse ;  /* 0x00000006ff027819 */ /* 0x100fe200000116e5 */
[----:B------:R-:W-:Y:S01]  /*2dc00*/  IMAD.MOV.U32 R127, RZ, RZ, R66 ;  /* 0x000000ffff7f7224 */ /* 0x000fe200078e0042 */
[----:B------:R-:W-:Y:S02]  /*2dc10*/  SHF.R.U32.HI R0, RZ, 0x6, R229 ;  /* 0x00000006ff007819 */ /* 0x000fe400000116e5 */
[----:B------:R-:W-:Y:S02]  /*2dc20*/  SGXT.U32 R2, R2, 0x1 ;  /* 0x000000010202781a */ /* 0x000fe40000000000 */
[----:B------:R-:W-:-:S03]  /*2dc30*/  SGXT.U32 R0, R0, 0x1 ;  /* 0x000000010000781a */ /* 0x000fc60000000000 */
[----:B------:R1:W-:Y:S01]  /*2dc40*/  LDGSTS.E [R190+0x62000], desc[UR20][R126.64], P5 ;  /* 0x620000007ebe7fae */ /* 0x0003e2000a9a1014 */
[----:B------:R-:W-:Y:S02]  /*2dc50*/  LOP3.LUT R2, R2, 0x5c, RZ, 0xfc, !PT ;  /* 0x0000005c02027812 */ /* 0x000fe400078efcff */
[----:B------:R-:W-:Y:S01]  /*2dc60*/  LOP3.LUT R0, R0, 0x5e, RZ, 0xfc, !PT ;  /* 0x0000005e00007812 */ /* 0x000fe200078efcff */
[----:B-1----:R-:W-:Y:S02]  /*2dc70*/  IMAD.MOV.U32 R126, RZ, RZ, R67 ;  /* 0x000000ffff7e7224 */ /* 0x002fe400078e0043 */
[----:B------:R-:W-:Y:S01]  /*2dc80*/  IMAD.MOV.U32 R127, RZ, RZ, R68 ;  /* 0x000000ffff7f7224 */ /* 0x000fe200078e0044 */
[----:B------:R-:W-:-:S04]  /*2dc90*/  ISETP.GE.AND P5, PT, R0, UR5, PT ;  /* 0x0000000500007c0c */ /* 0x000fc8000bfa6270 */
[----:B------:R1:W-:Y:S01]  /*2dca0*/  LDGSTS.E [R190+0x62008], desc[UR20][R126.64], P4 ;  /* 0x620080007ebe7fae */ /* 0x0003e2000a1a1014 */
[----:B------:R-:W-:-:S03]  /*2dcb0*/  ISETP.GE.AND P4, PT, R2, UR5, PT ;  /* 0x0000000502007c0c */ /* 0x000fc6000bf86270 */
[----:B------:R-:W2:Y:S04]  /*2dcc0*/  LDL.LU R2, [R1+0x610] ;  /* 0x0006100001027983 */ /* 0x000ea80000300800 */
[----:B------:R-:W2:Y:S01]  /*2dcd0*/  LDL.LU R0, [R1+0x614] ;  /* 0x0006140001007983 */ /* 0x000ea20000300800 */
[----:B-1----:R-:W-:Y:S02]  /*2dce0*/  SEL R127, RZ, 0x4, P4 ;  /* 0x00000004ff7f7807 */ /* 0x002fe40002000000 */
[----:B------:R-:W-:Y:S02]  /*2dcf0*/  SEL R126, RZ, 0x4, P5 ;  /* 0x00000004ff7e7807 */ /* 0x000fe40002800000 */
[----:B------:R-:W-:Y:S02]  /*2dd00*/  SEL R127, R127, RZ, !P3 ;  /* 0x000000ff7f7f7207 */ /* 0x000fe40005800000 */
[----:B------:R-:W-:-:S02]  /*2dd10*/  IADD3 R97, P6, PT, R97, UR10, RZ ;  /* 0x0000000a61617c10 */ /* 0x000fc4000ffde0ff */
[----:B------:R-:W-:Y:S02]  /*2dd20*/  ISETP.NE.U32.AND P5, PT, R127, RZ, PT ;  /* 0x000000ff7f00720c */ /* 0x000fe40003fa5070 */
[----:B------:R-:W-:Y:S02]  /*2dd30*/  SEL R126, R126, RZ, !P3 ;  /* 0x000000ff7e7e7207 */ /* 0x000fe40005800000 */
        /* <DEDUP_REMOVED lines=18> */
[----:B---3--:R-:W-:Y:S02]  /*2de60*/  IADD3 R3, P6, PT, R3, UR10, RZ ;  /* 0x0000000a03037c10 */ /* 0x008fe4000ffde0ff */
[----:B-1----:R-:W-:Y:S02]  /*2de70*/  SEL R127, RZ, 0x4, P4 ;  /* 0x00000004ff7f7807 */ /* 0x002fe40002000000 */
[----:B------:R-:W-:Y:S02]  /*2de80*/  SEL R126, RZ, 0x4, P5 ;  /* 0x00000004ff7e7807 */ /* 0x000fe40002800000 */
[----:B------:R-:W-:-:S02]  /*2de90*/  SEL R127, R127, RZ, !P3 ;  /* 0x000000ff7f7f7207 */ /* 0x000fc40005800000 */
[----:B------:R-:W-:Y:S02]  /*2dea0*/  SEL R126, R126, RZ, !P3 ;  /* 0x000000ff7e7e7207 */ /* 0x000fe40005800000 */
[----:B------:R-:W-:Y:S02]  /*2deb0*/  ISETP.NE.U32.AND P5, PT, R127, RZ, PT ;  /* 0x000000ff7f00720c */ /* 0x000fe40003fa5070 */
[----:B----4-:R-:W-:Y:S02]  /*2dec0*/  IADD3.X R7, PT, PT, R7, UR11, RZ, P6, !PT ;  /* 0x0000000b07077c10 */ /* 0x010fe4000b7fe4ff */
[----:B------:R-:W-:Y:S02]  /*2ded0*/  IADD3 R5, P6, PT, R5, UR10, RZ ;  /* 0x0000000a05057c10 */ /* 0x000fe4000ffde0ff */
[----:B------:R-:W-:Y:S01]  /*2dee0*/  ISETP.NE.U32.AND P4, PT, R126, RZ, PT ;  /* 0x000000ff7e00720c */ /* 0x000fe20003f85070 */
[----:B------:R-:W-:Y:S01]  /*2def0*/  IMAD.MOV.U32 R126, RZ, RZ, R3 ;  /* 0x000000ffff7e7224 */ /* 0x000fe200078e0003 */
[----:B------:R-:W-:Y:S01]  /*2df00*/  IADD3.X R6, PT, PT, R6, UR11, RZ, P6, !PT ;  /* 0x0000000b06067c10 */ /* 0x000fe2000b7fe4ff */
[----:B------:R-:W-:Y:S01]  /*2df10*/  IMAD.MOV.U32 R127, RZ, RZ, R7 ;  /* 0x000000ffff7f7224 */ /* 0x000fe200078e0007 */
[----:B------:R1:W-:Y:S04]  /*2df20*/  STL [R1+0x604], R3 ;  /* 0x0006040301007387 */ /* 0x0003e80000100800 */
[----:B------:R3:W-:Y:S01]  /*2df30*/  LDGSTS.E [R190+0x66000], desc[UR20][R126.64], P5 ;  /* 0x660000007ebe7fae */ /* 0x0007e2000a9a1014 */
[----:B-1----:R-:W-:Y:S01]  /*2df40*/  LOP3.LUT R3, R229, 0x7f, RZ, 0xc0, !PT ;  /* 0x0000007fe5037812 */ /* 0x002fe200078ec0ff */
[----:B---3--:R-:W-:-:S02]  /*2df50*/  IMAD.MOV.U32 R126, RZ, RZ, R5 ;  /* 0x000000ffff7e7224 */ /* 0x008fc400078e0005 */
[----:B------:R-:W-:-:S05]  /*2df60*/  IMAD.MOV.U32 R127, RZ, RZ, R6 ;  /* 0x000000ffff7f7224 */ /* 0x000fca00078e0006 */
[----:B------:R1:W-:Y:S01]  /*2df70*/  LDGSTS.E [R190+0x66008], desc[UR20][R126.64], P4 ;  /* 0x660080007ebe7fae */ /* 0x0003e2000a1a1014 */
[----:B------:R-:W-:-:S03]  /*2df80*/  ISETP.GE.AND P4, PT, R3, UR5, PT ;  /* 0x0000000503007c0c */ /* 0x000fc6000bf86270 */
[----:B------:R-:W-:Y:S01]  /*2df90*/  STL [R1+0x600], R7 ;  /* 0x0006000701007387 */ /* 0x000fe20000100800 */
[----:B------:R-:W-:-:S03]  /*2dfa0*/  IADD3 R135, P5, PT, R135, UR12, RZ ;  /* 0x0000000c87877c10 */ /* 0x000fc6000ffbe0ff */
[----:B------:R-:W0:Y:S01]  /*2dfb0*/  LDGDEPBAR ;  /* 0x00000000000079af */ /* 0x000e220000000000 */
[----:B-1----:R-:W-:-:S03]  /*2dfc0*/  SEL R126, RZ, 0x4, P4 ;  /* 0x00000004ff7e7807 */ /* 0x002fc60002000000 */
[----:B------:R1:W-:Y:S04]  /*2dfd0*/  STL [R1+0x60c], R5 ;  /* 0x00060c0501007387 */ /* 0x0003e80000100800 */
[----:B------:R-:W-:Y:S01]  /*2dfe0*/  STL [R1+0x608], R6 ;  /* 0x0006080601007387 */ /* 0x000fe20000100800 */
[----:B------:R-:W-:-:S04]  /*2dff0*/  SEL R126, R126, RZ, !P3 ;  /* 0x000000ff7e7e7207 */ /* 0x000fc80005800000 */
[----:B------:R-:W-:Y:S02]  /*2e000*/  ISETP.NE.U32.AND P3, PT, R126, RZ, PT ;  /* 0x000000ff7e00720c */ /* 0x000fe40003f65070 */
[----:B--2---:R-:W-:-:S04]  /*2e010*/  IADD3 R0, P4, PT, R0, UR12, RZ ;  /* 0x0000000c00007c10 */ /* 0x004fc8000ff9e0ff */
[----:B------:R-:W-:Y:S01]  /*2e020*/  IADD3.X R2, PT, PT, R2, UR13, RZ, P4, !PT ;  /* 0x0000000d02027c10 */ /* 0x000fe2000a7fe4ff */
[----:B------:R2:W-:Y:S04]  /*2e030*/  STL [R1+0x614], R0 ;  /* 0x0006140001007387 */ /* 0x0005e80000100800 */
[----:B------:R3:W-:Y:S04]  /*2e040*/  STL [R1+0x610], R2 ;  /* 0x0006100201007387 */ /* 0x0007e80000100800 */
[----:B------:R-:W4:Y:S04]  /*2e050*/  LDL.LU R38, [R1+0x28] ;  /* 0x0000280001267983 */ /* 0x000f280000300800 */
[----:B------:R-:W4:Y:S01]  /*2e060*/  LDL.LU R8, [R1+0x2c] ;  /* 0x00002c0001087983 */ /* 0x000f220000300800 */
[----:B------:R-:W-:-:S03]  /*2e070*/  IMAD.MOV.U32 R126, RZ, RZ, R0 ;  /* 0x000000ffff7e7224 */ /* 0x000fc600078e0000 */
[----:B-1----:R-:W4:Y:S04]  /*2e080*/  LDL.LU R5, [R1+0x68] ;  /* 0x0000680001057983 */ /* 0x002f280000300800 */
[----:B--2---:R-:W2:Y:S01]  /*2e090*/  LDL.LU R0, [R1+0x6c] ;  /* 0x00006c0001007983 */ /* 0x004ea20000300800 */
[----:B------:R-:W-:-:S03]  /*2e0a0*/  IMAD.MOV.U32 R127, RZ, RZ, R2 ;  /* 0x000000ffff7f7224 */ /* 0x000fc600078e0002 */
[----:B------:R-:W2:Y:S04]  /*2e0b0*/  LDL.LU R7, [R1+0xa8] ;  /* 0x0000a80001077983 */ /* 0x000ea80000300800 */
[----:B---3--:R-:W3:Y:S01]  /*2e0c0*/  LDL.LU R2, [R1+0xac] ;  /* 0x0000ac0001027983 */ /* 0x008ee20000300800 */
[----:B------:R-:W-:Y:S01]  /*2e0d0*/  ULEA UR5, UR17, UR7, 0x11 ;  /* 0x0000000711057291 */ /* 0x000fe2000f8e88ff */
[----:B------:R-:W-:Y:S02]  /*2e0e0*/  IADD3.X R134, PT, PT, R134, UR13, RZ, P5, !PT ;  /* 0x0000000d86867c10 */ /* 0x000fe4000affe4ff */
[----:B------:R-:W-:Y:S01]  /*2e0f0*/  IADD3 R151, P4, PT, R151, UR12, RZ ;  /* 0x0000000c97977c10 */ /* 0x000fe2000ff9e0ff */
[----:B------:R-:W3:Y:S02]  /*2e100*/  LDL.LU R3, [R1+0xec] ;  /* 0x0000ec0001037983 */ /* 0x000ee40000300800 */
[----:B------:R-:W-:Y:S01]  /*2e110*/  VIADD R190, R4, UR5 ;  /* 0x0000000504be7c36 */ /* 0x000fe20008000000 */
[----:B------:R-:W-:Y:S01]  /*2e120*/  IADD3.X R150, PT, PT, R150, UR13, RZ, P4, !PT ;  /* 0x0000000d96967c10 */ /* 0x000fe2000a7fe4ff */
[----:B------:R-:W3:Y:S04]  /*2e130*/  LDL.LU R6, [R1+0x12c] ;  /* 0x00012c0001067983 */ /* 0x000ee80000300800 */
[----:B------:R1:W-:Y:S01]  /*2e140*/  LDGSTS.E [R190], desc[UR20][R126.64], P3 ;  /* 0x000000007ebe7fae */ /* 0x0003e200099a1014 */
[----:B------:R-:W-:-:S02]  /*2e150*/  IADD3 R167, P5, PT, R167, UR12, RZ ;  /* 0x0000000ca7a77c10 */ /* 0x000fc4000ffbe0ff */
[----:B------:R-:W-:Y:S02]  /*2e160*/  IADD3 R183, P4, PT, R183, UR12, RZ ;  /* 0x0000000cb7b77c10 */ /* 0x000fe4000ff9e0ff */
[----:B------:R-:W-:Y:S01]  /*2e170*/  IADD3.X R166, PT, PT, R166, UR13, RZ, P5, !PT ;  /* 0x0000000da6a67c10 */ /* 0x000fe2000affe4ff */
[----:B-1----:R-:W-:Y:S02]  /*2e180*/  IMAD.MOV.U32 R126, RZ, RZ, R135 ;  /* 0x000000ffff7e7224 */ /* 0x002fe400078e0087 */
[----:B------:R-:W-:-:S05]  /*2e190*/  IMAD.MOV.U32 R127, RZ, RZ, R134 ;  /* 0x000000ffff7f7224 */ /* 0x000fca00078e0086 */
[----:B------:R1:W-:Y:S01]  /*2e1a0*/  LDGSTS.E [R190+0x400], desc[UR20][R126.64], P3 ;  /* 0x004000007ebe7fae */ /* 0x0003e200099a1014 */
[----:B------:R-:W-:Y:S02]  /*2e1b0*/  IADD3.X R182, PT, PT, R182, UR13, RZ, P4, !PT ;  /* 0x0000000db6b67c10 */ /* 0x000fe4000a7fe4ff */
[----:B------:R-:W-:Y:S01]  /*2e1c0*/  IADD3 R200, P5, PT, R200, UR12, RZ ;  /* 0x0000000cc8c87c10 */ /* 0x000fe2000ffbe0ff */
        /* <DEDUP_REMOVED lines=18> */
[----:B------:R-:W-:Y:S01]  /*2e2f0*/  IADD3.X R247, PT, PT, R247, UR13, RZ, P4, !PT ;  /* 0x0000000df7f77c10 */ /* 0x000fe2000a7fe4ff */
[----:B-1----:R-:W-:Y:S02]  /*2e300*/  IMAD.MOV.U32 R126, RZ, RZ, R216 ;  /* 0x000000ffff7e7224 */ /* 0x002fe400078e00d8 */
[----:B------:R-:W-:-:S05]  /*2e310*/  IMAD.MOV.U32 R127, RZ, RZ, R215 ;  /* 0x000000ffff7f7224 */ /* 0x000fca00078e00d7 */
[----:B------:R1:W-:Y:S02]  /*2e320*/  LDGSTS.E [R190+0x1800], desc[UR20][R126.64], P3 ;  /* 0x018000007ebe7fae */ /* 0x0003e400099a1014 */
[----:B-1----:R-:W-:Y:S02]  /*2e330*/  IMAD.MOV.U32 R126, RZ, RZ, R232 ;  /* 0x000000ffff7e7224 */ /* 0x002fe400078e00e8 */
[----:B------:R-:W-:-:S05]  /*2e340*/  IMAD.MOV.U32 R127, RZ, RZ, R231 ;  /* 0x000000ffff7f7224 */ /* 0x000fca00078e00e7 */
[----:B------:R1:W-:Y:S02]  /*2e350*/  LDGSTS.E [R190+0x1c00], desc[UR20][R126.64], P3 ;  /* 0x01c000007ebe7fae */ /* 0x0003e400099a1014 */
[----:B-1----:R-:W-:Y:S02]  /*2e360*/  IMAD.MOV.U32 R126, RZ, RZ, R248 ;  /* 0x000000ffff7e7224 */ /* 0x002fe400078e00f8 */
[----:B------:R-:W-:-:S05]  /*2e370*/  IMAD.MOV.U32 R127, RZ, RZ, R247 ;  /* 0x000000ffff7f7224 */ /* 0x000fca00078e00f7 */
[----:B------:R1:W-:Y:S01]  /*2e380*/  LDGSTS.E [R190+0x2000], desc[UR20][R126.64], P3 ;  /* 0x020000007ebe7fae */ /* 0x0003e200099a1014 */
[----:B----4-:R-:W-:-:S04]  /*2e390*/  IADD3 R8, P5, PT, R8, UR12, RZ ;  /* 0x0000000c08087c10 */ /* 0x010fc8000ffbe0ff */
[----:B------:R-:W-:Y:S01]  /*2e3a0*/  IADD3.X R38, PT, PT, R38, UR13, RZ, P5, !PT ;  /* 0x0000000d26267c10 */ /* 0x000fe2000affe4ff */
[----:B------:R4:W-:Y:S01]  /*2e3b0*/  STL [R1+0x2c], R8 ;  /* 0x00002c0801007387 */ /* 0x0009e20000100800 */
[----:B--2---:R-:W-:-:S03]  /*2e3c0*/  IADD3 R0, P4, PT, R0, UR12, RZ ;  /* 0x0000000c00007c10 */ /* 0x004fc6000ff9e0ff */
[----:B------:R2:W-:Y:S01]  /*2e3d0*/  STL [R1+0x28], R38 ;  /* 0x0000282601007387 */ /* 0x0005e20000100800 */
[----:B-1----:R-:W-:Y:S02]  /*2e3e0*/  IMAD.MOV.U32 R126, RZ, RZ, R8 ;  /* 0x000000ffff7e7224 */ /* 0x002fe400078e0008 */
[----:B------:R-:W-:Y:S01]  /*2e3f0*/  IMAD.MOV.U32 R127, RZ, RZ, R38 ;  /* 0x000000ffff7f7224 */ /* 0x000fe200078e0026 */
[----:B------:R-:W-:Y:S01]  /*2e400*/  IADD3.X R5, PT, PT, R5, UR13, RZ, P4, !PT ;  /* 0x0000000d05057c10 */ /* 0x000fe2000a7fe4ff */
[----:B----4-:R-:W4:Y:S01]  /*2e410*/  LDL.LU R8, [R1+0xe8] ;  /* 0x0000e80001087983 */ /* 0x010f220000300800 */
[----:B---3--:R-:W-:-:S03]  /*2e420*/  IADD3 R2, P5, PT, R2, UR12, RZ ;  /* 0x0000000c02027c10 */ /* 0x008fc6000ffbe0ff */
[----:B--2---:R-:W2:Y:S01]  /*2e430*/  LDL.LU R38, [R1+0x128] ;  /* 0x0001280001267983 */ /* 0x004ea20000300800 */
[----:B------:R-:W-:-:S03]  /*2e440*/  IADD3.X R7, PT, PT, R7, UR13, RZ, P5, !PT ;  /* 0x0000000d07077c10 */ /* 0x000fc6000affe4ff */
[----:B------:R1:W-:Y:S04]  /*2e450*/  LDGSTS.E [R190+0x2400], desc[UR20][R126.64], P3 ;  /* 0x024000007ebe7fae */ /* 0x0003e800099a1014 */
[----:B------:R3:W-:Y:S04]  /*2e460*/  STL [R1+0x6c], R0 ;  /* 0x00006c0001007387 */ /* 0x0007e80000100800 */
[----:B------:R3:W-:Y:S01]  /*2e470*/  STL [R1+0x68], R5 ;  /* 0x0000680501007387 */ /* 0x0007e20000100800 */
[----:B-1----:R-:W-:Y:S02]  /*2e480*/  IMAD.MOV.U32 R126, RZ, RZ, R0 ;  /* 0x000000ffff7e7224 */ /* 0x002fe400078e0000 */
[----:B------:R-:W-:Y:S01]  /*2e490*/  IMAD.MOV.U32 R127, RZ, RZ, R5 ;  /* 0x000000ffff7f7224 */ /* 0x000fe200078e0005 */
[----:B------:R1:W-:Y:S04]  /*2e4a0*/  STL [R1+0xac], R2 ;  /* 0x0000ac0201007387 */ /* 0x0003e80000100800 */
[----:B---3--:R-:W3:Y:S04]  /*2e4b0*/  LDL.LU R0, [R1+0x16c] ;  /* 0x00016c0001007983 */ /* 0x008ee80000300800 */
[----:B------:R1:W-:Y:S04]  /*2e4c0*/  STL [R1+0xa8], R7 ;  /* 0x0000a80701007387 */ /* 0x0003e80000100800 */
[----:B------:R1:W-:Y:S04]  /*2e4d0*/  LDGSTS.E [R190+0x2800], desc[UR20][R126.64], P3 ;  /* 0x028000007ebe7fae */ /* 0x0003e800099a1014 */
[----:B------:R-:W3:Y:S01]  /*2e4e0*/  LDL.LU R5, [R1+0x1ac] ;  /* 0x0001ac0001057983 */ /* 0x000ee20000300800 */
[----:B-1----:R-:W-:-:S03]  /*2e4f0*/  IMAD.MOV.U32 R126, RZ, RZ, R2 ;  /* 0x000000ffff7e7224 */ /* 0x002fc600078e0002 */
[----:B------:R-:W3:Y:S01]  /*2e500*/  LDL.LU R2, [R1+0x168] ;  /* 0x0001680001027983 */ /* 0x000ee20000300800 */
[----:B------:R-:W-:-:S03]  /*2e510*/  IMAD.MOV.U32 R127, RZ, RZ, R7 ;  /* 0x000000ffff7f7224 */ /* 0x000fc600078e0007 */
[----:B------:R-:W3:Y:S01]  /*2e520*/  LDL.LU R7, [R1+0x1a8] ;  /* 0x0001a80001077983 */ /* 0x000ee20000300800 */
[----:B------:R-:W-:Y:S02]  /*2e530*/  IADD3 R3, P4, PT, R3, UR12, RZ ;  /* 0x0000000c03037c10 */ /* 0x000fe4000ff9e0ff */
[----:B------:R-:W-:Y:S01]  /*2e540*/  IADD3 R6, P5, PT, R6, UR12, RZ ;  /* 0x0000000c06067c10 */ /* 0x000fe2000ffbe0ff */
[----:B------:R1:W-:Y:S04]  /*2e550*/  LDGSTS.E [R190+0x2c00], desc[UR20][R126.64], P3 ;  /* 0x02c000007ebe7fae */ /* 0x0003e800099a1014 */
[----:B------:R2:W-:Y:S01]  /*2e560*/  STL [R1+0xec], R3 ;  /* 0x0000ec0301007387 */ /* 0x0005e20000100800 */
[----:B-1----:R-:W-:Y:S01]  /*2e570*/  IMAD.MOV.U32 R126, RZ, RZ, R3 ;  /* 0x000000ffff7e7224 */ /* 0x002fe200078e0003 */
[----:B----4-:R-:W-:-:S02]  /*2e580*/  IADD3.X R8, PT, PT, R8, UR13, RZ, P4, !PT ;  /* 0x0000000d08087c10 */ /* 0x010fc4000a7fe4ff */
[----:B--2---:R-:W-:-:S03]  /*2e590*/  IADD3.X R38, PT, PT, R38, UR13, RZ, P5, !PT ;  /* 0x0000000d26267c10 */ /* 0x004fc6000affe4ff */
[----:B------:R-:W-:Y:S01]  /*2e5a0*/  IMAD.MOV.U32 R127, RZ, RZ, R8 ;  /* 0x000000ffff7f7224 */ /* 0x000fe200078e0008 */
[----:B------:R1:W-:Y:S04]  /*2e5b0*/  STL [R1+0xe8], R8 ;  /* 0x0000e80801007387 */ /* 0x0003e80000100800 */
[----:B------:R2:W-:Y:S04]  /*2e5c0*/  STL [R1+0x12c], R6 ;  /* 0x00012c0601007387 */ /* 0x0005e80000100800 */
[----:B------:R-:W4:Y:S04]  /*2e5d0*/  LDL.LU R3, [R1+0x1ec] ;  /* 0x0001ec0001037983 */ /* 0x000f280000300800 */
[----:B------:R2:W-:Y:S04]  /*2e5e0*/  STL [R1+0x128], R38 ;  /* 0x0001282601007387 */ /* 0x0005e80000100800 */
[----:B------:R2:W-:Y:S04]  /*2e5f0*/  LDGSTS.E [R190+0x3000], desc[UR20][R126.64], P3 ;  /* 0x030000007ebe7fae */ /* 0x0005e800099a1014 */
[----:B-1----:R-:W4:Y:S01]  /*2e600*/  LDL.LU R8, [R1+0x22c] ;  /* 0x00022c0001087983 */ /* 0x002f220000300800 */
[----:B---3--:R-:W-:Y:S01]  /*2e610*/  IADD3 R0, P4, PT, R0, UR12, RZ ;  /* 0x0000000c00007c10 */ /* 0x008fe2000ff9e0ff */
[----:B--2---:R-:W-:-:S02]  /*2e620*/  IMAD.MOV.U32 R126, RZ, RZ, R6 ;  /* 0x000000ffff7e7224 */ /* 0x004fc400078e0006 */
[----:B------:R-:W-:Y:S01]  /*2e630*/  IMAD.MOV.U32 R127, RZ, RZ, R38 ;  /* 0x000000ffff7f7224 */ /* 0x000fe200078e0026 */
[----:B------:R-:W2:Y:S01]  /*2e640*/  LDL.LU R6, [R1+0x1e8] ;  /* 0x0001e80001067983 */ /* 0x000ea20000300800 */
[----:B------:R-:W-:-:S03]  /*2e650*/  IADD3 R5, P5, PT, R5, UR12, RZ ;  /* 0x0000000c05057c10 */ /* 0x000fc6000ffbe0ff */
[----:B------:R-:W3:Y:S04]  /*2e660*/  LDL.LU R38, [R1+0x228] ;  /* 0x0002280001267983 */ /* 0x000ee80000300800 */
[----:B------:R1:W-:Y:S01]  /*2e670*/  LDGSTS.E [R190+0x3400], desc[UR20][R126.64], P3 ;  /* 0x034000007ebe7fae */ /* 0x0003e200099a1014 */
[----:B------:R-:W-:-:S03]  /*2e680*/  IADD3.X R2, PT, PT, R2, UR13, RZ, P4, !PT ;  /* 0x0000000d02027c10 */ /* 0x000fc6000a7fe4ff */
[----:B------:R1:W-:Y:S01]  /*2e690*/  STL [R1+0x16c], R0 ;  /* 0x00016c0001007387 */ /* 0x0003e20000100800 */
[----:B------:R-:W-:-:S03]  /*2e6a0*/  IADD3.X R7, PT, PT, R7, UR13, RZ, P5, !PT ;  /* 0x0000000d07077c10 */ /* 0x000fc6000affe4ff */
[----:B------:R1:W-:Y:S02]  /*2e6b0*/  STL [R1+0x168], R2 ;  /* 0x0001680201007387 */ /* 0x0003e40000100800 */
[----:B-1----:R-:W-:Y:S02]  /*2e6c0*/  IMAD.MOV.U32 R126, RZ, RZ, R0 ;  /* 0x000000ffff7e7224 */ /* 0x002fe400078e0000 */
[----:B------:R-:W-:Y:S01]  /*2e6d0*/  IMAD.MOV.U32 R127, RZ, RZ, R2 ;  /* 0x000000ffff7f7224 */ /* 0x000fe200078e0002 */
[----:B------:R1:W-:Y:S04]  /*2e6e0*/  STL [R1+0x1ac], R5 ;  /* 0x0001ac0501007387 */ /* 0x0003e80000100800 */
[----:B------:R-:W3:Y:S04]  /*2e6f0*/  LDL.LU R0, [R1+0x26c] ;  /* 0x00026c0001007983 */ /* 0x000ee80000300800 */
[----:B------:R1:W-:Y:S04]  /*2e700*/  STL [R1+0x1a8], R7 ;  /* 0x0001a80701007387 */ /* 0x0003e80000100800 */
[----:B------:R1:W-:Y:S04]  /*2e710*/  LDGSTS.E [R190+0x3800], desc[UR20][R126.64], P3 ;  /* 0x038000007ebe7fae */ /* 0x0003e800099a1014 */
[----:B------:R-:W3:Y:S01]  /*2e720*/  LDL.LU R2, [R1+0x2ac] ;  /* 0x0002ac0001027983 */ /* 0x000ee20000300800 */
[----:B-1----:R-:W-:-:S03]  /*2e730*/  IMAD.MOV.U32 R126, RZ, RZ, R5 ;  /* 0x000000ffff7e7224 */ /* 0x002fc600078e0005 */
[----:B------:R-:W3:Y:S01]  /*2e740*/  LDL.LU R5, [R1+0x268] ;  /* 0x0002680001057983 */ /* 0x000ee20000300800 */
[----:B------:R-:W-:-:S03]  /*2e750*/  IMAD.MOV.U32 R127, RZ, RZ, R7 ;  /* 0x000000ffff7f7224 */ /* 0x000fc600078e0007 */
[----:B------:R-:W3:Y:S04]  /*2e760*/  LDL.LU R7, [R1+0x2a8] ;  /* 0x0002a80001077983 */ /* 0x000ee80000300800 */
[----:B------:R1:W-:Y:S01]  /*2e770*/  LDGSTS.E [R190+0x3c00], desc[UR20][R126.64], P3 ;  /* 0x03c000007ebe7fae */ /* 0x0003e200099a1014 */
[----:B----4-:R-:W-:-:S05]  /*2e780*/  IADD3 R3, P4, PT, R3, UR12, RZ ;  /* 0x0000000c03037c10 */ /* 0x010fca000ff9e0ff */
[----:B------:R4:W-:Y:S01]  /*2e790*/  STL [R1+0x1ec], R3 ;  /* 0x0001ec0301007387 */ /* 0x0009e20000100800 */
[----:B-1----:R-:W-:Y:S01]  /*2e7a0*/  IMAD.MOV.U32 R126, RZ, RZ, R3 ;  /* 0x000000ffff7e7224 */ /* 0x002fe200078e0003 */
[----:B------:R-:W-:Y:S02]  /*2e7b0*/  IADD3 R8, P5, PT, R8, UR12, RZ ;  /* 0x0000000c08087c10 */ /* 0x000fe4000ffbe0ff */
[----:B--2---:R-:W-:Y:S02]  /*2e7c0*/  IADD3.X R6, PT, PT, R6, UR13, RZ, P4, !PT ;  /* 0x0000000d06067c10 */ /* 0x004fe4000a7fe4ff */
[----:B---3--:R-:W-:-:S03]  /*2e7d0*/  IADD3.X R38, PT, PT, R38, UR13, RZ, P5, !PT ;  /* 0x0000000d26267c10 */ /* 0x008fc6000affe4ff */
[----:B------:R-:W-:Y:S01]  /*2e7e0*/  IMAD.MOV.U32 R127, RZ, RZ, R6 ;  /* 0x000000ffff7f7224 */ /* 0x000fe200078e0006 */
[----:B------:R1:W-:Y:S04]  /*2e7f0*/  STL [R1+0x1e8], R6 ;  /* 0x0001e80601007387 */ /* 0x0003e80000100800 */
[----:B------:R2:W-:Y:S04]  /*2e800*/  STL [R1+0x22c], R8 ;  /* 0x00022c0801007387 */ /* 0x0005e80000100800 */
[----:B----4-:R-:W3:Y:S04]  /*2e810*/  LDL.LU R3, [R1+0x2ec] ;  /* 0x0002ec0001037983 */ /* 0x010ee80000300800 */
[----:B------:R4:W-:Y:S04]  /*2e820*/  STL [R1+0x228], R38 ;  /* 0x0002282601007387 */ /* 0x0009e80000100800 */
[----:B------:R2:W-:Y:S04]  /*2e830*/  LDGSTS.E [R190+0x4000], desc[UR20][R126.64], P3 ;  /* 0x040000007ebe7fae */ /* 0x0005e800099a1014 */
[----:B-1----:R-:W3:Y:S01]  /*2e840*/  LDL.LU R6, [R1+0x32c] ;  /* 0x00032c0001067983 */ /* 0x002ee20000300800 */
[----:B------:R-:W-:Y:S01]  /*2e850*/  IADD3 R0, P4, PT, R0, UR12, RZ ;  /* 0x0000000c00007c10 */ /* 0x000fe2000ff9e0ff */
[----:B--2---:R-:W-:-:S02]  /*2e860*/  IMAD.MOV.U32 R126, RZ, RZ, R8 ;  /* 0x000000ffff7e7224 */ /* 0x004fc400078e0008 */
[----:B------:R-:W-:Y:S01]  /*2e870*/  IMAD.MOV.U32 R127, RZ, RZ, R38 ;  /* 0x000000ffff7f7224 */ /* 0x000fe200078e0026 */
[----:B------:R-:W2:Y:S01]  /*2e880*/  LDL.LU R8, [R1+0x2e8] ;  /* 0x0002e80001087983 */ /* 0x000ea20000300800 */
[----:B------:R-:W-:-:S03]  /*2e890*/  IADD3 R2, P5, PT, R2, UR12, RZ ;  /* 0x0000000c02027c10 */ /* 0x000fc6000ffbe0ff */
[----:B----4-:R-:W4:Y:S04]  /*2e8a0*/  LDL.LU R38, [R1+0x328] ;  /* 0x0003280001267983 */ /* 0x010f280000300800 */
[----:B------:R1:W-:Y:S01]  /*2e8b0*/  LDGSTS.E [R190+0x4400], desc[UR20][R126.64], P3 ;  /* 0x044000007ebe7fae */ /* 0x0003e200099a1014 */
[----:B------:R-:W-:-:S03]  /*2e8c0*/  IADD3.X R5, PT, PT, R5, UR13, RZ, P4, !PT ;  /* 0x0000000d05057c10 */ /* 0x000fc6000a7fe4ff */
[----:B------:R-:W-:Y:S01]  /*2e8d0*/  STL [R1+0x26c], R0 ;  /* 0x00026c0001007387 */ /* 0x000fe20000100800 */
[----:B------:R-:W-:-:S03]  /*2e8e0*/  IADD3.X R7, PT, PT, R7, UR13, RZ, P5, !PT ;  /* 0x0000000d07077c10 */ /* 0x000fc6000affe4ff */
[----:B------:R1:W-:Y:S02]  /*2e8f0*/  STL [R1+0x268], R5 ;  /* 0x0002680501007387 */ /* 0x0003e40000100800 */
[----:B-1----:R-:W-:Y:S02]  /*2e900*/  IMAD.MOV.U32 R126, RZ, RZ, R0 ;  /* 0x000000ffff7e7224 */ /* 0x002fe400078e0000 */
[----:B------:R-:W-:Y:S01]  /*2e910*/  IMAD.MOV.U32 R127, RZ, RZ, R5 ;  /* 0x000000ffff7f7224 */ /* 0x000fe200078e0005 */
[----:B------:R-:W-:Y:S04]  /*2e920*/  STL [R1+0x2ac], R2 ;  /* 0x0002ac0201007387 */ /* 0x000fe80000100800 */
[----:B------:R-:W4:Y:S04]  /*2e930*/  LDL.LU R5, [R1+0x36c] ;  /* 0x00036c0001057983 */ /* 0x000f280000300800 */
[----:B------:R1:W-:Y:S04]  /*2e940*/  STL [R1+0x2a8], R7 ;  /* 0x0002a80701007387 */ /* 0x0003e80000100800 */
[----:B------:R-:W4:Y:S04]  /*2e950*/  LDL.LU R0, [R1+0x3ac] ;  /* 0x0003ac0001007983 */ /* 0x000f280000300800 */
[----:B------:R1:W-:Y:S02]  /*2e960*/  LDGSTS.E [R190+0x4800], desc[UR20][R126.64], P3 ;  /* 0x048000007ebe7fae */ /* 0x0003e400099a1014 */
[----:B-1----:R-:W-:-:S02]  /*2e970*/  IMAD.MOV.U32 R127, RZ, RZ, R7 ;  /* 0x000000ffff7f7224 */ /* 0x002fc400078e0007 */
[----:B------:R-:W4:Y:S01]  /*2e980*/  LDL.LU R7, [R1+0x368] ;  /* 0x0003680001077983 */ /* 0x000f220000300800 */
[----:B------:R-:W-:-:S03]  /*2e990*/  IMAD.MOV.U32 R126, RZ, RZ, R2 ;  /* 0x000000ffff7e7224 */ /* 0x000fc600078e0002 */
[----:B------:R-:W4:Y:S04]  /*2e9a0*/  LDL.LU R2, [R1+0x3a8] ;  /* 0x0003a80001027983 */ /* 0x000f280000300800 */
[----:B------:R1:W-:Y:S01]  /*2e9b0*/  LDGSTS.E [R190+0x4c00], desc[UR20][R126.64], P3 ;  /* 0x04c000007ebe7fae */ /* 0x0003e200099a1014 */
[----:B---3--:R-:W-:-:S05]  /*2e9c0*/  IADD3 R3, P4, PT, R3, UR12, RZ ;  /* 0x0000000c03037c10 */ /* 0x008fca000ff9e0ff */
[----:B------:R-:W-:Y:S01]  /*2e9d0*/  STL [R1+0x2ec], R3 ;  /* 0x0002ec0301007387 */ /* 0x000fe20000100800 */
[----:B-1----:R-:W-:Y:S01]  /*2e9e0*/  IMAD.MOV.U32 R126, RZ, RZ, R3 ;  /* 0x000000ffff7e7224 */ /* 0x002fe200078e0003 */
[----:B------:R-:W-:Y:S02]  /*2e9f0*/  IADD3 R6, P5, PT, R6, UR12, RZ ;  /* 0x0000000c06067c10 */ /* 0x000fe4000ffbe0ff */
[----:B--2---:R-:W-:Y:S02]  /*2ea00*/  IADD3.X R8, PT, PT, R8, UR13, RZ, P4, !PT ;  /* 0x0000000d08087c10 */ /* 0x004fe4000a7fe4ff */
[----:B----4-:R-:W-:-:S03]  /*2ea10*/  IADD3.X R38, PT, PT, R38, UR13, RZ, P5, !PT ;  /* 0x0000000d26267c10 */ /* 0x010fc6000affe4ff */
[----:B------:R-:W-:Y:S01]  /*2ea20*/  IMAD.MOV.U32 R127, RZ, RZ, R8 ;  /* 0x000000ffff7f7224 */ /* 0x000fe200078e0008 */
[----:B------:R1:W-:Y:S04]  /*2ea30*/  STL [R1+0x2e8], R8 ;  /* 0x0002e80801007387 */ /* 0x0003e80000100800 */
[----:B------:R-:W-:Y:S04]  /*2ea40*/  STL [R1+0x32c], R6 ;  /* 0x00032c0601007387 */ /* 0x000fe80000100800 */
[----:B------:R2:W-:Y:S04]  /*2ea50*/  LDGSTS.E [R190+0x5000], desc[UR20][R126.64], P3 ;  /* 0x050000007ebe7fae */ /* 0x0005e800099a1014 */
[----:B-1----:R-:W3:Y:S04]  /*2ea60*/  LDL.LU R8, [R1+0x3ec] ;  /* 0x0003ec0001087983 */ /* 0x002ee80000300800 */
[----:B------:R1:W-:Y:S04]  /*2ea70*/  STL [R1+0x328], R38 ;  /* 0x0003282601007387 */ /* 0x0003e80000100800 */
[----:B------:R-:W4:Y:S01]  /*2ea80*/  LDL.LU R3, [R1+0x42c] ;  /* 0x00042c0001037983 */ /* 0x000f220000300800 */
[----:B------:R-:W-:Y:S01]  /*2ea90*/  IADD3 R5, P4, PT, R5, UR12, RZ ;  /* 0x0000000c05057c10 */ /* 0x000fe2000ff9e0ff */
[----:B--2---:R-:W-:-:S02]  /*2eaa0*/  IMAD.MOV.U32 R127, RZ, RZ, R38 ;  /* 0x000000ffff7f7224 */ /* 0x004fc400078e0026 */
[----:B------:R-:W-:Y:S01]  /*2eab0*/  IMAD.MOV.U32 R126, RZ, RZ, R6 ;  /* 0x000000ffff7e7224 */ /* 0x000fe200078e0006 */
[----:B-1----:R-:W2:Y:S01]  /*2eac0*/  LDL.LU R38, [R1+0x3e8] ;  /* 0x0003e80001267983 */ /* 0x002ea20000300800 */
[----:B------:R-:W-:-:S03]  /*2ead0*/  IADD3 R0, P5, PT, R0, UR12, RZ ;  /* 0x0000000c00007c10 */ /* 0x000fc6000ffbe0ff */
[----:B------:R-:W2:Y:S04]  /*2eae0*/  LDL.LU R6, [R1+0x428] ;  /* 0x0004280001067983 */ /* 0x000ea80000300800 */
[----:B------:R-:W-:Y:S04]  /*2eaf0*/  STL [R1+0x36c], R5 ;  /* 0x00036c0501007387 */ /* 0x000fe80000100800 */
[----:B------:R1:W-:Y:S01]  /*2eb00*/  LDGSTS.E [R190+0x5400], desc[UR20][R126.64], P3 ;  /* 0x054000007ebe7fae */ /* 0x0003e200099a1014 */
[----:B------:R-:W-:Y:S02]  /*2eb10*/  IADD3.X R7, PT, PT, R7, UR13, RZ, P4, !PT ;  /* 0x0000000d07077c10 */ /* 0x000fe4000a7fe4ff */
[----:B------:R-:W-:-:S03]  /*2eb20*/  IADD3.X R2, PT, PT, R2, UR13, RZ, P5, !PT ;  /* 0x0000000d02027c10 */ /* 0x000fc6000affe4ff */
[----:B------:R1:W-:Y:S02]  /*2eb30*/  STL [R1+0x368], R7 ;  /* 0x0003680701007387 */ /* 0x0003e40000100800 */
[----:B-1----:R-:W-:Y:S02]  /*2eb40*/  IMAD.MOV.U32 R126, RZ, RZ, R5 ;  /* 0x000000ffff7e7224 */ /* 0x002fe400078e0005 */
[----:B------:R-:W-:Y:S01]  /*2eb50*/  IMAD.MOV.U32 R127, RZ, RZ, R7 ;  /* 0x000000ffff7f7224 */ /* 0x000fe200078e0007 */
[----:B------:R-:W-:Y:S04]  /*2eb60*/  STL [R1+0x3ac], R0 ;  /* 0x0003ac0001007387 */ /* 0x000fe80000100800 */
[----:B------:R1:W-:Y:S04]  /*2eb70*/  STL [R1+0x3a8], R2 ;  /* 0x0003a80201007387 */ /* 0x0003e80000100800 */
[----:B------:R-:W2:Y:S04]  /*2eb80*/  LDL.LU R7, [R1+0x468] ;  /* 0x0004680001077983 */ /* 0x000ea80000300800 */
[----:B------:R-:W2:Y:S04]  /*2eb90*/  LDL.LU R5, [R1+0x46c] ;  /* 0x00046c0001057983 */ /* 0x000ea80000300800 */
[----:B------:R1:W-:Y:S02]  /*2eba0*/  LDGSTS.E [R190+0x5800], desc[UR20][R126.64], P3 ;  /* 0x058000007ebe7fae */ /* 0x0003e400099a1014 */
[----:B-1----:R-:W-:-:S02]  /*2ebb0*/  IMAD.MOV.U32 R127, RZ, RZ, R2 ;  /* 0x000000ffff7f7224 */ /* 0x002fc400078e0002 */
[----:B------:R-:W-:Y:S01]  /*2ebc0*/  IMAD.MOV.U32 R126, RZ, RZ, R0 ;  /* 0x000000ffff7e7224 */ /* 0x000fe200078e0000 */
[----:B------:R-:W2:Y:S04]  /*2ebd0*/  LDL.LU R2, [R1+0x4a8] ;  /* 0x0004a80001027983 */ /* 0x000ea80000300800 */
[----:B------:R-:W2:Y:S04]  /*2ebe0*/  LDL.LU R0, [R1+0x4ac] ;  /* 0x0004ac0001007983 */ /* 0x000ea80000300800 */
[----:B------:R1:W-:Y:S01]  /*2ebf0*/  LDGSTS.E [R190+0x5c00], desc[UR20][R126.64], P3 ;  /* 0x05c000007ebe7fae */ /* 0x0003e200099a1014 */
[----:B---3--:R-:W-:-:S02]  /*2ec00*/  IADD3 R8, P4, PT, R8, UR12, RZ ;  /* 0x0000000c08087c10 */ /* 0x008fc4000ff9e0ff */
[----:B----4-:R-:W-:-:S03]  /*2ec10*/  IADD3 R3, P5, PT, R3, UR12, RZ ;  /* 0x0000000c03037c10 */ /* 0x010fc6000ffbe0ff */
[----:B------:R-:W-:Y:S01]  /*2ec20*/  STL [R1+0x3ec], R8 ;  /* 0x0003ec0801007387 */ /* 0x000fe20000100800 */
[----:B--2---:R-:W-:Y:S02]  /*2ec30*/  IADD3.X R38, PT, PT, R38, UR13, RZ, P4, !PT ;  /* 0x0000000d26267c10 */ /* 0x004fe4000a7fe4ff */
[----:B------:R-:W-:-:S03]  /*2ec40*/  IADD3.X R6, PT, PT, R6, UR13, RZ, P5, !PT ;  /* 0x0000000d06067c10 */ /* 0x000fc6000affe4ff */
[----:B------:R2:W-:Y:S01]  /*2ec50*/  STL [R1+0x3e8], R38 ;  /* 0x0003e82601007387 */ /* 0x0005e20000100800 */
[----:B-1----:R-:W-:Y:S02]  /*2ec60*/  IMAD.MOV.U32 R126, RZ, RZ, R8 ;  /* 0x000000ffff7e7224 */ /* 0x002fe400078e0008 */
[----:B------:R-:W-:Y:S01]  /*2ec70*/  IMAD.MOV.U32 R127, RZ, RZ, R38 ;  /* 0x000000ffff7f7224 */ /* 0x000fe200078e0026 */
[----:B------:R-:W-:Y:S04]  /*2ec80*/  STL [R1+0x42c], R3 ;  /* 0x00042c0301007387 */ /* 0x000fe80000100800 */
[----:B------:R1:W-:Y:S04]  /*2ec90*/  STL [R1+0x428], R6 ;  /* 0x0004280601007387 */ /* 0x0003e80000100800 */
[----:B------:R-:W3:Y:S04]  /*2eca0*/  LDL.LU R245, [R1+0x4e8] ;  /* 0x0004e80001f57983 */ /* 0x000ee80000300800 */
[----:B------:R-:W4:Y:S04]  /*2ecb0*/  LDL.LU R229, [R1+0x4ec] ;  /* 0x0004ec0001e57983 */ /* 0x000f280000300800 */
[----:B------:R1:W-:Y:S04]  /*2ecc0*/  LDGSTS.E [R190+0x6000], desc[UR20][R126.64], P3 ;  /* 0x060000007ebe7fae */ /* 0x0003e800099a1014 */
[----:B--2---:R-:W2:Y:S04]  /*2ecd0*/  LDL.LU R38, [R1+0x528] ;  /* 0x0005280001267983 */ /* 0x004ea80000300800 */
[----:B------:R-:W2:Y:S01]  /*2ece0*/  LDL.LU R8, [R1+0x52c] ;  /* 0x00052c0001087983 */ /* 0x000ea20000300800 */
[----:B-1----:R-:W-:-:S02]  /*2ecf0*/  IMAD.MOV.U32 R126, RZ, RZ, R3 ;  /* 0x000000ffff7e7224 */ /* 0x002fc400078e0003 */
[----:B------:R-:W-:Y:S02]  /*2ed00*/  IMAD.MOV.U32 R127, RZ, RZ, R6 ;  /* 0x000000ffff7f7224 */ /* 0x000fe400078e0006 */
[----:B------:R-:W2:Y:S01]  /*2ed10*/  LDL.LU R6, [R1+0x56c] ;  /* 0x00056c0001067983 */ /* 0x000ea20000300800 */
[----:B------:R-:W-:-:S03]  /*2ed20*/  IADD3 R5, P4, PT, R5, UR12, RZ ;  /* 0x0000000c05057c10 */ /* 0x000fc6000ff9e0ff */
[----:B------:R1:W-:Y:S01]  /*2ed30*/  LDGSTS.E [R190+0x6400], desc[UR20][R126.64], P3 ;  /* 0x064000007ebe7fae */ /* 0x0003e200099a1014 */
[----:B------:R-:W-:-:S03]  /*2ed40*/  IADD3.X R7, PT, PT, R7, UR13, RZ, P4, !PT ;  /* 0x0000000d07077c10 */ /* 0x000fc6000a7fe4ff */
[----:B------:R-:W2:Y:S04]  /*2ed50*/  LDL.LU R3, [R1+0x5ac] ;  /* 0x0005ac0001037983 */ /* 0x000ea80000300800 */
[----:B------:R-:W-:Y:S01]  /*2ed60*/  STL [R1+0x46c], R5 ;  /* 0x00046c0501007387 */ /* 0x000fe20000100800 */
[----:B-1----:R-:W-:Y:S02]  /*2ed70*/  IMAD.MOV.U32 R126, RZ, RZ, R5 ;  /* 0x000000ffff7e7224 */ /* 0x002fe400078e0005 */
[----:B------:R-:W-:Y:S01]  /*2ed80*/  IMAD.MOV.U32 R127, RZ, RZ, R7 ;  /* 0x000000ffff7f7224 */ /* 0x000fe200078e0007 */
[----:B------:R-:W-:Y:S01]  /*2ed90*/  IADD3 R0, P5, PT, R0, UR12, RZ ;  /* 0x0000000c00007c10 */ /* 0x000fe2000ffbe0ff */
[----:B------:R1:W-:Y:S03]  /*2eda0*/  STL [R1+0x468], R7 ;  /* 0x0004680701007387 */ /* 0x0003e60000100800 */
[----:B------:R-:W-:Y:S01]  /*2edb0*/  IADD3.X R2, PT, PT, R2, UR13, RZ, P5, !PT ;  /* 0x0000000d02027c10 */ /* 0x000fe2000affe4ff */
[----:B------:R-:W-:Y:S04]  /*2edc0*/  STL [R1+0x4ac], R0 ;  /* 0x0004ac0001007387 */ /* 0x000fe80000100800 */
[----:B------:R1:W-:Y:S04]  /*2edd0*/  LDGSTS.E [R190+0x6800], desc[UR20][R126.64], P3 ;  /* 0x068000007ebe7fae */ /* 0x0003e800099a1014 */
[----:B-1----:R-:W2:Y:S04]  /*2ede0*/  LDL.LU R7, [R1+0x568] ;  /* 0x0005680001077983 */ /* 0x002ea80000300800 */
[----:B------:R1:W-:Y:S04]  /*2edf0*/  STL [R1+0x4a8], R2 ;  /* 0x0004a80201007387 */ /* 0x0003e80000100800 */
[----:B------:R-:W2:Y:S01]  /*2ee00*/  LDL.LU R5, [R1+0x5a8] ;  /* 0x0005a80001057983 */ /* 0x000ea20000300800 */
[----:B------:R-:W-:-:S02]  /*2ee10*/  IMAD.MOV.U32 R127, RZ, RZ, R2 ;  /* 0x000000ffff7f7224 */ /* 0x000fc400078e0002 */
[----:B------:R-:W-:Y:S01]  /*2ee20*/  IMAD.MOV.U32 R126, RZ, RZ, R0 ;  /* 0x000000ffff7e7224 */ /* 0x000fe200078e0000 */
[----:B-1----:R-:W2:Y:S04]  /*2ee30*/  LDL.LU R2, [R1+0x618] ;  /* 0x0006180001027983 */ /* 0x002ea80000300800 */
[----:B------:R-:W2:Y:S04]  /*2ee40*/  LDL.LU R0, [R1+0x61c] ;  /* 0x00061c0001007983 */ /* 0x000ea80000300800 */
[----:B------:R1:W-:Y:S01]  /*2ee50*/  LDGSTS.E [R190+0x6c00], desc[UR20][R126.64], P3 ;  /* 0x06c000007ebe7fae */ /* 0x0003e200099a1014 */
[----:B----4-:R-:W-:-:S04]  /*2ee60*/  IADD3 R229, P4, PT, R229, UR12, RZ ;  /* 0x0000000ce5e57c10 */ /* 0x010fc8000ff9e0ff */
[----:B---3--:R-:W-:Y:S01]  /*2ee70*/  IADD3.X R245, PT, PT, R245, UR13, RZ, P4, !PT ;  /* 0x0000000df5f57c10 */ /* 0x008fe2000a7fe4ff */
[----:B-1----:R-:W-:-:S04]  /*2ee80*/  IMAD.MOV.U32 R126, RZ, RZ, R229 ;  /* 0x000000ffff7e7224 */ /* 0x002fc800078e00e5 */
[----:B------:R-:W-:Y:S01]  /*2ee90*/  IMAD.MOV.U32 R127, RZ, RZ, R245 ;  /* 0x000000ffff7f7224 */ /* 0x000fe200078e00f5 */
[----:B--2---:R-:W-:-:S04]  /*2eea0*/  IADD3 R8, P5, PT, R8, UR12, RZ ;  /* 0x0000000c08087c10 */ /* 0x004fc8000ffbe0ff */
[----:B------:R1:W-:Y:S01]  /*2eeb0*/  LDGSTS.E [R190+0x7000], desc[UR20][R126.64], P3 ;  /* 0x070000007ebe7fae */ /* 0x0003e200099a1014 */
[----:B------:R-:W-:Y:S02]  /*2eec0*/  IADD3.X R38, PT, PT, R38, UR13, RZ, P5, !PT ;  /* 0x0000000d26267c10 */ /* 0x000fe4000affe4ff */
[----:B------:R-:W-:Y:S01]  /*2eed0*/  IADD3 R6, P4, PT, R6, UR12, RZ ;  /* 0x0000000c06067c10 */ /* 0x000fe2000ff9e0ff */
[----:B------:R-:W-:Y:S01]  /*2eee0*/  STL [R1+0x4ec], R229 ;  /* 0x0004ece501007387 */ /* 0x000fe20000100800 */
[----:B-1----:R-:W-:Y:S02]  /*2eef0*/  IMAD.MOV.U32 R126, RZ, RZ, R8 ;  /* 0x000000ffff7e7224 */ /* 0x002fe400078e0008 */
[----:B------:R-:W-:Y:S01]  /*2ef00*/  IMAD.MOV.U32 R127, RZ, RZ, R38 ;  /* 0x000000ffff7f7224 */ /* 0x000fe200078e0026 */
[----:B------:R-:W-:Y:S01]  /*2ef10*/  IADD3 R3, P5, PT, R3, UR12, RZ ;  /* 0x0000000c03037c10 */ /* 0x000fe2000ffbe0ff */
[----:B------:R-:W-:Y:S04]  /*2ef20*/  STL [R1+0x4e8], R245 ;  /* 0x0004e8f501007387 */ /* 0x000fe80000100800 */
[----:B------:R-:W-:Y:S04]  /*2ef30*/  STL [R1+0x52c], R8 ;  /* 0x00052c0801007387 */ /* 0x000fe80000100800 */
[----:B------:R1:W-:Y:S04]  /*2ef40*/  STL [R1+0x528], R38 ;  /* 0x0005282601007387 */ /* 0x0003e80000100800 */
[----:B------:R2:W-:Y:S04]  /*2ef50*/  LDGSTS.E [R190+0x7400], desc[UR20][R126.64], P3 ;  /* 0x074000007ebe7fae */ /* 0x0005e800099a1014 */
[----:B------:R-:W-:Y:S01]  /*2ef60*/  STL [R1+0x56c], R6 ;  /* 0x00056c0601007387 */ /* 0x000fe20000100800 */
[----:B------:R-:W-:Y:S01]  /*2ef70*/  IADD3.X R7, PT, PT, R7, UR13, RZ, P4, !PT ;  /* 0x0000000d07077c10 */ /* 0x000fe2000a7fe4ff */
[----:B--2---:R-:W-:-:S04]  /*2ef80*/  IMAD.MOV.U32 R126, RZ, RZ, R6 ;  /* 0x000000ffff7e7224 */ /* 0x004fc800078e0006 */
[----:B------:R-:W-:Y:S01]  /*2ef90*/  IMAD.MOV.U32 R127, RZ, RZ, R7 ;  /* 0x000000ffff7f7224 */ /* 0x000fe200078e0007 */
[----:B------:R-:W-:Y:S01]  /*2efa0*/  IADD3.X R5, PT, PT, R5, UR13, RZ, P5, !PT ;  /* 0x0000000d05057c10 */ /* 0x000fe2000affe4ff */
[----:B------:R-:W-:Y:S01]  /*2efb0*/  STL [R1+0x568], R7 ;  /* 0x0005680701007387 */ /* 0x000fe20000100800 */
[----:B------:R-:W-:-:S03]  /*2efc0*/  IADD3 R0, P4, PT, R0, UR12, RZ ;  /* 0x0000000c00007c10 */ /* 0x000fc6000ff9e0ff */
[----:B------:R-:W-:Y:S01]  /*2efd0*/  STL [R1+0x5ac], R3 ;  /* 0x0005ac0301007387 */ /* 0x000fe20000100800 */
[----:B------:R-:W-:-:S03]  /*2efe0*/  IADD3.X R2, PT, PT, R2, UR13, RZ, P4, !PT ;  /* 0x0000000d02027c10 */ /* 0x000fc6000a7fe4ff */
[----:B------:R2:W-:Y:S04]  /*2eff0*/  STL [R1+0x5a8], R5 ;  /* 0x0005a80501007387 */ /* 0x0005e80000100800 */
[----:B------:R3:W-:Y:S04]  /*2f000*/  STL [R1+0x61c], R0 ;  /* 0x00061c0001007387 */ /* 0x0007e80000100800 */
[----:B------:R4:W-:Y:S04]  /*2f010*/  LDGSTS.E [R190+0x7800], desc[UR20][R126.64], P3 ;  /* 0x078000007ebe7fae */ /* 0x0009e800099a1014 */
[----:B------:R2:W-:Y:S04]  /*2f020*/  STL [R1+0x618], R2 ;  /* 0x0006180201007387 */ /* 0x0005e80000100800 */
[----:B-1----:R-:W3:Y:S01]  /*2f030*/  LDL.LU R38, [R1+0x30] ;  /* 0x0000300001267983 */ /* 0x002ee20000300800 */
[----:B----4-:R-:W-:-:S03]  /*2f040*/  IMAD.MOV.U32 R126, RZ, RZ, R3 ;  /* 0x000000ffff7e7224 */ /* 0x010fc600078e0003 */
[----:B------:R-:W4:Y:S01]  /*2f050*/  LDL.LU R8, [R1+0x34] ;  /* 0x0000340001087983 */ /* 0x000f220000300800 */
[----:B------:R-:W-:-:S03]  /*2f060*/  IMAD.MOV.U32 R127, RZ, RZ, R5 ;  /* 0x000000ffff7f7224 */ /* 0x000fc600078e0005 */
[----:B--2---:R-:W2:Y:S04]  /*2f070*/  LDL.LU R5, [R1+0x70] ;  /* 0x0000700001057983 */ /* 0x004ea80000300800 */
[----:B------:R1:W-:Y:S02]  /*2f080*/  LDGSTS.E [R190+0x7c00], desc[UR20][R126.64], P3 ;  /* 0x07c000007ebe7fae */ /* 0x0003e400099a1014 */
[----:B-1----:R-:W-:Y:S02]  /*2f090*/  IMAD.MOV.U32 R126, RZ, RZ, R0 ;  /* 0x000000ffff7e7224 */ /* 0x002fe400078e0000 */
[----:B---3--:R-:W3:Y:S01]  /*2f0a0*/  LDL.LU R0, [R1+0x74] ;  /* 0x0000740001007983 */ /* 0x008ee20000300800 */
[----:B------:R-:W-:-:S03]  /*2f0b0*/  IMAD.MOV.U32 R127, RZ, RZ, R2 ;  /* 0x000000ffff7f7224 */ /* 0x000fc600078e0002 */
[----:B------:R-:W2:Y:S04]  /*2f0c0*/  LDL.LU R7, [R1+0xb0] ;  /* 0x0000b00001077983 */ /* 0x000ea80000300800 */
[----:B------:R-:W2:Y:S01]  /*2f0d0*/  LDL.LU R2, [R1+0xb4] ;  /* 0x0000b40001027983 */ /* 0x000ea20000300800 */
[----:B------:R-:W-:Y:S02]  /*2f0e0*/  LOP3.LUT R3, R4, 0x10, RZ, 0x3c, !PT ;  /* 0x0000001004037812 */ /* 0x000fe400078e3cff */
[----:B------:R-:W-:-:S03]  /*2f0f0*/  IADD3 R137, P5, PT, R137, UR12, RZ ;  /* 0x0000000c89897c10 */ /* 0x000fc6000ffbe0ff */
[----:B------:R-:W-:Y:S01]  /*2f100*/  VIADD R190, R3, UR5 ;  /* 0x0000000503be7c36 */ /* 0x000fe20008000000 */
[----:B------:R-:W-:Y:S01]  /*2f110*/  IADD3.X R136, PT, PT, R136, UR13, RZ, P5, !PT ;  /* 0x0000000d88887c10 */ /* 0x000fe2000affe4ff */
[----:B------:R-:W2:Y:S01]  /*2f120*/  LDL.LU R3, [R1+0xf4] ;  /* 0x0000f40001037983 */ /* 0x000ea20000300800 */
[----:B------:R-:W-:-:S03]  /*2f130*/  IADD3 R153, P4, PT, R153, UR12, RZ ;  /* 0x0000000c99997c10 */ /* 0x000fc6000ff9e0ff */
[----:B------:R1:W-:Y:S01]  /*2f140*/  LDGSTS.E [R190+0x80], desc[UR20][R126.64], P3 ;  /* 0x000800007ebe7fae */ /* 0x0003e200099a1014 */
[----:B------:R-:W-:Y:S02]  /*2f150*/  IADD3.X R152, PT, PT, R152, UR13, RZ, P4, !PT ;  /* 0x0000000d98987c10 */ /* 0x000fe4000a7fe4ff */
[----:B------:R-:W-:Y:S01]  /*2f160*/  IADD3 R169, P5, PT, R169, UR12, RZ ;  /* 0x0000000ca9a97c10 */ /* 0x000fe2000ffbe0ff */
[----:B------:R-:W2:Y:S01]  /*2f170*/  LDL.LU R6, [R1+0x134] ;  /* 0x0001340001067983 */ /* 0x000ea20000300800 */
[----:B-1----:R-:W-:Y:S02]  /*2f180*/  IMAD.MOV.U32 R126, RZ, RZ, R137 ;  /* 0x000000ffff7e7224 */ /* 0x002fe400078e0089 */
[----:B------:R-:W-:Y:S01]  /*2f190*/  IMAD.MOV.U32 R127, RZ, RZ, R136 ;  /* 0x000000ffff7f7224 */ /* 0x000fe200078e0088 */
[----:B------:R-:W-:-:S04]  /*2f1a0*/  IADD3.X R168, PT, PT, R168, UR13, RZ, P5, !PT ;  /* 0x0000000da8a87c10 */ /* 0x000fc8000affe4ff */
[----:B------:R1:W-:Y:S01]  /*2f1b0*/  LDGSTS.E [R190+0x480], desc[UR20][R126.64], P3 ;  /* 0x004800007ebe7fae */ /* 0x0003e200099a1014 */
[----:B------:R-:W-:Y:S02]  /*2f1c0*/  IADD3 R185, P4, PT, R185, UR12, RZ ;  /* 0x0000000cb9b97c10 */ /* 0x000fe4000ff9e0ff */
        /* <DEDUP_REMOVED lines=33> */
[----:B-1----:R-:W-:-:S03]  /*2f3e0*/  IMAD.MOV.U32 R126, RZ, RZ, R8 ;  /* 0x000000ffff7e7224 */ /* 0x002fc600078e0008 */
[----:B------:R1:W-:Y:S01]  /*2f3f0*/  STL [R1+0x30], R38 ;  /* 0x0000302601007387 */ /* 0x0003e20000100800 */
[----:B------:R-:W-:-:S03]  /*2f400*/  IMAD.MOV.U32 R127, RZ, RZ, R38 ;  /* 0x000000ffff7f7224 */ /* 0x000fc600078e0026 */
[----:B----4-:R-:W4:Y:S04]  /*2f410*/  LDL.LU R8, [R1+0xf0] ;  /* 0x0000f00001087983 */ /* 0x010f280000300800 */
[----:B-1----:R-:W4:Y:S01]  /*2f420*/  LDL.LU R38, [R1+0x130] ;  /* 0x0001300001267983 */ /* 0x002f220000300800 */
[----:B---3--:R-:W-:-:S03]  /*2f430*/  IADD3 R0, P4, PT, R0, UR12, RZ ;  /* 0x0000000c00007c10 */ /* 0x008fc6000ff9e0ff */
[----:B------:R1:W-:Y:S01]  /*2f440*/  LDGSTS.E [R190+0x2480], desc[UR20][R126.64], P3 ;  /* 0x024800007ebe7fae */ /* 0x0003e200099a1014 */
[----:B--2---:R-:W-:Y:S02]  /*2f450*/  IADD3.X R5, PT, PT, R5, UR13, RZ, P4, !PT ;  /* 0x0000000d05057c10 */ /* 0x004fe4000a7fe4ff */
[----:B------:R-:W-:Y:S01]  /*2f460*/  IADD3 R2, P5, PT, R2, UR12, RZ ;  /* 0x0000000c02027c10 */ /* 0x000fe2000ffbe0ff */
[----:B------:R2:W-:Y:S03]  /*2f470*/  STL [R1+0x74], R0 ;  /* 0x0000740001007387 */ /* 0x0005e60000100800 */
[----:B------:R-:W-:Y:S01]  /*2f480*/  IADD3.X R7, PT, PT, R7, UR13, RZ, P5, !PT ;  /* 0x0000000d07077c10 */ /* 0x000fe2000affe4ff */
[----:B-1----:R-:W-:Y:S01]  /*2f490*/  IMAD.MOV.U32 R126, RZ, RZ, R0 ;  /* 0x000000ffff7e7224 */ /* 0x002fe200078e0000 */
[----:B------:R1:W-:Y:S01]  /*2f4a0*/  STL [R1+0x70], R5 ;  /* 0x0000700501007387 */ /* 0x0003e20000100800 */
[----:B------:R-:W-:-:S03]  /*2f4b0*/  IMAD.MOV.U32 R127, RZ, RZ, R5 ;  /* 0x000000ffff7f7224 */ /* 0x000fc600078e0005 */
[----:B------:R3:W-:Y:S04]  /*2f4c0*/  STL [R1+0xb4], R2 ;  /* 0x0000b40201007387 */ /* 0x0007e80000100800 */
[----:B--2---:R-:W2:Y:S04]  /*2f4d0*/  LDL.LU R0, [R1+0x174] ;  /* 0x0001740001007983 */ /* 0x004ea80000300800 */
[----:B------:R3:W-:Y:S04]  /*2f4e0*/  STL [R1+0xb0], R7 ;  /* 0x0000b00701007387 */ /* 0x0007e80000100800 */
[----:B------:R3:W-:Y:S04]  /*2f4f0*/  LDGSTS.E [R190+0x2880], desc[UR20][R126.64], P3 ;  /* 0x028800007ebe7fae */ /* 0x0007e800099a1014 */
[----:B-1----:R-:W2:Y:S01]  /*2f500*/  LDL.LU R5, [R1+0x1b4] ;  /* 0x0001b40001057983 */ /* 0x002ea20000300800 */
[----:B---3--:R-:W-:-:S03]  /*2f510*/  IMAD.MOV.U32 R126, RZ, RZ, R2 ;  /* 0x000000ffff7e7224 */ /* 0x008fc600078e0002 */
        /* <DEDUP_REMOVED lines=9> */
[----:B------:R-:W-:-:S03]  /*2f5b0*/  IADD3.X R38, PT, PT, R38, UR13, RZ, P5, !PT ;  /* 0x0000000d26267c10 */ /* 0x000fc6000affe4ff */
[----:B------:R-:W-:Y:S01]  /*2f5c0*/  IMAD.MOV.U32 R127, RZ, RZ, R8 ;  /* 0x000000ffff7f7224 */ /* 0x000fe200078e0008 */
[----:B------:R1:W-:Y:S04]  /*2f5d0*/  STL [R1+0xf0], R8 ;  /* 0x0000f00801007387 */ /* 0x0003e80000100800 */
[----:B------:R4:W-:Y:S04]  /*2f5e0*/  STL [R1+0x134], R6 ;  /* 0x0001340601007387 */ /* 0x0009e80000100800 */
[----:B------:R-:W3:Y:S04]  /*2f5f0*/  LDL.LU R3, [R1+0x1f4] ;  /* 0x0001f40001037983 */ /* 0x000ee80000300800 */
[----:B------:R2:W-:Y:S04]  /*2f600*/  STL [R1+0x130], R38 ;  /* 0x0001302601007387 */ /* 0x0005e80000100800 */
[----:B------:R2:W-:Y:S04]  /*2f610*/  LDGSTS.E [R190+0x3080], desc[UR20][R126.64], P3 ;  /* 0x030800007ebe7fae */ /* 0x0005e800099a1014 */
[----:B-1----:R-:W3:Y:S01]  /*2f620*/  LDL.LU R8, [R1+0x234] ;  /* 0x0002340001087983 */ /* 0x002ee20000300800 */
[----:B--2---:R-:W-:Y:S01]  /*2f630*/  IADD3 R0, P4, PT, R0, UR12, RZ ;  /* 0x0000000c00007c10 */ /* 0x004fe2000ff9e0ff */
[----:B------:R-:W-:-:S02]  /*2f640*/  IMAD.MOV.U32 R126, RZ, RZ, R6 ;  /* 0x000000ffff7e7224 */ /* 0x000fc400078e0006 */
[----:B------:R-:W-:Y:S01]  /*2f650*/  IMAD.MOV.U32 R127, RZ, RZ, R38 ;  /* 0x000000ffff7f7224 */ /* 0x000fe200078e0026 */
[----:B----4-:R-:W2:Y:S01]  /*2f660*/  LDL.LU R6, [R1+0x1f0] ;  /* 0x0001f00001067983 */ /* 0x010ea20000300800 */
[----:B------:R-:W-:-:S03]  /*2f670*/  IADD3 R5, P5, PT, R5, UR12, RZ ;  /* 0x0000000c05057c10 */ /* 0x000fc6000ffbe0ff */
[----:B------:R-:W4:Y:S04]  /*2f680*/  LDL.LU R38, [R1+0x230] ;  /* 0x0002300001267983 */ /* 0x000f280000300800 */
[----:B------:R1:W-:Y:S01]  /*2f690*/  LDGSTS.E [R190+0x3480], desc[UR20][R126.64], P3 ;  /* 0x034800007ebe7fae */ /* 0x0003e200099a1014 */
[----:B---3--:R-:W-:-:S03]  /*2f6a0*/  IADD3.X R2, PT, PT, R2, UR13, RZ, P4, !PT ;  /* 0x0000000d02027c10 */ /* 0x008fc6000a7fe4ff */
[----:B------:R3:W-:Y:S01]  /*2f6b0*/  STL [R1+0x174], R0 ;  /* 0x0001740001007387 */ /* 0x0007e20000100800 */
[----:B------:R-:W-:-:S03]  /*2f6c0*/  IADD3.X R7, PT, PT, R7, UR13, RZ, P5, !PT ;  /* 0x0000000d07077c10 */ /* 0x000fc6000affe4ff */
        /* <DEDUP_REMOVED lines=13> */
[----:B------:R-:W-:-:S05]  /*2f7a0*/  IADD3 R3, P4, PT, R3, UR12, RZ ;  /* 0x0000000c03037c10 */ /* 0x000fca000ff9e0ff */
[----:B-1----:R-:W-:Y:S01]  /*2f7b0*/  IMAD.MOV.U32 R126, RZ, RZ, R3 ;  /* 0x000000ffff7e7224 */ /* 0x002fe200078e0003 */
[----:B------:R1:W-:Y:S01]  /*2f7c0*/  STL [R1+0x1f4], R3 ;  /* 0x0001f40301007387 */ /* 0x0003e20000100800 */
[----:B------:R-:W-:Y:S02]  /*2f7d0*/  IADD3 R8, P5, PT, R8, UR12, RZ ;  /* 0x0000000c08087c10 */ /* 0x000fe4000ffbe0ff */
[----:B--2---:R-:W-:-:S05]  /*2f7e0*/  IADD3.X R6, PT, PT, R6, UR13, RZ, P4, !PT ;  /* 0x0000000d06067c10 */ /* 0x004fca000a7fe4ff */
[----:B------:R-:W-:Y:S01]  /*2f7f0*/  IMAD.MOV.U32 R127, RZ, RZ, R6 ;  /* 0x000000ffff7f7224 */ /* 0x000fe200078e0006 */
[----:B----4-:R-:W-:Y:S01]  /*2f800*/  IADD3.X R38, PT, PT, R38, UR13, RZ, P5, !PT ;  /* 0x0000000d26267c10 */ /* 0x010fe2000affe4ff */
[----:B------:R2:W-:Y:S04]  /*2f810*/  STL [R1+0x1f0], R6 ;  /* 0x0001f00601007387 */ /* 0x0005e80000100800 */
[----:B------:R4:W-:Y:S04]  /*2f820*/  STL [R1+0x234], R8 ;  /* 0x0002340801007387 */ /* 0x0009e80000100800 */
[----:B-1----:R-:W3:Y:S04]  /*2f830*/  LDL.LU R3, [R1+0x2f4] ;  /* 0x0002f40001037983 */ /* 0x002ee80000300800 */
[----:B------:R1:W-:Y:S04]  /*2f840*/  LDGSTS.E [R190+0x4080], desc[UR20][R126.64], P3 ;  /* 0x040800007ebe7fae */ /* 0x0003e800099a1014 */
[----:B------:R3:W-:Y:S04]  /*2f850*/  STL [R1+0x230], R38 ;  /* 0x0002302601007387 */ /* 0x0007e80000100800 */
[----:B--2---:R-:W2:Y:S01]  /*2f860*/  LDL.LU R6, [R1+0x334] ;  /* 0x0003340001067983 */ /* 0x004ea20000300800 */
[----:B---3--:R-:W-:Y:S01]  /*2f870*/  IADD3 R0, P4, PT, R0, UR12, RZ ;  /* 0x0000000c00007c10 */ /* 0x008fe2000ff9e0ff */
[----:B-1----:R-:W-:-:S02]  /*2f880*/  IMAD.MOV.U32 R126, RZ, RZ, R8 ;  /* 0x000000ffff7e7224 */ /* 0x002fc400078e0008 */
[----:B------:R-:W-:Y:S01]  /*2f890*/  IMAD.MOV.U32 R127, RZ, RZ, R38 ;  /* 0x000000ffff7f7224 */ /* 0x000fe200078e0026 */
[----:B----4-:R-:W3:Y:S04]  /*2f8a0*/  LDL.LU R8, [R1+0x2f0] ;  /* 0x0002f00001087983 */ /* 0x010ee80000300800 */
[----:B------:R-:W4:Y:S01]  /*2f8b0*/  LDL.LU R38, [R1+0x330] ;  /* 0x0003300001267983 */ /* 0x000f220000300800 */
[----:B------:R-:W-:-:S03]  /*2f8c0*/  IADD3 R2, P5, PT, R2, UR12, RZ ;  /* 0x0000000c02027c10 */ /* 0x000fc6000ffbe0ff */
[----:B------:R1:W-:Y:S01]  /*2f8d0*/  LDGSTS.E [R190+0x4480], desc[UR20][R126.64], P3 ;  /* 0x044800007ebe7fae */ /* 0x0003e200099a1014 */
[----:B------:R-:W-:-:S03]  /*2f8e0*/  IADD3.X R5, PT, PT, R5, UR13, RZ, P4, !PT ;  /* 0x0000000d05057c10 */ /* 0x000fc6000a7fe4ff */
[----:B------:R-:W-:Y:S01]  /*2f8f0*/  STL [R1+0x274], R0 ;  /* 0x0002740001007387 */ /* 0x000fe20000100800 */
[----:B------:R-:W-:Y:S01]  /*2f900*/  IADD3.X R7, PT, PT, R7, UR13, RZ, P5, !PT ;  /* 0x0000000d07077c10 */ /* 0x000fe2000affe4ff */
[----:B-1----:R-:W-:Y:S02]  /*2f910*/  IMAD.MOV.U32 R126, RZ, RZ, R0 ;  /* 0x000000ffff7e7224 */ /* 0x002fe400078e0000 */
[----:B------:R1:W-:Y:S01]  /*2f920*/  STL [R1+0x270], R5 ;  /* 0x0002700501007387 */ /* 0x0003e20000100800 */
[----:B------:R-:W-:-:S03]  /*2f930*/  IMAD.MOV.U32 R127, RZ, RZ, R5 ;  /* 0x000000ffff7f7224 */ /* 0x000fc600078e0005 */
[----:B------:R-:W-:Y:S04]  /*2f940*/  STL [R1+0x2b4], R2 ;  /* 0x0002b40201007387 */ /* 0x000fe80000100800 */
[----:B------:R1:W-:Y:S04]  /*2f950*/  LDGSTS.E [R190+0x4880], desc[UR20][R126.64], P3 ;  /* 0x048800007ebe7fae */ /* 0x0003e800099a1014 */
[----:B-1----:R-:W4:Y:S04]  /*2f960*/  LDL.LU R5, [R1+0x374] ;  /* 0x0003740001057983 */ /* 0x002f280000300800 */
[----:B------:R1:W-:Y:S04]  /*2f970*/  STL [R1+0x2b0], R7 ;  /* 0x0002b00701007387 */ /* 0x0003e80000100800 */
[----:B------:R-:W4:Y:S01]  /*2f980*/  LDL.LU R0, [R1+0x3b4] ;  /* 0x0003b40001007983 */ /* 0x000f220000300800 */
[----:B------:R-:W-:-:S02]  /*2f990*/  IMAD.MOV.U32 R127, RZ, RZ, R7 ;  /* 0x000000ffff7f7224 */ /* 0x000fc400078e0007 */
[----:B------:R-:W-:Y:S01]  /*2f9a0*/  IMAD.MOV.U32 R126, RZ, RZ, R2 ;  /* 0x000000ffff7e7224 */ /* 0x000fe200078e0002 */
[----:B-1----:R-:W4:Y:S04]  /*2f9b0*/  LDL.LU R7, [R1+0x370] ;  /* 0x0003700001077983 */ /* 0x002f280000300800 */
[----:B------:R-:W4:Y:S04]  /*2f9c0*/  LDL.LU R2, [R1+0x3b0] ;  /* 0x0003b00001027983 */ /* 0x000f280000300800 */
[----:B------:R1:W-:Y:S01]  /*2f9d0*/  LDGSTS.E [R190+0x4c80], desc[UR20][R126.64], P3 ;  /* 0x04c800007ebe7fae */ /* 0x0003e200099a1014 */
[----:B------:R-:W-:-:S05]  /*2f9e0*/  IADD3 R3, P4, PT, R3, UR12, RZ ;  /* 0x0000000c03037c10 */ /* 0x000fca000ff9e0ff */
[----:B------:R-:W-:Y:S01]  /*2f9f0*/  STL [R1+0x2f4], R3 ;  /* 0x0002f40301007387 */ /* 0x000fe20000100800 */
[----:B-1----:R-:W-:Y:S01]  /*2fa00*/  IMAD.MOV.U32 R126, RZ, RZ, R3 ;  /* 0x000000ffff7e7224 */ /* 0x002fe200078e0003 */
[----:B--2---:R-:W-:Y:S02]  /*2fa10*/  IADD3 R6, P5, PT, R6, UR12, RZ ;  /* 0x0000000c06067c10 */ /* 0x004fe4000ffbe0ff */
[----:B---3--:R-:W-:Y:S02]  /*2fa20*/  IADD3.X R8, PT, PT, R8, UR13, RZ, P4, !PT ;  /* 0x0000000d08087c10 */ /* 0x008fe4000a7fe4ff */
        /* <DEDUP_REMOVED lines=8> */
[----:B--2---:R-:W-:-:S02]  /*2fab0*/  IMAD.MOV.U32 R126, RZ, RZ, R6 ;  /* 0x000000ffff7e7224 */ /* 0x004fc400078e0006 */
[----:B------:R-:W-:Y:S02]  /*2fac0*/  IMAD.MOV.U32 R127, RZ, RZ, R38 ;  /* 0x000000ffff7f7224 */ /* 0x000fe400078e0026 */
[----:B-1----:R-:W2:Y:S01]  /*2fad0*/  LDL.LU R38, [R1+0x3f0] ;  /* 0x0003f00001267983 */ /* 0x002ea20000300800 */
[----:B------:R-:W-:-:S03]  /*2fae0*/  IADD3 R5, P4, PT, R5, UR12, RZ ;  /* 0x0000000c05057c10 */ /* 0x000fc6000ff9e0ff */
[----:B------:R-:W2:Y:S01]  /*2faf0*/  LDL.LU R6, [R1+0x430] ;  /* 0x0004300001067983 */ /* 0x000ea20000300800 */
[----:B------:R-:W-:-:S03]  /*2fb00*/  IADD3 R0, P5, PT, R0, UR12, RZ ;  /* 0x0000000c00007c10 */ /* 0x000fc6000ffbe0ff */
[----:B------:R-:W-:Y:S04]  /*2fb10*/  STL [R1+0x374], R5 ;  /* 0x0003740501007387 */ /* 0x000fe80000100800 */
[----:B------:R1:W-:Y:S01]  /*2fb20*/  LDGSTS.E [R190+0x5480], desc[UR20][R126.64], P3 ;  /* 0x054800007ebe7fae */ /* 0x0003e200099a1014 */
[----:B------:R-:W-:Y:S02]  /*2fb30*/  IADD3.X R7, PT, PT, R7, UR13, RZ, P4, !PT ;  /* 0x0000000d07077c10 */ /* 0x000fe4000a7fe4ff */
[----:B------:R-:W-:-:S03]  /*2fb40*/  IADD3.X R2, PT, PT, R2, UR13, RZ, P5, !PT ;  /* 0x0000000d02027c10 */ /* 0x000fc6000affe4ff */
[----:B------:R1:W-:Y:S04]  /*2fb50*/  STL [R1+0x370], R7 ;  /* 0x0003700701007387 */ /* 0x0003e80000100800 */
[----:B------:R-:W-:Y:S01]  /*2fb60*/  STL [R1+0x3b4], R0 ;  /* 0x0003b40001007387 */ /* 0x000fe20000100800 */
[----:B-1----:R-:W-:Y:S02]  /*2fb70*/  IMAD.MOV.U32 R126, RZ, RZ, R5 ;  /* 0x000000ffff7e7224 */ /* 0x002fe400078e0005 */
[----:B------:R-:W-:Y:S01]  /*2fb80*/  IMAD.MOV.U32 R127, RZ, RZ, R7 ;  /* 0x000000ffff7f7224 */ /* 0x000fe200078e0007 */
        /* <DEDUP_REMOVED lines=12> */
[----:B--2---:R-:W-:Y:S01]  /*2fc50*/  IADD3.X R38, PT, PT, R38, UR13, RZ, P4, !PT ;  /* 0x0000000d26267c10 */ /* 0x004fe2000a7fe4ff */
[----:B-1----:R-:W-:Y:S01]  /*2fc60*/  IMAD.MOV.U32 R126, RZ, RZ, R8 ;  /* 0x000000ffff7e7224 */ /* 0x002fe200078e0008 */
[----:B------:R-:W-:-:S03]  /*2fc70*/  IADD3.X R6, PT, PT, R6, UR13, RZ, P5, !PT ;  /* 0x0000000d06067c10 */ /* 0x000fc6000affe4ff */
[----:B------:R-:W-:Y:S01]  /*2fc80*/  IMAD.MOV.U32 R127, RZ, RZ, R38 ;  /* 0x000000ffff7f7224 */ /* 0x000fe200078e0026 */
[----:B------:R1:W-:Y:S04]  /*2fc90*/  STL [R1+0x3f0], R38 ;  /* 0x0003f02601007387 */ /* 0x0003e80000100800 */
[----:B------:R-:W-:Y:S04]  /*2fca0*/  STL [R1+0x434], R3 ;  /* 0x0004340301007387 */ /* 0x000fe80000100800 */
[----:B------:R2:W-:Y:S04]  /*2fcb0*/  STL [R1+0x430], R6 ;  /* 0x0004300601007387 */ /* 0x0005e80000100800 */
[----:B------:R-:W3:Y:S04]  /*2fcc0*/  LDL.LU R245, [R1+0x4f0] ;  /* 0x0004f00001f57983 */ /* 0x000ee80000300800 */
[----:B------:R4:W-:Y:S04]  /*2fcd0*/  LDGSTS.E [R190+0x6080], desc[UR20][R126.64], P3 ;  /* 0x060800007ebe7fae */ /* 0x0009e800099a1014 */
[----:B------:R-:W3:Y:S04]  /*2fce0*/  LDL.LU R229, [R1+0x4f4] ;  /* 0x0004f40001e57983 */ /* 0x000ee80000300800 */
[----:B-1----:R-:W3:Y:S01]  /*2fcf0*/  LDL.LU R38, [R1+0x530] ;  /* 0x0005300001267983 */ /* 0x002ee20000300800 */
[----:B----4-:R-:W-:-:S03]  /*2fd00*/  IMAD.MOV.U32 R126, RZ, RZ, R3 ;  /* 0x000000ffff7e7224 */ /* 0x010fc600078e0003 */
[----:B------:R-:W4:Y:S01]  /*2fd10*/  LDL.LU R8, [R1+0x534] ;  /* 0x0005340001087983 */ /* 0x000f220000300800 */
[----:B------:R-:W-:Y:S01]  /*2fd20*/  IADD3 R5, P4, PT, R5, UR12, RZ ;  /* 0x0000000c05057c10 */ /* 0x000fe2000ff9e0ff */
[----:B------:R-:W-:Y:S02]  /*2fd30*/  IMAD.MOV.U32 R127, RZ, RZ, R6 ;  /* 0x000000ffff7f7224 */ /* 0x000fe400078e0006 */
[----:B--2---:R-:W2:Y:S01]  /*2fd40*/  LDL.LU R6, [R1+0x574] ;  /* 0x0005740001067983 */ /* 0x004ea20000300800 */
[----:B------:R-:W-:-:S03]  /*2fd50*/  IADD3.X R7, PT, PT, R7, UR13, RZ, P4, !PT ;  /* 0x0000000d07077c10 */ /* 0x000fc6000a7fe4ff */
[----:B------:R1:W-:Y:S04]  /*2fd60*/  LDGSTS.E [R190+0x6480], desc[UR20][R126.64], P3 ;  /* 0x064800007ebe7fae */ /* 0x0003e800099a1014 */
[----:B------:R-:W2:Y:S04]  /*2fd70*/  LDL.LU R3, [R1+0x5b4] ;  /* 0x0005b40001037983 */ /* 0x000ea80000300800 */
[----:B------:R-:W-:Y:S01]  /*2fd80*/  STL [R1+0x474], R5 ;  /* 0x0004740501007387 */ /* 0x000fe20000100800 */
[----:B-1----:R-:W-:Y:S01]  /*2fd90*/  IMAD.MOV.U32 R126, RZ, RZ, R5 ;  /* 0x000000ffff7e7224 */ /* 0x002fe200078e0005 */
[----:B------:R-:W-:Y:S01]  /*2fda0*/  IADD3 R0, P5, PT, R0, UR12, RZ ;  /* 0x0000000c00007c10 */ /* 0x000fe2000ffbe0ff */
[----:B------:R-:W-:Y:S01]  /*2fdb0*/  IMAD.MOV.U32 R127, RZ, RZ, R7 ;  /* 0x000000ffff7f7224 */ /* 0x000fe200078e0007 */
[----:B------:R1:W-:Y:S02]  /*2fdc0*/  STL [R1+0x470], R7 ;  /* 0x0004700701007387 */ /* 0x0003e40000100800 */
[----:B------:R-:W-:-:S02]  /*2fdd0*/  IADD3.X R2, PT, PT, R2, UR13, RZ, P5, !PT ;  /* 0x0000000d02027c10 */ /* 0x000fc4000affe4ff */
        /* <DEDUP_REMOVED lines=10> */
[----:B---3--:R-:W-:-:S04]  /*2fe80*/  IADD3 R229, P4, PT, R229, UR12, RZ ;  /* 0x0000000ce5e57c10 */ /* 0x008fc8000ff9e0ff */
[----:B------:R-:W-:Y:S01]  /*2fe90*/  IADD3.X R245, PT, PT, R245, UR13, RZ, P4, !PT ;  /* 0x0000000df5f57c10 */ /* 0x000fe2000a7fe4ff */
[----:B-1----:R-:W-:Y:S01]  /*2fea0*/  IMAD.MOV.U32 R126, RZ, RZ, R229 ;  /* 0x000000ffff7e7224 */ /* 0x002fe200078e00e5 */
[----:B----4-:R-:W-:-:S03]  /*2feb0*/  IADD3 R8, P5, PT, R8, UR12, RZ ;  /* 0x0000000c08087c10 */ /* 0x010fc6000ffbe0ff */
[----:B------:R-:W-:Y:S01]  /*2fec0*/  IMAD.MOV.U32 R127, RZ, RZ, R245 ;  /* 0x000000ffff7f7224 */ /* 0x000fe200078e00f5 */
[----:B------:R-:W-:Y:S02]  /*2fed0*/  IADD3.X R38, PT, PT, R38, UR13, RZ, P5, !PT ;  /* 0x0000000d26267c10 */ /* 0x000fe4000affe4ff */
[----:B--2---:R-:W-:Y:S02]  /*2fee0*/  IADD3 R6, P4, PT, R6, UR12, RZ ;  /* 0x0000000c06067c10 */ /* 0x004fe4000ff9e0ff */
[----:B------:R1:W-:Y:S04]  /*2fef0*/  LDGSTS.E [R190+0x7080], desc[UR20][R126.64], P3 ;  /* 0x070800007ebe7fae */ /* 0x0003e800099a1014 */
[----:B------:R-:W-:Y:S01]  /*2ff00*/  STL [R1+0x4f4], R229 ;  /* 0x0004f4e501007387 */ /* 0x000fe20000100800 */
[----:B------:R-:W-:-:S03]  /*2ff10*/  IADD3 R3, P5, PT, R3, UR12, RZ ;  /* 0x0000000c03037c10 */ /* 0x000fc6000ffbe0ff */
[----:B------:R-:W-:Y:S01]  /*2ff20*/  STL [R1+0x4f0], R245 ;  /* 0x0004f0f501007387 */ /* 0x000fe20000100800 */
[----:B-1----:R-:W-:Y:S02]  /*2ff30*/  IMAD.MOV.U32 R126, RZ, RZ, R8 ;  /* 0x000000ffff7e7224 */ /* 0x002fe400078e0008 */
[----:B------:R-:W-:Y:S01]  /*2ff40*/  IMAD.MOV.U32 R127, RZ, RZ, R38 ;  /* 0x000000ffff7f7224 */ /* 0x000fe200078e0026 */
[----:B------:R1:W-:Y:S04]  /*2ff50*/  STL [R1+0x534], R8 ;  /* 0x0005340801007387 */ /* 0x0003e80000100800 */
[----:B------:R-:W-:Y:S04]  /*2ff60*/  STL [R1+0x530], R38 ;  /* 0x0005302601007387 */ /* 0x000fe80000100800 */
[----:B------:R-:W-:Y:S04]  /*2ff70*/  STL [R1+0x574], R6 ;  /* 0x0005740601007387 */ /* 0x000fe80000100800 */
[----:B------:R2:W-:Y:S01]  /*2ff80*/  LDGSTS.E [R190+0x7480], desc[UR20][R126.64], P3 ;  /* 0x074800007ebe7fae */ /* 0x0005e200099a1014 */
[----:B------:R-:W-:-:S05]  /*2ff90*/  IADD3.X R7, PT, PT, R7, UR13, RZ, P4, !PT ;  /* 0x0000000d07077c10 */ /* 0x000fca000a7fe4ff */
[----:B------:R3:W-:Y:S01]  /*2ffa0*/  STL [R1+0x570], R7 ;  /* 0x0005700701007387 */ /* 0x0007e20000100800 */
[----:B------:R-:W-:Y:S01]  /*2ffb0*/  IADD3.X R5, PT, PT, R5, UR13, RZ, P5, !PT ;  /* 0x0000000d05057c10 */ /* 0x000fe2000affe4ff */
[----:B--2---:R-:W-:Y:S02]  /*2ffc0*/  IMAD.MOV.U32 R126, RZ, RZ, R6 ;  /* 0x000000ffff7e7224 */ /* 0x004fe400078e0006 */
[----:B------:R2:W-:Y:S01]  /*2ffd0*/  STL [R1+0x5b4], R3 ;  /* 0x0005b40301007387 */ /* 0x0005e20000100800 */
[----:B------:R-:W-:Y:S01]  /*2ffe0*/  IMAD.MOV.U32 R127, RZ, RZ, R7 ;  /* 0x000000ffff7f7224 */ /* 0x000fe200078e0007 */
[----:B------:R-:W-:Y:S02]  /*2fff0*/  IADD3 R0, P4, PT, R0, UR12, RZ ;  /* 0x0000000c00007c10 */ /* 0x000fe4000ff9e0ff */
[----:B------:R-:W-:Y:S02]  /*30000*/  STL [R1+0x5b0], R5 ;  /* 0x0005b00501007387 */ /* 0x000fe40000100800 */
[----:B------:R-:W-:-:S02]  /*30010*/  IADD3.X R2, PT, PT, R2, UR13, RZ, P4, !PT ;  /* 0x0000000d02027c10 */ /* 0x000fc4000a7fe4ff */
[----:B------:R4:W-:Y:S04]  /*30020*/  STL [R1+0x624], R0 ;  /* 0x0006240001007387 */ /* 0x0009e80000100800 */
[----:B------:R2:W-:Y:S04]  /*30030*/  STL [R1+0x620], R2 ;  /* 0x0006200201007387 */ /* 0x0005e80000100800 */
[----:B-1----:R-:W4:Y:S04]  /*30040*/  LDL.LU R8, [R1+0x38] ;  /* 0x0000380001087983 */ /* 0x002f280000300800 */
[----:B------:R1:W-:Y:S04]  /*30050*/  LDGSTS.E [R190+0x7880], desc[UR20][R126.64], P3 ;  /* 0x078800007ebe7fae */ /* 0x0003e800099a1014 */
[----:B---3--:R-:W3:Y:S04]  /*30060*/  LDL.LU R7, [R1+0x3c] ;  /* 0x00003c0001077983 */ /* 0x008ee80000300800 */
[----:B------:R-:W3:Y:S01]  /*30070*/  LDL.LU R6, [R1+0x78] ;  /* 0x0000780001067983 */ /* 0x000ee20000300800 */
[----:B-1----:R-:W-:-:S02]  /*30080*/  IMAD.MOV.U32 R126, RZ, RZ, R3 ;  /* 0x000000ffff7e7224 */ /* 0x002fc400078e0003 */
[----:B------:R-:W-:Y:S01]  /*30090*/  IMAD.MOV.U32 R127, RZ, RZ, R5 ;  /* 0x000000ffff7f7224 */ /* 0x000fe200078e0005 */
[----:B--2---:R-:W-:-:S04]  /*300a0*/  LOP3.LUT R3, R4, 0x20, RZ, 0x3c, !PT ;  /* 0x0000002004037812 */ /* 0x004fc800078e3cff */
[----:B------:R1:W-:Y:S02]  /*300b0*/  LDGSTS.E [R190+0x7c80], desc[UR20][R126.64], P3 ;  /* 0x07c800007ebe7fae */ /* 0x0003e400099a1014 */
[----:B-1----:R-:W-:Y:S02]  /*300c0*/  IMAD.MOV.U32 R126, RZ, RZ, R0 ;  /* 0x000000ffff7e7224 */ /* 0x002fe400078e0000 */
[----:B----4-:R-:W2:Y:S01]  /*300d0*/  LDL.LU R0, [R1+0x7c] ;  /* 0x00007c0001007983 */ /* 0x010ea20000300800 */
[----:B------:R-:W-:-:S03]  /*300e0*/  VIADD R190, R3, UR5 ;  /* 0x0000000503be7c36 */ /* 0x000fc60008000000 */
[----:B------:R-:W4:Y:S04]  /*300f0*/  LDL.LU R38, [R1+0xb8] ;  /* 0x0000b80001267983 */ /* 0x000f280000300800 */
[----:B------:R-:W4:Y:S01]  /*30100*/  LDL.LU R3, [R1+0xbc] ;  /* 0x0000bc0001037983 */ /* 0x000f220000300800 */
[----:B------:R-:W-:Y:S01]  /*30110*/  IADD3 R139, P5, PT, R139, UR12, RZ ;  /* 0x0000000c8b8b7c10 */ /* 0x000fe2000ffbe0ff */
[----:B------:R-:W-:Y:S01]  /*30120*/  IMAD.MOV.U32 R127, RZ, RZ, R2 ;  /* 0x000000ffff7f7224 */ /* 0x000fe200078e0002 */
[----:B------:R-:W-:Y:S01]  /*30130*/  IADD3 R155, P4, PT, R155, UR12, RZ ;  /* 0x0000000c9b9b7c10 */ /* 0x000fe2000ff9e0ff */
[----:B------:R-:W4:Y:S01]  /*30140*/  LDL.LU R2, [R1+0xfc] ;  /* 0x0000fc0001027983 */ /* 0x000f220000300800 */
[----:B------:R-:W-:-:S03]  /*30150*/  IADD3.X R138, PT, PT, R138, UR13, RZ, P5, !PT ;  /* 0x0000000d8a8a7c10 */ /* 0x000fc6000affe4ff */
[----:B------:R1:W-:Y:S01]  /*30160*/  LDGSTS.E [R190+0x100], desc[UR20][R126.64], P3 ;  /* 0x001000007ebe7fae */ /* 0x0003e200099a1014 */
[----:B------:R-:W-:Y:S02]  /*30170*/  IADD3.X R154, PT, PT, R154, UR13, RZ, P4, !PT ;  /* 0x0000000d9a9a7c10 */ /* 0x000fe4000a7fe4ff */
[----:B------:R-:W-:Y:S01]  /*30180*/  IADD3 R171, P5, PT, R171, UR12, RZ ;  /* 0x0000000cabab7c10 */ /* 0x000fe2000ffbe0ff */
[----:B------:R-:W4:Y:S01]  /*30190*/  LDL.LU R5, [R1+0x13c] ;  /* 0x00013c0001057983 */ /* 0x000f220000300800 */
        /* <DEDUP_REMOVED lines=35> */
[----:B---3--:R-:W-:-:S04]  /*303d0*/  IADD3 R7, P5, PT, R7, UR12, RZ ;  /* 0x0000000c07077c10 */ /* 0x008fc8000ffbe0ff */
[----:B------:R-:W-:Y:S01]  /*303e0*/  IADD3.X R8, PT, PT, R8, UR13, RZ, P5, !PT ;  /* 0x0000000d08087c10 */ /* 0x000fe2000affe4ff */
[----:B------:R3:W-:Y:S01]  /*303f0*/  STL [R1+0x3c], R7 ;  /* 0x00003c0701007387 */ /* 0x0007e20000100800 */
[----:B-1----:R-:W-:-:S03]  /*30400*/  IMAD.MOV.U32 R126, RZ, RZ, R7 ;  /* 0x000000ffff7e7224 */ /* 0x002fc600078e0007 */
[----:B------:R1:W-:Y:S01]  /*30410*/  STL [R1+0x38], R8 ;  /* 0x0000380801007387 */ /* 0x0003e20000100800 */
[----:B------:R-:W-:-:S03]  /*30420*/  IMAD.MOV.U32 R127, RZ, RZ, R8 ;  /* 0x000000ffff7f7224 */ /* 0x000fc600078e0008 */
[----:B---3--:R-:W3:Y:S04]  /*30430*/  LDL.LU R7, [R1+0xf8] ;  /* 0x0000f80001077983 */ /* 0x008ee80000300800 */
[----:B-1----:R-:W3:Y:S04]  /*30440*/  LDL.LU R8, [R1+0x138] ;  /* 0x0001380001087983 */ /* 0x002ee80000300800 */
[----:B------:R1:W-:Y:S01]  /*30450*/  LDGSTS.E [R190+0x2500], desc[UR20][R126.64], P3 ;  /* 0x025000007ebe7fae */ /* 0x0003e200099a1014 */
[----:B--2---:R-:W-:-:S04]  /*30460*/  IADD3 R0, P4, PT, R0, UR12, RZ ;  /* 0x0000000c00007c10 */ /* 0x004fc8000ff9e0ff */
[----:B------:R-:W-:Y:S02]  /*30470*/  IADD3.X R6, PT, PT, R6, UR13, RZ, P4, !PT ;  /* 0x0000000d06067c10 */ /* 0x000fe4000a7fe4ff */
[----:B----4-:R-:W-:Y:S01]  /*30480*/  IADD3 R3, P5, PT, R3, UR12, RZ ;  /* 0x0000000c03037c10 */ /* 0x010fe2000ffbe0ff */
[----:B------:R2:W-:Y:S01]  /*30490*/  STL [R1+0x7c], R0 ;  /* 0x00007c0001007387 */ /* 0x0005e20000100800 */
[----:B-1----:R-:W-:Y:S02]  /*304a0*/  IMAD.MOV.U32 R126, RZ, RZ, R0 ;  /* 0x000000ffff7e7224 */ /* 0x002fe400078e0000 */
[----:B------:R-:W-:Y:S01]  /*304b0*/  IADD3.X R38, PT, PT, R38, UR13, RZ, P5, !PT ;  /* 0x0000000d26267c10 */ /* 0x000fe2000affe4ff */
[----:B------:R-:W-:Y:S01]  /*304c0*/  IMAD.MOV.U32 R127, RZ, RZ, R6 ;  /* 0x000000ffff7f7224 */ /* 0x000fe200078e0006 */
[----:B------:R1:W-:Y:S04]  /*304d0*/  STL [R1+0x78], R6 ;  /* 0x0000780601007387 */ /* 0x0003e80000100800 */
[----:B------:R4:W-:Y:S04]  /*304e0*/  STL [R1+0xbc], R3 ;  /* 0x0000bc0301007387 */ /* 0x0009e80000100800 */
[----:B--2---:R-:W2:Y:S04]  /*304f0*/  LDL.LU R0, [R1+0x17c] ;  /* 0x00017c0001007983 */ /* 0x004ea80000300800 */
[----:B------:R4:W-:Y:S04]  /*30500*/  STL [R1+0xb8], R38 ;  /* 0x0000b82601007387 */ /* 0x0009e80000100800 */
[----:B------:R4:W-:Y:S04]  /*30510*/  LDGSTS.E [R190+0x2900], desc[UR20][R126.64], P3 ;  /* 0x029000007ebe7fae */ /* 0x0009e800099a1014 */
[----:B-1----:R-:W2:Y:S01]  /*30520*/  LDL.LU R6, [R1+0x1bc] ;  /* 0x0001bc0001067983 */ /* 0x002ea20000300800 */
[----:B----4-:R-:W-:-:S03]  /*30530*/  IMAD.MOV.U32 R126, RZ, RZ, R3 ;  /* 0x000000ffff7e7224 */ /* 0x010fc600078e0003 */
[----:B------:R-:W4:Y:S01]  /*30540*/  LDL.LU R3, [R1+0x178] ;  /* 0x0001780001037983 */ /* 0x000f220000300800 */
[----:B------:R-:W-:-:S03]  /*30550*/  IMAD.MOV.U32 R127, RZ, RZ, R38 ;  /* 0x000000ffff7f7224 */ /* 0x000fc600078e0026 */
[----:B------:R-:W4:Y:S01]  /*30560*/  LDL.LU R38, [R1+0x1b8] ;  /* 0x0001b80001267983 */ /* 0x000f220000300800 */
[----:B------:R-:W-:Y:S02]  /*30570*/  IADD3 R2, P4, PT, R2, UR12, RZ ;  /* 0x0000000c02027c10 */ /* 0x000fe4000ff9e0ff */
[----:B------:R-:W-:Y:S01]  /*30580*/  IADD3 R5, P5, PT, R5, UR12, RZ ;  /* 0x0000000c05057c10 */ /* 0x000fe2000ffbe0ff */
[----:B------:R1:W-:Y:S04]  /*30590*/  LDGSTS.E [R190+0x2d00], desc[UR20][R126.64], P3 ;  /* 0x02d000007ebe7fae */ /* 0x0003e800099a1014 */
[----:B------:R3:W-:Y:S01]  /*305a0*/  STL [R1+0xfc], R2 ;  /* 0x0000fc0201007387 */ /* 0x0007e20000100800 */
[----:B-1----:R-:W-:Y:S01]  /*305b0*/  IMAD.MOV.U32 R126, RZ, RZ, R2 ;  /* 0x000000ffff7e7224 */ /* 0x002fe200078e0002 */
[----:B---3--:R-:W-:-:S02]  /*305c0*/  IADD3.X R7, PT, PT, R7, UR13, RZ, P4, !PT ;  /* 0x0000000d07077c10 */ /* 0x008fc4000a7fe4ff */
[----:B------:R-:W-:-:S03]  /*305d0*/  IADD3.X R8, PT, PT, R8, UR13, RZ, P5, !PT ;  /* 0x0000000d08087c10 */ /* 0x000fc6000affe4ff */
[----:B------:R-:W-:Y:S01]  /*305e0*/  IMAD.MOV.U32 R127, RZ, RZ, R7 ;  /* 0x000000ffff7f7224 */ /* 0x000fe200078e0007 */
[----:B------:R1:W-:Y:S04]  /*305f0*/  STL [R1+0xf8], R7 ;  /* 0x0000f80701007387 */ /* 0x0003e80000100800 */
[----:B------:R3:W-:Y:S04]  /*30600*/  STL [R1+0x13c], R5 ;  /* 0x00013c0501007387 */ /* 0x0007e80000100800 */
[----:B------:R-:W4:Y:S04]  /*30610*/  LDL.LU R2, [R1+0x1fc] ;  /* 0x0001fc0001027983 */ /* 0x000f280000300800 */
[----:B------:R2:W-:Y:S04]  /*30620*/  STL [R1+0x138], R8 ;  /* 0x0001380801007387 */ /* 0x0005e80000100800 */
[----:B------:R3:W-:Y:S04]  /*30630*/  LDGSTS.E [R190+0x3100], desc[UR20][R126.64], P3 ;  /* 0x031000007ebe7fae */ /* 0x0007e800099a1014 */
[----:B-1----:R-:W4:Y:S01]  /*30640*/  LDL.LU R7, [R1+0x23c] ;  /* 0x00023c0001077983 */ /* 0x002f220000300800 */
[----:B---3--:R-:W-:Y:S01]  /*30650*/  IMAD.MOV.U32 R126, RZ, RZ, R5 ;  /* 0x000000ffff7e7224 */ /* 0x008fe200078e0005 */
[----:B--2---:R-:W-:-:S02]  /*30660*/  IADD3 R0, P4, PT, R0, UR12, RZ ;  /* 0x0000000c00007c10 */ /* 0x004fc4000ff9e0ff */
[----:B------:R-:W2:Y:S01]  /*30670*/  LDL.LU R5, [R1+0x1f8] ;  /* 0x0001f80001057983 */ /* 0x000ea20000300800 */
[----:B------:R-:W-:-:S03]  /*30680*/  IMAD.MOV.U32 R127, RZ, RZ, R8 ;  /* 0x000000ffff7f7224 */ /* 0x000fc600078e0008 */
[----:B------:R-:W3:Y:S04]  /*30690*/  LDL.LU R8, [R1+0x238] ;  /* 0x0002380001087983 */ /* 0x000ee80000300800 */
[----:B------:R1:W-:Y:S01]  /*306a0*/  LDGSTS.E [R190+0x3500], desc[UR20][R126.64], P3 ;  /* 0x035000007ebe7fae */ /* 0x0003e200099a1014 */
[----:B------:R-:W-:-:S03]  /*306b0*/  IADD3 R6, P5, PT, R6, UR12, RZ ;  /* 0x0000000c06067c10 */ /* 0x000fc6000ffbe0ff */
[----:B------:R4:W-:Y:S02]  /*306c0*/  STL [R1+0x17c], R0 ;  /* 0x00017c0001007387 */ /* 0x0009e40000100800 */
[----:B----4-:R-:W-:Y:S01]  /*306d0*/  IADD3.X R3, PT, PT, R3, UR13, RZ, P4, !PT ;  /* 0x0000000d03037c10 */ /* 0x010fe2000a7fe4ff */
[----:B-1----:R-:W-:Y:S01]  /*306e0*/  IMAD.MOV.U32 R126, RZ, RZ, R0 ;  /* 0x000000ffff7e7224 */ /* 0x002fe200078e0000 */
        /* <DEDUP_REMOVED lines=8> */
[----:B----4-:R-:W-:-:S03]  /*30770*/  IMAD.MOV.U32 R126, RZ, RZ, R6 ;  /* 0x000000ffff7e7224 */ /* 0x010fc600078e0006 */
[----:B------:R-:W4:Y:S01]  /*30780*/  LDL.LU R6, [R1+0x278] ;  /* 0x0002780001067983 */ /* 0x000f220000300800 */
[----:B------:R-:W-:-:S03]  /*30790*/  IMAD.MOV.U32 R127, RZ, RZ, R38 ;  /* 0x000000ffff7f7224 */ /* 0x000fc600078e0026 */
[----:B------:R-:W4:Y:S04]  /*307a0*/  LDL.LU R38, [R1+0x2b8] ;  /* 0x0002b80001267983 */ /* 0x000f280000300800 */
[----:B------:R1:W-:Y:S01]  /*307b0*/  LDGSTS.E [R190+0x3d00], desc[UR20][R126.64], P3 ;  /* 0x03d000007ebe7fae */ /* 0x0003e200099a1014 */
[----:B------:R-:W-:-:S05]  /*307c0*/  IADD3 R2, P4, PT, R2, UR12, RZ ;  /* 0x0000000c02027c10 */ /* 0x000fca000ff9e0ff */
        /* <DEDUP_REMOVED lines=8> */
[----:B------:R-:W3:Y:S04]  /*30850*/  LDL.LU R2, [R1+0x2fc] ;  /* 0x0002fc0001027983 */ /* 0x000ee80000300800 */
[----:B------:R2:W-:Y:S04]  /*30860*/  STL [R1+0x238], R8 ;  /* 0x0002380801007387 */ /* 0x0005e80000100800 */
[----:B------:R2:W-:Y:S04]  /*30870*/  LDGSTS.E [R190+0x4100], desc[UR20][R126.64], P3 ;  /* 0x041000007ebe7fae */ /* 0x0005e800099a1014 */
[----:B-1----:R-:W3:Y:S01]  /*30880*/  LDL.LU R5, [R1+0x33c] ;  /* 0x00033c0001057983 */ /* 0x002ee20000300800 */
[----:B--2---:R-:W-:Y:S01]  /*30890*/  IMAD.MOV.U32 R126, RZ, RZ, R7 ;  /* 0x000000ffff7e7224 */ /* 0x004fe200078e0007 */
[----:B------:R-:W-:-:S02]  /*308a0*/  IADD3 R0, P4, PT, R0, UR12, RZ ;  /* 0x0000000c00007c10 */ /* 0x000fc4000ff9e0ff */
[----:B------:R-:W2:Y:S01]  /*308b0*/  LDL.LU R7, [R1+0x2f8] ;  /* 0x0002f80001077983 */ /* 0x000ea20000300800 */
[----:B------:R-:W-:-:S03]  /*308c0*/  IMAD.MOV.U32 R127, RZ, RZ, R8 ;  /* 0x000000ffff7f7224 */ /* 0x000fc600078e0008 */
[----:B------:R-:W2:Y:S04]  /*308d0*/  LDL.LU R8, [R1+0x338] ;  /* 0x0003380001087983 */ /* 0x000ea80000300800 */
[----:B------:R1:W-:Y:S01]  /*308e0*/  LDGSTS.E [R190+0x4500], desc[UR20][R126.64], P3 ;  /* 0x045000007ebe7fae */ /* 0x0003e200099a1014 */
[----:B------:R-:W-:-:S03]  /*308f0*/  IADD3 R3, P5, PT, R3, UR12, RZ ;  /* 0x0000000c03037c10 */ /* 0x000fc6000ffbe0ff */
[----:B------:R-:W-:Y:S01]  /*30900*/  STL [R1+0x27c], R0 ;  /* 0x00027c0001007387 */ /* 0x000fe20000100800 */
[----:B----4-:R-:W-:Y:S01]  /*30910*/  IADD3.X R6, PT, PT, R6, UR13, RZ, P4, !PT ;  /* 0x0000000d06067c10 */ /* 0x010fe2000a7fe4ff */
[----:B-1----:R-:W-:Y:S01]  /*30920*/  IMAD.MOV.U32 R126, RZ, RZ, R0 ;  /* 0x000000ffff7e7224 */ /* 0x002fe200078e0000 */
[----:B------:R-:W-:-:S03]  /*30930*/  IADD3.X R38, PT, PT, R38, UR13, RZ, P5, !PT ;  /* 0x0000000d26267c10 */ /* 0x000fc6000affe4ff */
[----:B------:R-:W-:Y:S01]  /*30940*/  IMAD.MOV.U32 R127, RZ, RZ, R6 ;  /* 0x000000ffff7f7224 */ /* 0x000fe200078e0006 */
[----:B------:R1:W-:Y:S04]  /*30950*/  STL [R1+0x278], R6 ;  /* 0x0002780601007387 */ /* 0x0003e80000100800 */
[----:B------:R-:W-:Y:S04]  /*30960*/  STL [R1+0x2bc], R3 ;  /* 0x0002bc0301007387 */ /* 0x000fe80000100800 */
[----:B------:R4:W-:Y:S04]  /*30970*/  LDGSTS.E [R190+0x4900], desc[UR20][R126.64], P3 ;  /* 0x049000007ebe7fae */ /* 0x0009e800099a1014 */
[----:B-1----:R-:W2:Y:S04]  /*30980*/  LDL.LU R6, [R1+0x37c] ;  /* 0x00037c0001067983 */ /* 0x002ea80000300800 */
[----:B------:R1:W-:Y:S04]  /*30990*/  STL [R1+0x2b8], R38 ;  /* 0x0002b82601007387 */ /* 0x0003e80000100800 */
[----:B------:R-:W2:Y:S01]  /*309a0*/  LDL.LU R0, [R1+0x3bc] ;  /* 0x0003bc0001007983 */ /* 0x000ea20000300800 */
[----:B----4-:R-:W-:-:S03]  /*309b0*/  IMAD.MOV.U32 R127, RZ, RZ, R38 ;  /* 0x000000ffff7f7224 */ /* 0x010fc600078e0026 */
[----:B-1----:R-:W4:Y:S01]  /*309c0*/  LDL.LU R38, [R1+0x378] ;  /* 0x0003780001267983 */ /* 0x002f220000300800 */
        /* <DEDUP_REMOVED lines=8> */
[----:B------:R-:W-:-:S03]  /*30a50*/  IADD3.X R8, PT, PT, R8, UR13, RZ, P5, !PT ;  /* 0x0000000d08087c10 */ /* 0x000fc6000affe4ff */
[----:B------:R-:W-:Y:S01]  /*30a60*/  IMAD.MOV.U32 R127, RZ, RZ, R7 ;  /* 0x000000ffff7f7224 */ /* 0x000fe200078e0007 */
[----:B------:R1:W-:Y:S04]  /*30a70*/  STL [R1+0x2f8], R7 ;  /* 0x0002f80701007387 */ /* 0x0003e80000100800 */
[----:B------:R-:W-:Y:S04]  /*30a80*/  STL [R1+0x33c], R5 ;  /* 0x00033c0501007387 */ /* 0x000fe80000100800 */
[----:B------:R2:W-:Y:S04]  /*30a90*/  LDGSTS.E [R190+0x5100], desc[UR20][R126.64], P3 ;  /* 0x051000007ebe7fae */ /* 0x0005e800099a1014 */
[----:B-1----:R-:W3:Y:S04]  /*30aa0*/  LDL.LU R7, [R1+0x3fc] ;  /* 0x0003fc0001077983 */ /* 0x002ee80000300800 */
[----:B------:R1:W-:Y:S04]  /*30ab0*/  STL [R1+0x338], R8 ;  /* 0x0003380801007387 */ /* 0x0003e80000100800 */
[----:B------:R-:W3:Y:S01]  /*30ac0*/  LDL.LU R2, [R1+0x43c] ;  /* 0x00043c0001027983 */ /* 0x000ee20000300800 */
[----:B--2---:R-:W-:-:S02]  /*30ad0*/  IMAD.MOV.U32 R127, RZ, RZ, R8 ;  /* 0x000000ffff7f7224 */ /* 0x004fc400078e0008 */
[----:B------:R-:W-:Y:S01]  /*30ae0*/  IMAD.MOV.U32 R126, RZ, RZ, R5 ;  /* 0x000000ffff7e7224 */ /* 0x000fe200078e0005 */
[----:B-1----:R-:W2:Y:S04]  /*30af0*/  LDL.LU R8, [R1+0x3f8] ;  /* 0x0003f80001087983 */ /* 0x002ea80000300800 */
[----:B------:R-:W2:Y:S01]  /*30b00*/  LDL.LU R5, [R1+0x438] ;  /* 0x0004380001057983 */ /* 0x000ea20000300800 */
[----:B------:R-:W-:-:S03]  /*30b10*/  IADD3 R6, P4, PT, R6, UR12, RZ ;  /* 0x0000000c06067c10 */ /* 0x000fc6000ff9e0ff */
[----:B------:R1:W-:Y:S01]  /*30b20*/  LDGSTS.E [R190+0x5500], desc[UR20][R126.64], P3 ;  /* 0x055000007ebe7fae */ /* 0x0003e200099a1014 */
[----:B------:R-:W-:Y:S02]  /*30b30*/  IADD3 R0, P5, PT, R0, UR12, RZ ;  /* 0x0000000c00007c10 */ /* 0x000fe4000ffbe0ff */
[----:B----4-:R-:W-:Y:S01]  /*30b40*/  IADD3.X R38, PT, PT, R38, UR13, RZ, P4, !PT ;  /* 0x0000000d26267c10 */ /* 0x010fe2000a7fe4ff */
[----:B-1----:R-:W-:Y:S01]  /*30b50*/  IMAD.MOV.U32 R126, RZ, RZ, R6 ;  /* 0x000000ffff7e7224 */ /* 0x002fe200078e0006 */
[----:B------:R1:W-:Y:S01]  /*30b60*/  STL [R1+0x37c], R6 ;  /* 0x00037c0601007387 */ /* 0x0003e20000100800 */
[----:B------:R-:W-:Y:S02]  /*30b70*/  IADD3.X R3, PT, PT, R3, UR13, RZ, P5, !PT ;  /* 0x0000000d03037c10 */ /* 0x000fe4000affe4ff */
[----:B------:R-:W-:Y:S01]  /*30b80*/  IMAD.MOV.U32 R127, RZ, RZ, R38 ;  /* 0x000000ffff7f7224 */ /* 0x000fe200078e0026 */
[----:B------:R-:W-:Y:S04]  /*30b90*/  STL [R1+0x378], R38 ;  /* 0x0003782601007387 */ /* 0x000fe80000100800 */
[----:B------:R-:W-:Y:S04]  /*30ba0*/  STL [R1+0x3bc], R0 ;  /* 0x0003bc0001007387 */ /* 0x000fe80000100800 */
[----:B------:R4:W-:Y:S04]  /*30bb0*/  LDGSTS.E [R190+0x5900], desc[UR20][R126.64], P3 ;  /* 0x059000007ebe7fae */ /* 0x0009e800099a1014 */
[----:B------:R4:W-:Y:S04]  /*30bc0*/  STL [R1+0x3b8], R3 ;  /* 0x0003b80301007387 */ /* 0x0009e80000100800 */
[----:B-1----:R-:W2:Y:S01]  /*30bd0*/  LDL.LU R6, [R1+0x478] ;  /* 0x0004780001067983 */ /* 0x002ea20000300800 */
[----:B----4-:R-:W-:-:S03]  /*30be0*/  IMAD.MOV.U32 R127, RZ, RZ, R3 ;  /* 0x000000ffff7f7224 */ /* 0x010fc600078e0003 */
[----:B------:R-:W4:Y:S01]  /*30bf0*/  LDL.LU R3, [R1+0x47c] ;  /* 0x00047c0001037983 */ /* 0x000f220000300800 */
[----:B------:R-:W-:-:S03]  /*30c00*/  IMAD.MOV.U32 R126, RZ, RZ, R0 ;  /* 0x000000ffff7e7224 */ /* 0x000fc600078e0000 */
[----:B------:R-:W4:Y:S04]  /*30c10*/  LDL.LU R245, [R1+0x4b8] ;  /* 0x0004b80001f57983 */ /* 0x000f280000300800 */
[----:B------:R-:W4:Y:S04]  /*30c20*/  LDL.LU R0, [R1+0x4bc] ;  /* 0x0004bc0001007983 */ /* 0x000f280000300800 */
[----:B------:R1:W-:Y:S01]  /*30c30*/  LDGSTS.E [R190+0x5d00], desc[UR20][R126.64], P3 ;  /* 0x05d000007ebe7fae */ /* 0x0003e200099a1014 */
[----:B---3--:R-:W-:Y:S02]  /*30c40*/  IADD3 R7, P4, PT, R7, UR12, RZ ;  /* 0x0000000c07077c10 */ /* 0x008fe4000ff9e0ff */
[----:B------:R-:W-:-:S03]  /*30c50*/  IADD3 R2, P5, PT, R2, UR12, RZ ;  /* 0x0000000c02027c10 */ /* 0x000fc6000ffbe0ff */
[----:B------:R-:W-:Y:S01]  /*30c60*/  STL [R1+0x3fc], R7 ;  /* 0x0003fc0701007387 */ /* 0x000fe20000100800 */
[----:B--2---:R-:W-:Y:S02]  /*30c70*/  IADD3.X R8, PT, PT, R8, UR13, RZ, P4, !PT ;  /* 0x0000000d08087c10 */ /* 0x004fe4000a7fe4ff */
[----:B------:R-:W-:-:S03]  /*30c80*/  IADD3.X R5, PT, PT, R5, UR13, RZ, P5, !PT ;  /* 0x0000000d05057c10 */ /* 0x000fc6000affe4ff */
[----:B------:R2:W-:Y:S04]  /*30c90*/  STL [R1+0x3f8], R8 ;  /* 0x0003f80801007387 */ /* 0x0005e80000100800 */
[----:B------:R-:W-:Y:S04]  /*30ca0*/  STL [R1+0x43c], R2 ;  /* 0x00043c0201007387 */ /* 0x000fe80000100800 */
[----:B------:R3:W-:Y:S04]  /*30cb0*/  STL [R1+0x438], R5 ;  /* 0x0004380501007387 */ /* 0x0007e80000100800 */
[----:B------:R-:W4:Y:S01]  /*30cc0*/  LDL.LU R229, [R1+0x4f8] ;  /* 0x0004f80001e57983 */ /* 0x000f220000300800 */
[----:B-1----:R-:W-:-:S03]  /*30cd0*/  IMAD.MOV.U32 R126, RZ, RZ, R7 ;  /* 0x000000ffff7e7224 */ /* 0x002fc600078e0007 */
[----:B------:R-:W4:Y:S01]  /*30ce0*/  LDL.LU R38, [R1+0x4fc] ;  /* 0x0004fc0001267983 */ /* 0x000f220000300800 */
[----:B------:R-:W-:-:S03]  /*30cf0*/  IMAD.MOV.U32 R127, RZ, RZ, R8 ;  /* 0x000000ffff7f7224 */ /* 0x000fc600078e0008 */
[----:B--2---:R-:W2:Y:S04]  /*30d00*/  LDL.LU R8, [R1+0x538] ;  /* 0x0005380001087983 */ /* 0x004ea80000300800 */
[----:B------:R-:W2:Y:S04]  /*30d10*/  LDL.LU R7, [R1+0x53c] ;  /* 0x00053c0001077983 */ /* 0x000ea80000300800 */
[----:B------:R1:W-:Y:S02]  /*30d20*/  LDGSTS.E [R190+0x6100], desc[UR20][R126.64], P3 ;  /* 0x061000007ebe7fae */ /* 0x0003e400099a1014 */
[----:B-1----:R-:W-:Y:S01]  /*30d30*/  IMAD.MOV.U32 R126, RZ, RZ, R2 ;  /* 0x000000ffff7e7224 */ /* 0x002fe200078e0002 */
[----:B----4-:R-:W-:Y:S01]  /*30d40*/  IADD3 R3, P4, PT, R3, UR12, RZ ;  /* 0x0000000c03037c10 */ /* 0x010fe2000ff9e0ff */
[----:B------:R-:W-:-:S02]  /*30d50*/  IMAD.MOV.U32 R127, RZ, RZ, R5 ;  /* 0x000000ffff7f7224 */ /* 0x000fc400078e0005 */
[----:B---3--:R-:W3:Y:S01]  /*30d60*/  LDL.LU R5, [R1+0x57c] ;  /* 0x00057c0001057983 */ /* 0x008ee20000300800 */
[----:B------:R-:W-:-:S03]  /*30d70*/  IADD3.X R6, PT, PT, R6, UR13, RZ, P4, !PT ;  /* 0x0000000d06067c10 */ /* 0x000fc6000a7fe4ff */
[----:B------:R-:W4:Y:S01]  /*30d80*/  LDL.LU R2, [R1+0x5bc] ;  /* 0x0005bc0001027983 */ /* 0x000f220000300800 */
[----:B------:R-:W-:-:S03]  /*30d90*/  IADD3 R0, P5, PT, R0, UR12, RZ ;  /* 0x0000000c00007c10 */ /* 0x000fc6000ffbe0ff */
[----:B------:R-:W-:Y:S01]  /*30da0*/  STL [R1+0x47c], R3 ;  /* 0x00047c0301007387 */ /* 0x000fe20000100800 */
[----:B------:R-:W-:-:S03]  /*30db0*/  IADD3.X R245, PT, PT, R245, UR13, RZ, P5, !PT ;  /* 0x0000000df5f57c10 */ /* 0x000fc6000affe4ff */
[----:B------:R1:W-:Y:S04]  /*30dc0*/  LDGSTS.E [R190+0x6500], desc[UR20][R126.64], P3 ;  /* 0x065000007ebe7fae */ /* 0x0003e800099a1014 */
[----:B------:R1:W-:Y:S04]  /*30dd0*/  STL [R1+0x478], R6 ;  /* 0x0004780601007387 */ /* 0x0003e80000100800 */
[----:B------:R1:W-:Y:S02]  /*30de0*/  STL [R1+0x4bc], R0 ;  /* 0x0004bc0001007387 */ /* 0x0003e40000100800 */
[----:B-1----:R-:W-:-:S02]  /*30df0*/  IMAD.MOV.U32 R127, RZ, RZ, R6 ;  /* 0x000000ffff7f7224 */ /* 0x002fc400078e0006 */
[----:B------:R-:W4:Y:S01]  /*30e00*/  LDL.LU R6, [R1+0x578] ;  /* 0x0005780001067983 */ /* 0x000f220000300800 */
[----:B------:R-:W-:-:S03]  /*30e10*/  IMAD.MOV.U32 R126, RZ, RZ, R3 ;  /* 0x000000ffff7e7224 */ /* 0x000fc600078e0003 */
[----:B------:R-:W-:Y:S04]  /*30e20*/  STL [R1+0x4b8], R245 ;  /* 0x0004b8f501007387 */ /* 0x000fe80000100800 */
[----:B------:R-:W4:Y:S04]  /*30e30*/  LDL.LU R3, [R1+0x5b8] ;  /* 0x0005b80001037983 */ /* 0x000f280000300800 */
[----:B------:R1:W-:Y:S02]  /*30e40*/  LDGSTS.E [R190+0x6900], desc[UR20][R126.64], P3 ;  /* 0x069000007ebe7fae */ /* 0x0003e400099a1014 */
[----:B-1----:R-:W-:-:S02]  /*30e50*/  IMAD.MOV.U32 R126, RZ, RZ, R0 ;  /* 0x000000ffff7e7224 */ /* 0x002fc400078e0000 */
[----:B------:R-:W4:Y:S01]  /*30e60*/  LDL.LU R0, [R1+0x628] ;  /* 0x0006280001007983 */ /* 0x000f220000300800 */
[----:B------:R-:W-:-:S05]  /*30e70*/  IMAD.MOV.U32 R127, RZ, RZ, R245 ;  /* 0x000000ffff7f7224 */ /* 0x000fca00078e00f5 */
[----:B------:R1:W-:Y:S01]  /*30e80*/  LDGSTS.E [R190+0x6d00], desc[UR20][R126.64], P3 ;  /* 0x06d000007ebe7fae */ /* 0x0003e200099a1014 */
[----:B------:R-:W-:-:S04]  /*30e90*/  IADD3 R38, P4, PT, R38, UR12, RZ ;  /* 0x0000000c26267c10 */ /* 0x000fc8000ff9e0ff */
[----:B------:R-:W-:Y:S01]  /*30ea0*/  IADD3.X R229, PT, PT, R229, UR13, RZ, P4, !PT ;  /* 0x0000000de5e57c10 */ /* 0x000fe2000a7fe4ff */
[----:B-1----:R-:W-:Y:S01]  /*30eb0*/  IMAD.MOV.U32 R126, RZ, RZ, R38 ;  /* 0x000000ffff7e7224 */ /* 0x002fe200078e0026 */
[----:B--2---:R-:W-:-:S03]  /*30ec0*/  IADD3 R7, P5, PT, R7, UR12, RZ ;  /* 0x0000000c07077c10 */ /* 0x004fc6000ffbe0ff */
[----:B------:R-:W-:Y:S01]  /*30ed0*/  IMAD.MOV.U32 R127, RZ, RZ, R229 ;  /* 0x000000ffff7f7224 */ /* 0x000fe200078e00e5 */
[----:B------:R-:W-:-:S04]  /*30ee0*/  IADD3.X R8, PT, PT, R8, UR13, RZ, P5, !PT ;  /* 0x0000000d08087c10 */ /* 0x000fc8000affe4ff */
[----:B------:R1:W-:Y:S04]  /*30ef0*/  LDGSTS.E [R190+0x7100], desc[UR20][R126.64], P3 ;  /* 0x071000007ebe7fae */ /* 0x0003e800099a1014 */
[----:B------:R-:W-:Y:S01]  /*30f00*/  STL [R1+0x4fc], R38 ;  /* 0x0004fc2601007387 */ /* 0x000fe20000100800 */
[----:B-1----:R-:W-:Y:S02]  /*30f10*/  IMAD.MOV.U32 R126, RZ, RZ, R7 ;  /* 0x000000ffff7e7224 */ /* 0x002fe400078e0007 */
[----:B------:R-:W-:Y:S01]  /*30f20*/  IMAD.MOV.U32 R127, RZ, RZ, R8 ;  /* 0x000000ffff7f7224 */ /* 0x000fe200078e0008 */
[----:B---3--:R-:W-:-:S04]  /*30f30*/  IADD3 R5, P4, PT, R5, UR12, RZ ;  /* 0x0000000c05057c10 */ /* 0x008fc8000ff9e0ff */
[----:B------:R1:W-:Y:S01]  /*30f40*/  LDGSTS.E [R190+0x7500], desc[UR20][R126.64], P3 ;  /* 0x075000007ebe7fae */ /* 0x0003e200099a1014 */
[----:B----4-:R-:W-:-:S03]  /*30f50*/  IADD3 R2, P5, PT, R2, UR12, RZ ;  /* 0x0000000c02027c10 */ /* 0x010fc6000ffbe0ff */
[----:B------:R-:W-:Y:S04]  /*30f60*/  STL [R1+0x4f8], R229 ;  /* 0x0004f8e501007387 */ /* 0x000fe80000100800 */
[----:B------:R-:W-:Y:S01]  /*30f70*/  STL [R1+0x53c], R7 ;  /* 0x00053c0701007387 */ /* 0x000fe20000100800 */
[----:B-1----:R-:W-:-:S03]  /*30f80*/  IMAD.MOV.U32 R126, RZ, RZ, R5 ;  /* 0x000000ffff7e7224 */ /* 0x002fc600078e0005 */
[----:B------:R-:W-:Y:S01]  /*30f90*/  STL [R1+0x538], R8 ;  /* 0x0005380801007387 */ /* 0x000fe20000100800 */
[----:B------:R-:W-:-:S03]  /*30fa0*/  IADD3.X R6, PT, PT, R6, UR13, RZ, P4, !PT ;  /* 0x0000000d06067c10 */ /* 0x000fc6000a7fe4ff */
[----:B------:R-:W-:Y:S02]  /*30fb0*/  STL [R1+0x57c], R5 ;  /* 0x00057c0501007387 */ /* 0x000fe40000100800 */
[----:B------:R-:W-:Y:S01]  /*30fc0*/  IMAD.MOV.U32 R127, RZ, RZ, R6 ;  /* 0x000000ffff7f7224 */ /* 0x000fe200078e0006 */
[----:B------:R-:W-:Y:S01]  /*30fd0*/  IADD3.X R3, PT, PT, R3, UR13, RZ, P5, !PT ;  /* 0x0000000d03037c10 */ /* 0x000fe2000affe4ff */
[----:B------:R-:W-:Y:S04]  /*30fe0*/  STL [R1+0x578], R6 ;  /* 0x0005780601007387 */ /* 0x000fe80000100800 */
[----:B------:R1:W-:Y:S04]  /*30ff0*/  LDGSTS.E [R190+0x7900], desc[UR20][R126.64], P3 ;  /* 0x079000007ebe7fae */ /* 0x0003e800099a1014 */
[----:B------:R2:W-:Y:S04]  /*31000*/  STL [R1+0x5bc], R2 ;  /* 0x0005bc0201007387 */ /* 0x0005e80000100800 */
[----:B------:R-:W-:Y:S01]  /*31010*/  STL [R1+0x5b8], R3 ;  /* 0x0005b80301007387 */ /* 0x000fe20000100800 */
[----:B-1----:R-:W-:Y:S01]  /*31020*/  IMAD.MOV.U32 R126, RZ, RZ, R2 ;  /* 0x000000ffff7e7224 */ /* 0x002fe200078e0002 */
[----:B------:R-:W-:Y:S01]  /*31030*/  IADD3 R0, P4, PT, R0, UR12, RZ ;  /* 0x0000000c00007c10 */ /* 0x000fe2000ff9e0ff */
[----:B------:R-:W-:Y:S01]  /*31040*/  IMAD.MOV.U32 R127, RZ, RZ, R3 ;  /* 0x000000ffff7f7224 */ /* 0x000fe200078e0003 */
[----:B--2---:R-:W-:-:S03]  /*31050*/  LOP3.LUT R2, R4, 0x30, RZ, 0x3c, !PT ;  /* 0x0000003004027812 */ /* 0x004fc600078e3cff */
[----:B------:R1:W-:Y:S04]  /*31060*/  STL [R1+0x628], R0 ;  /* 0x0006280001007387 */ /* 0x0003e80000100800 */
[----:B------:R2:W-:Y:S04]  /*31070*/  LDGSTS.E [R190+0x7d00], desc[UR20][R126.64], P3 ;  /* 0x07d000007ebe7fae */ /* 0x0005e800099a1014 */
[----:B------:R-:W3:Y:S01]  /*31080*/  LDL.LU R5, [R1] ;  /* 0x0000000001057983 */ /* 0x000ee20000300800 */
[----:B--2---:R-:W-:-:S03]  /*31090*/  VIADD R190, R2, UR5 ;  /* 0x0000000502be7c36 */ /* 0x004fc60008000000 */
[----:B------:R-:W2:Y:S04]  /*310a0*/  LDL.LU R2, [R1+0x4] ;  /* 0x0000040001027983 */ /* 0x000ea80000300800 */
[----:B------:R-:W4:Y:S04]  /*310b0*/  LDL.LU R8, [R1+0x40] ;  /* 0x0000400001087983 */ /* 0x000f280000300800 */
[----:B------:R-:W4:Y:S01]  /*310c0*/  LDL.LU R7, [R1+0x44] ;  /* 0x0000440001077983 */ /* 0x000f220000300800 */
[----:B------:R-:W-:-:S03]  /*310d0*/  IMAD.MOV.U32 R126, RZ, RZ, R0 ;  /* 0x000000ffff7e7224 */ /* 0x000fc600078e0000 */
[----:B------:R-:W4:Y:S04]  /*310e0*/  LDL.LU R6, [R1+0x80] ;  /* 0x0000800001067983 */ /* 0x000f280000300800 */
[----:B-1----:R-:W4:Y:S04]  /*310f0*/  LDL.LU R0, [R1+0x84] ;  /* 0x0000840001007983 */ /* 0x002f280000300800 */
[----:B------:R-:W4:Y:S04]  /*31100*/  LDL.LU R38, [R1+0xc0] ;  /* 0x0000c00001267983 */ /* 0x000f280000300800 */
[----:B------:R-:W4:Y:S01]  /*31110*/  LDL.LU R3, [R1+0xc4] ;  /* 0x0000c40001037983 */ /* 0x000f220000300800 */
[----:B------:R-:W-:-:S02]  /*31120*/  IADD3.X R124, PT, PT, R124, UR13, RZ, P4, !PT ;  /* 0x0000000d7c7c7c10 */ /* 0x000fc4000a7fe4ff */
[----:B------:R-:W-:-:S03]  /*31130*/  IADD3 R141, P5, PT, R141, UR12, RZ ;  /* 0x0000000c8d8d7c10 */ /* 0x000fc6000ffbe0ff */
[----:B------:R-:W-:Y:S01]  /*31140*/  IMAD.MOV.U32 R127, RZ, RZ, R124 ;  /* 0x000000ffff7f7224 */ /* 0x000fe200078e007c */
[----:B------:R-:W-:Y:S02]  /*31150*/  IADD3.X R140, PT, PT, R140, UR13, RZ, P5, !PT ;  /* 0x0000000d8c8c7c10 */ /* 0x000fe4000affe4ff */
[----:B------:R-:W-:Y:S02]  /*31160*/  IADD3 R157, P4, PT, R157, UR12, RZ ;  /* 0x0000000c9d9d7c10 */ /* 0x000fe4000ff9e0ff */
[----:B------:R1:W-:Y:S02]  /*31170*/  LDGSTS.E [R190+0x180], desc[UR20][R126.64], P3 ;  /* 0x001800007ebe7fae */ /* 0x0003e400099a1014 */
[----:B------:R-:W-:Y:S02]  /*31180*/  IADD3.X R156, PT, PT, R156, UR13, RZ, P4, !PT ;  /* 0x0000000d9c9c7c10 */ /* 0x000fe4000a7fe4ff */
[----:B------:R-:W-:Y:S01]  /*31190*/  IADD3 R173, P5, PT, R173, UR12, RZ ;  /* 0x0000000cadad7c10 */ /* 0x000fe2000ffbe0ff */
[----:B-1----:R-:W-:-:S02]  /*311a0*/  IMAD.MOV.U32 R126, RZ, RZ, R141 ;  /* 0x000000ffff7e7224 */ /* 0x002fc400078e008d */
        /* <DEDUP_REMOVED lines=29> */
[----:B--2---:R-:W-:-:S04]  /*31380*/  IADD3 R2, P4, PT, R2, UR12, RZ ;  /* 0x0000000c02027c10 */ /* 0x004fc8000ff9e0ff */
[----:B---3--:R-:W-:Y:S02]  /*31390*/  IADD3.X R5, PT, PT, R5, UR13, RZ, P4, !PT ;  /* 0x0000000d05057c10 */ /* 0x008fe4000a7fe4ff */
[----:B----4-:R-:W-:Y:S01]  /*313a0*/  IADD3 R7, P5, PT, R7, UR12, RZ ;  /* 0x0000000c07077c10 */ /* 0x010fe2000ffbe0ff */
[----:B------:R2:W-:Y:S01]  /*313b0*/  STL [R1+0x4], R2 ;  /* 0x0000040201007387 */ /* 0x0005e20000100800 */
[----:B-1----:R-:W-:Y:S02]  /*313c0*/  IMAD.MOV.U32 R126, RZ, RZ, R2 ;  /* 0x000000ffff7e7224 */ /* 0x002fe400078e0002 */
[----:B------:R-:W-:Y:S01]  /*313d0*/  IADD3.X R8, PT, PT, R8, UR13, RZ, P5, !PT ;  /* 0x0000000d08087c10 */ /* 0x000fe2000affe4ff */
[----:B------:R-:W-:Y:S01]  /*313e0*/  IMAD.MOV.U32 R127, RZ, RZ, R5 ;  /* 0x000000ffff7f7224 */ /* 0x000fe200078e0005 */
[----:B------:R1:W-:Y:S04]  /*313f0*/  STL [R1], R5 ;  /* 0x0000000501007387 */ /* 0x0003e80000100800 */
[----:B------:R3:W-:Y:S01]  /*31400*/  STL [R1+0x44], R7 ;  /* 0x0000440701007387 */ /* 0x0007e20000100800 */
[----:B------:R-:W-:-:S03]  /*31410*/  IADD3 R0, P4, PT, R0, UR12, RZ ;  /* 0x0000000c00007c10 */ /* 0x000fc6000ff9e0ff */
[----:B--2---:R-:W2:Y:S04]  /*31420*/  LDL.LU R2, [R1+0x104] ;  /* 0x0001040001027983 */ /* 0x004ea80000300800 */
[----:B------:R4:W-:Y:S04]  /*31430*/  STL [R1+0x40], R8 ;  /* 0x0000400801007387 */ /* 0x0009e80000100800 */
[----:B------:R3:W-:Y:S01]  /*31440*/  LDGSTS.E [R190+0x2180], desc[UR20][R126.64], P3 ;  /* 0x021800007ebe7fae */ /* 0x0007e200099a1014 */
[----:B------:R-:W-:-:S03]  /*31450*/  IADD3.X R6, PT, PT, R6, UR13, RZ, P4, !PT ;  /* 0x0000000d06067c10 */ /* 0x000fc6000a7fe4ff */
[----:B-1----:R-:W2:Y:S01]  /*31460*/  LDL.LU R5, [R1+0x144] ;  /* 0x0001440001057983 */ /* 0x002ea20000300800 */
[----:B------:R-:W-:Y:S01]  /*31470*/  IADD3 R3, P5, PT, R3, UR12, RZ ;  /* 0x0000000c03037c10 */ /* 0x000fe2000ffbe0ff */
[----:B---3--:R-:W-:Y:S02]  /*31480*/  IMAD.MOV.U32 R126, RZ, RZ, R7 ;  /* 0x000000ffff7e7224 */ /* 0x008fe400078e0007 */
[----:B------:R-:W3:Y:S01]  /*31490*/  LDL.LU R7, [R1+0x100] ;  /* 0x0001000001077983 */ /* 0x000ee20000300800 */
[----:B------:R-:W-:Y:S01]  /*314a0*/  IMAD.MOV.U32 R127, RZ, RZ, R8 ;  /* 0x000000ffff7f7224 */ /* 0x000fe200078e0008 */
[----:B------:R-:W-:Y:S02]  /*314b0*/  IADD3.X R38, PT, PT, R38, UR13, RZ, P5, !PT ;  /* 0x0000000d26267c10 */ /* 0x000fe4000affe4ff */
[----:B----4-:R-:W4:Y:S04]  /*314c0*/  LDL.LU R8, [R1+0x140] ;  /* 0x0001400001087983 */ /* 0x010f280000300800 */
[----:B------:R1:W-:Y:S04]  /*314d0*/  LDGSTS.E [R190+0x2580], desc[UR20][R126.64], P3 ;  /* 0x025800007ebe7fae */ /* 0x0003e800099a1014 */
[----:B------:R1:W-:Y:S04]  /*314e0*/  STL [R1+0x84], R0 ;  /* 0x0000840001007387 */ /* 0x0003e80000100800 */
[----:B------:R1:W-:Y:S02]  /*314f0*/  STL [R1+0x80], R6 ;  /* 0x0000800601007387 */ /* 0x0003e40000100800 */
[----:B-1----:R-:W-:-:S02]  /*31500*/  IMAD.MOV.U32 R126, RZ, RZ, R0 ;  /* 0x000000ffff7e7224 */ /* 0x002fc400078e0000 */
[----:B------:R-:W-:Y:S01]  /*31510*/  IMAD.MOV.U32 R127, RZ, RZ, R6 ;  /* 0x000000ffff7f7224 */ /* 0x000fe200078e0006 */
[----:B------:R1:W-:Y:S04]  /*31520*/  STL [R1+0xc4], R3 ;  /* 0x0000c40301007387 */ /* 0x0003e80000100800 */
[----:B------:R-:W4:Y:S04]  /*31530*/  LDL.LU R0, [R1+0x184] ;  /* 0x0001840001007983 */ /* 0x000f280000300800 */
[----:B------:R1:W-:Y:S04]  /*31540*/  STL [R1+0xc0], R38 ;  /* 0x0000c02601007387 */ /* 0x0003e80000100800 */
[----:B------:R1:W-:Y:S04]  /*31550*/  LDGSTS.E [R190+0x2980], desc[UR20][R126.64], P3 ;  /* 0x029800007ebe7fae */ /* 0x0003e800099a1014 */
[----:B------:R-:W4:Y:S01]  /*31560*/  LDL.LU R6, [R1+0x1c4] ;  /* 0x0001c40001067983 */ /* 0x000f220000300800 */
[----:B-1----:R-:W-:-:S03]  /*31570*/  IMAD.MOV.U32 R126, RZ, RZ, R3 ;  /* 0x000000ffff7e7224 */ /* 0x002fc600078e0003 */
[----:B------:R-:W4:Y:S01]  /*31580*/  LDL.LU R3, [R1+0x180] ;  /* 0x0001800001037983 */ /* 0x000f220000300800 */
[----:B------:R-:W-:-:S03]  /*31590*/  IMAD.MOV.U32 R127, RZ, RZ, R38 ;  /* 0x000000ffff7f7224 */ /* 0x000fc600078e0026 */
[----:B------:R-:W4:Y:S04]  /*315a0*/  LDL.LU R38, [R1+0x1c0] ;  /* 0x0001c00001267983 */ /* 0x000f280000300800 */
[----:B------:R1:W-:Y:S01]  /*315b0*/  LDGSTS.E [R190+0x2d80], desc[UR20][R126.64], P3 ;  /* 0x02d800007ebe7fae */ /* 0x0003e200099a1014 */
[----:B--2---:R-:W-:-:S05]  /*315c0*/  IADD3 R2, P4, PT, R2, UR12, RZ ;  /* 0x0000000c02027c10 */ /* 0x004fca000ff9e0ff */
[----:B------:R2:W-:Y:S01]  /*315d0*/  STL [R1+0x104], R2 ;  /* 0x0001040201007387 */ /* 0x0005e20000100800 */
[----:B-1----:R-:W-:Y:S01]  /*315e0*/  IMAD.MOV.U32 R126, RZ, RZ, R2 ;  /* 0x000000ffff7e7224 */ /* 0x002fe200078e0002 */
[----:B------:R-:W-:Y:S02]  /*315f0*/  IADD3 R5, P5, PT, R5, UR12, RZ ;  /* 0x0000000c05057c10 */ /* 0x000fe4000ffbe0ff */
[----:B---3--:R-:W-:Y:S02]  /*31600*/  IADD3.X R7, PT, PT, R7, UR13, RZ, P4, !PT ;  /* 0x0000000d07077c10 */ /* 0x008fe4000a7fe4ff */
[----:B----4-:R-:W-:-:S03]  /*31610*/  IADD3.X R8, PT, PT, R8, UR13, RZ, P5, !PT ;  /* 0x0000000d08087c10 */ /* 0x010fc6000affe4ff */
[----:B------:R-:W-:Y:S01]  /*31620*/  IMAD.MOV.U32 R127, RZ, RZ, R7 ;  /* 0x000000ffff7f7224 */ /* 0x000fe200078e0007 */
[----:B------:R1:W-:Y:S04]  /*31630*/  STL [R1+0x100], R7 ;  /* 0x0001000701007387 */ /* 0x0003e80000100800 */
[----:B------:R3:W-:Y:S04]  /*31640*/  STL [R1+0x144], R5 ;  /* 0x0001440501007387 */ /* 0x0007e80000100800 */
[----:B--2---:R-:W2:Y:S04]  /*31650*/  LDL.LU R2, [R1+0x204] ;  /* 0x0002040001027983 */ /* 0x004ea80000300800 */
[----:B------:R4:W-:Y:S04]  /*31660*/  STL [R1+0x140], R8 ;  /* 0x0001400801007387 */ /* 0x0009e80000100800 */
[----:B------:R3:W-:Y:S04]  /*31670*/  LDGSTS.E [R190+0x3180], desc[UR20][R126.64], P3 ;  /* 0x031800007ebe7fae */ /* 0x0007e800099a1014 */
[----:B-1----:R-:W2:Y:S01]  /*31680*/  LDL.LU R7, [R1+0x244] ;  /* 0x0002440001077983 */ /* 0x002ea20000300800 */
[----:B------:R-:W-:Y:S01]  /*31690*/  IADD3 R0, P4, PT, R0, UR12, RZ ;  /* 0x0000000c00007c10 */ /* 0x000fe2000ff9e0ff */
[----:B---3--:R-:W-:-:S02]  /*316a0*/  IMAD.MOV.U32 R126, RZ, RZ, R5 ;  /* 0x000000ffff7e7224 */ /* 0x008fc400078e0005 */
[----:B------:R-:W3:Y:S01]  /*316b0*/  LDL.LU R5, [R1+0x200] ;  /* 0x0002000001057983 */ /* 0x000ee20000300800 */
[----:B------:R-:W-:Y:S01]  /*316c0*/  IMAD.MOV.U32 R127, RZ, RZ, R8 ;  /* 0x000000ffff7f7224 */ /* 0x000fe200078e0008 */
[----:B------:R-:W-:Y:S02]  /*316d0*/  IADD3 R6, P5, PT, R6, UR12, RZ ;  /* 0x0000000c06067c10 */ /* 0x000fe4000ffbe0ff */
[----:B----4-:R-:W4:Y:S04]  /*316e0*/  LDL.LU R8, [R1+0x240] ;  /* 0x0002400001087983 */ /* 0x010f280000300800 */
        /* <DEDUP_REMOVED lines=44> */
[----:B------:R1:W-:Y:S04]  /*319b0*/  LDGSTS.E [R190+0x4980], desc[UR20][R126.64], P3 ;  /* 0x049800007ebe7fae */ /* 0x0003e800099a1014 */
[----:B------:R-:W4:Y:S04]  /*319c0*/  LDL.LU R6, [R1+0x384] ;  /* 0x0003840001067983 */ /* 0x000f280000300800 */
[----:B------:R1:W-:Y:S04]  /*319d0*/  STL [R1+0x2c0], R38 ;  /* 0x0002c02601007387 */ /* 0x0003e80000100800 */
[----:B------:R-:W4:Y:S01]  /*319e0*/  LDL.LU R0, [R1+0x3c4] ;  /* 0x0003c40001007983 */ /* 0x000f220000300800 */
[----:B-1----:R-:W-:-:S03]  /*319f0*/  IMAD.MOV.U32 R127, RZ, RZ, R38 ;  /* 0x000000ffff7f7224 */ /* 0x002fc600078e0026 */
[----:B------:R-:W4:Y:S01]  /*31a00*/  LDL.LU R38, [R1+0x380] ;  /* 0x0003800001267983 */ /* 0x000f220000300800 */
[----:B------:R-:W-:-:S03]  /*31a10*/  IMAD.MOV.U32 R126, RZ, RZ, R3 ;  /* 0x000000ffff7e7224 */ /* 0x000fc600078e0003 */
[----:B------:R-:W4:Y:S04]  /*31a20*/  LDL.LU R3, [R1+0x3c0] ;  /* 0x0003c00001037983 */ /* 0x000f280000300800 */
[----:B------:R1:W-:Y:S01]  /*31a30*/  LDGSTS.E [R190+0x4d80], desc[UR20][R126.64], P3 ;  /* 0x04d800007ebe7fae */ /* 0x0003e200099a1014 */
[----:B--2---:R-:W-:-:S05]  /*31a40*/  IADD3 R2, P4, PT, R2, UR12, RZ ;  /* 0x0000000c02027c10 */ /* 0x004fca000ff9e0ff */
[----:B------:R-:W-:Y:S01]  /*31a50*/  STL [R1+0x304], R2 ;  /* 0x0003040201007387 */ /* 0x000fe20000100800 */
[----:B-1----:R-:W-:Y:S01]  /*31a60*/  IMAD.MOV.U32 R126, RZ, RZ, R2 ;  /* 0x000000ffff7e7224 */ /* 0x002fe200078e0002 */
[----:B------:R-:W-:Y:S02]  /*31a70*/  IADD3 R5, P5, PT, R5, UR12, RZ ;  /* 0x0000000c05057c10 */ /* 0x000fe4000ffbe0ff */
        /* <DEDUP_REMOVED lines=9> */
[----:B--2---:R-:W-:Y:S01]  /*31b10*/  IMAD.MOV.U32 R127, RZ, RZ, R8 ;  /* 0x000000ffff7f7224 */ /* 0x004fe200078e0008 */
[----:B------:R-:W-:-:S02]  /*31b20*/  IADD3 R6, P4, PT, R6, UR12, RZ ;  /* 0x0000000c06067c10 */ /* 0x000fc4000ff9e0ff */
[----:B-1----:R-:W2:Y:S01]  /*31b30*/  LDL.LU R8, [R1+0x400] ;  /* 0x0004000001087983 */ /* 0x002ea20000300800 */
[----:B------:R-:W-:-:S03]  /*31b40*/  IMAD.MOV.U32 R126, RZ, RZ, R5 ;  /* 0x000000ffff7e7224 */ /* 0x000fc600078e0005 */
[----:B------:R-:W2:Y:S01]  /*31b50*/  LDL.LU R5, [R1+0x440] ;  /* 0x0004400001057983 */ /* 0x000ea20000300800 */
[----:B------:R-:W-:-:S03]  /*31b60*/  IADD3 R0, P5, PT, R0, UR12, RZ ;  /* 0x0000000c00007c10 */ /* 0x000fc6000ffbe0ff */
[----:B------:R1:W-:Y:S01]  /*31b70*/  LDGSTS.E [R190+0x5580], desc[UR20][R126.64], P3 ;  /* 0x055800007ebe7fae */ /* 0x0003e200099a1014 */
[----:B------:R-:W-:-:S03]  /*31b80*/  IADD3.X R38, PT, PT, R38, UR13, RZ, P4, !PT ;  /* 0x0000000d26267c10 */ /* 0x000fc6000a7fe4ff */
[----:B------:R1:W-:Y:S01]  /*31b90*/  STL [R1+0x384], R6 ;  /* 0x0003840601007387 */ /* 0x0003e20000100800 */
[----:B------:R-:W-:Y:S01]  /*31ba0*/  IADD3.X R3, PT, PT, R3, UR13, RZ, P5, !PT ;  /* 0x0000000d03037c10 */ /* 0x000fe2000affe4ff */
[----:B-1----:R-:W-:Y:S02]  /*31bb0*/  IMAD.MOV.U32 R126, RZ, RZ, R6 ;  /* 0x000000ffff7e7224 */ /* 0x002fe400078e0006 */
[----:B------:R-:W-:Y:S01]  /*31bc0*/  IMAD.MOV.U32 R127, RZ, RZ, R38 ;  /* 0x000000ffff7f7224 */ /* 0x000fe200078e0026 */
[----:B------:R-:W-:Y:S04]  /*31bd0*/  STL [R1+0x380], R38 ;  /* 0x0003802601007387 */ /* 0x000fe80000100800 */
[----:B------:R-:W-:Y:S04]  /*31be0*/  STL [R1+0x3c4], R0 ;  /* 0x0003c40001007387 */ /* 0x000fe80000100800 */
[----:B------:R1:W-:Y:S04]  /*31bf0*/  LDGSTS.E [R190+0x5980], desc[UR20][R126.64], P3 ;  /* 0x059800007ebe7fae */ /* 0x0003e800099a1014 */
[----:B------:R1:W-:Y:S04]  /*31c00*/  STL [R1+0x3c0], R3 ;  /* 0x0003c00301007387 */ /* 0x0003e80000100800 */
[----:B------:R-:W2:Y:S01]  /*31c10*/  LDL.LU R6, [R1+0x480] ;  /* 0x0004800001067983 */ /* 0x000ea20000300800 */
[----:B-1----:R-:W-:-:S03]  /*31c20*/  IMAD.MOV.U32 R127, RZ, RZ, R3 ;  /* 0x000000ffff7f7224 */ /* 0x002fc600078e0003 */
[----:B------:R-:W2:Y:S01]  /*31c30*/  LDL.LU R3, [R1+0x484] ;  /* 0x0004840001037983 */ /* 0x000ea20000300800 */
[----:B------:R-:W-:-:S03]  /*31c40*/  IMAD.MOV.U32 R126, RZ, RZ, R0 ;  /* 0x000000ffff7e7224 */ /* 0x000fc600078e0000 */
[----:B------:R-:W2:Y:S04]  /*31c50*/  LDL.LU R245, [R1+0x4c0] ;  /* 0x0004c00001f57983 */ /* 0x000ea80000300800 */
[----:B------:R-:W2:Y:S04]  /*31c60*/  LDL.LU R0, [R1+0x4c4] ;  /* 0x0004c40001007983 */ /* 0x000ea80000300800 */
[----:B------:R1:W-:Y:S01]  /*31c70*/  LDGSTS.E [R190+0x5d80], desc[UR20][R126.64], P3 ;  /* 0x05d800007ebe7fae */ /* 0x0003e200099a1014 */
[----:B---3--:R-:W-:Y:S02]  /*31c80*/  IADD3 R7, P4, PT, R7, UR12, RZ ;  /* 0x0000000c07077c10 */ /* 0x008fe4000ff9e0ff */
[----:B----4-:R-:W-:-:S03]  /*31c90*/  IADD3 R2, P5, PT, R2, UR12, RZ ;  /* 0x0000000c02027c10 */ /* 0x010fc6000ffbe0ff */
        /* <DEDUP_REMOVED lines=12> */
[----:B------:R1:W-:Y:S01]  /*31d60*/  LDGSTS.E [R190+0x6180], desc[UR20][R126.64], P3 ;  /* 0x061800007ebe7fae */ /* 0x0003e200099a1014 */
[----:B------:R-:W-:Y:S01]  /*31d70*/  IADD3 R3, P4, PT, R3, UR12, RZ ;  /* 0x0000000c03037c10 */ /* 0x000fe2000ff9e0ff */
[----:B-1----:R-:W-:-:S02]  /*31d80*/  IMAD.MOV.U32 R126, RZ, RZ, R2 ;  /* 0x000000ffff7e7224 */ /* 0x002fc400078e0002 */
[----:B------:R-:W-:Y:S01]  /*31d90*/  IMAD.MOV.U32 R127, RZ, RZ, R5 ;  /* 0x000000ffff7f7224 */ /* 0x000fe200078e0005 */
[----:B------:R-:W-:Y:S01]  /*31da0*/  IADD3.X R6, PT, PT, R6, UR13, RZ, P4, !PT ;  /* 0x0000000d06067c10 */ /* 0x000fe2000a7fe4ff */
[----:B---3--:R-:W3:Y:S01]  /*31db0*/  LDL.LU R5, [R1+0x584] ;  /* 0x0005840001057983 */ /* 0x008ee20000300800 */
[----:B------:R-:W-:-:S03]  /*31dc0*/  IADD3 R0, P5, PT, R0, UR12, RZ ;  /* 0x0000000c00007c10 */ /* 0x000fc6000ffbe0ff */
[----:B------:R-:W3:Y:S04]  /*31dd0*/  LDL.LU R2, [R1+0x5c4] ;  /* 0x0005c40001027983 */ /* 0x000ee80000300800 */
[----:B------:R-:W-:Y:S01]  /*31de0*/  STL [R1+0x484], R3 ;  /* 0x0004840301007387 */ /* 0x000fe20000100800 */
[----:B------:R-:W-:-:S03]  /*31df0*/  IADD3.X R245, PT, PT, R245, UR13, RZ, P5, !PT ;  /* 0x0000000df5f57c10 */ /* 0x000fc6000affe4ff */
[----:B------:R1:W-:Y:S04]  /*31e00*/  LDGSTS.E [R190+0x6580], desc[UR20][R126.64], P3 ;  /* 0x065800007ebe7fae */ /* 0x0003e800099a1014 */
[----:B------:R1:W-:Y:S04]  /*31e10*/  STL [R1+0x480], R6 ;  /* 0x0004800601007387 */ /* 0x0003e80000100800 */
[----:B------:R1:W-:Y:S02]  /*31e20*/  STL [R1+0x4c4], R0 ;  /* 0x0004c40001007387 */ /* 0x0003e40000100800 */
[----:B-1----:R-:W-:-:S02]  /*31e30*/  IMAD.MOV.U32 R127, RZ, RZ, R6 ;  /* 0x000000ffff7f7224 */ /* 0x002fc400078e0006 */
[----:B------:R-:W3:Y:S01]  /*31e40*/  LDL.LU R6, [R1+0x580] ;  /* 0x0005800001067983 */ /* 0x000ee20000300800 */
[----:B------:R-:W-:-:S03]  /*31e50*/  IMAD.MOV.U32 R126, RZ, RZ, R3 ;  /* 0x000000ffff7e7224 */ /* 0x000fc600078e0003 */
[----:B------:R-:W-:Y:S04]  /*31e60*/  STL [R1+0x4c0], R245 ;  /* 0x0004c0f501007387 */ /* 0x000fe80000100800 */
[----:B------:R-:W3:Y:S04]  /*31e70*/  LDL.LU R3, [R1+0x5c0] ;  /* 0x0005c00001037983 */ /* 0x000ee80000300800 */
[----:B------:R1:W-:Y:S02]  /*31e80*/  LDGSTS.E [R190+0x6980], desc[UR20][R126.64], P3 ;  /* 0x069800007ebe7fae */ /* 0x0003e400099a1014 */
[----:B-1----:R-:W-:-:S02]  /*31e90*/  IMAD.MOV.U32 R126, RZ, RZ, R0 ;  /* 0x000000ffff7e7224 */ /* 0x002fc400078e0000 */
[----:B------:R-:W3:Y:S01]  /*31ea0*/  LDL.LU R0, [R1+0x5e8] ;  /* 0x0005e80001007983 */ /* 0x000ee20000300800 */
[----:B------:R-:W-:-:S05]  /*31eb0*/  IMAD.MOV.U32 R127, RZ, RZ, R245 ;  /* 0x000000ffff7f7224 */ /* 0x000fca00078e00f5 */
[----:B------:R1:W-:Y:S01]  /*31ec0*/  LDGSTS.E [R190+0x6d80], desc[UR20][R126.64], P3 ;  /* 0x06d800007ebe7fae */ /* 0x0003e200099a1014 */
[----:B----4-:R-:W-:-:S04]  /*31ed0*/  IADD3 R38, P4, PT, R38, UR12, RZ ;  /* 0x0000000c26267c10 */ /* 0x010fc8000ff9e0ff */
[----:B------:R-:W-:Y:S01]  /*31ee0*/  IADD3.X R229, PT, PT, R229, UR13, RZ, P4, !PT ;  /* 0x0000000de5e57c10 */ /* 0x000fe2000a7fe4ff */
[----:B-1----:R-:W-:Y:S01]  /*31ef0*/  IMAD.MOV.U32 R126, RZ, RZ, R38 ;  /* 0x000000ffff7e7224 */ /* 0x002fe200078e0026 */
[----:B--2---:R-:W-:-:S03]  /*31f00*/  IADD3 R7, P5, PT, R7, UR12, RZ ;  /* 0x0000000c07077c10 */ /* 0x004fc6000ffbe0ff */
[----:B------:R-:W-:Y:S01]  /*31f10*/  IMAD.MOV.U32 R127, RZ, RZ, R229 ;  /* 0x000000ffff7f7224 */ /* 0x000fe200078e00e5 */
[----:B------:R-:W-:-:S04]  /*31f20*/  IADD3.X R8, PT, PT, R8, UR13, RZ, P5, !PT ;  /* 0x0000000d08087c10 */ /* 0x000fc8000affe4ff */
[----:B------:R1:W-:Y:S04]  /*31f30*/  LDGSTS.E [R190+0x7180], desc[UR20][R126.64], P3 ;  /* 0x071800007ebe7fae */ /* 0x0003e800099a1014 */
[----:B------:R-:W-:Y:S01]  /*31f40*/  STL [R1+0x504], R38 ;  /* 0x0005042601007387 */ /* 0x000fe20000100800 */
[----:B-1----:R-:W-:Y:S01]  /*31f50*/  IMAD.MOV.U32 R126, RZ, RZ, R7 ;  /* 0x000000ffff7e7224 */ /* 0x002fe200078e0007 */
[----:B---3--:R-:W-:Y:S01]  /*31f60*/  IADD3 R5, P4, PT, R5, UR12, RZ ;  /* 0x0000000c05057c10 */ /* 0x008fe2000ff9e0ff */
[----:B------:R-:W-:Y:S01]  /*31f70*/  IMAD.MOV.U32 R127, RZ, RZ, R8 ;  /* 0x000000ffff7f7224 */ /* 0x000fe200078e0008 */
[----:B------:R-:W-:-:S04]  /*31f80*/  IADD3 R2, P5, PT, R2, UR12, RZ ;  /* 0x0000000c02027c10 */ /* 0x000fc8000ffbe0ff */
[----:B------:R1:W-:Y:S04]  /*31f90*/  LDGSTS.E [R190+0x7580], desc[UR20][R126.64], P3 ;  /* 0x075800007ebe7fae */ /* 0x0003e800099a1014 */
[----:B------:R-:W-:Y:S04]  /*31fa0*/  STL [R1+0x500], R229 ;  /* 0x000500e501007387 */ /* 0x000fe80000100800 */
[----:B------:R-:W-:Y:S01]  /*31fb0*/  STL [R1+0x544], R7 ;  /* 0x0005440701007387 */ /* 0x000fe20000100800 */
[----:B-1----:R-:W-:Y:S01]  /*31fc0*/  IMAD.MOV.U32 R126, RZ, RZ, R5 ;  /* 0x000000ffff7e7224 */ /* 0x002fe200078e0005 */
[----:B------:R-:W-:-:S02]  /*31fd0*/  IADD3.X R6, PT, PT, R6, UR13, RZ, P4, !PT ;  /* 0x0000000d06067c10 */ /* 0x000fc4000a7fe4ff */
[----:B------:R-:W-:Y:S03]  /*31fe0*/  STL [R1+0x540], R8 ;  /* 0x0005400801007387 */ /* 0x000fe60000100800 */
[----:B------:R-:W-:Y:S01]  /*31ff0*/  IMAD.MOV.U32 R127, RZ, RZ, R6 ;  /* 0x000000ffff7f7224 */ /* 0x000fe200078e0006 */
[----:B------:R-:W-:Y:S01]  /*32000*/  IADD3.X R3, PT, PT, R3, UR13, RZ, P5, !PT ;  /* 0x0000000d03037c10 */ /* 0x000fe2000affe4ff */
[----:B------:R-:W-:Y:S04]  /*32010*/  STL [R1+0x584], R5 ;  /* 0x0005840501007387 */ /* 0x000fe80000100800 */
[----:B------:R-:W-:Y:S04]  /*32020*/  STL [R1+0x580], R6 ;  /* 0x0005800601007387 */ /* 0x000fe80000100800 */
[----:B------:R1:W-:Y:S04]  /*32030*/  LDGSTS.E [R190+0x7980], desc[UR20][R126.64], P3 ;  /* 0x079800007ebe7fae */ /* 0x0003e800099a1014 */
[----:B------:R2:W-:Y:S01]  /*32040*/  STL [R1+0x5c4], R2 ;  /* 0x0005c40201007387 */ /* 0x0005e20000100800 */
[----:B------:R-:W-:Y:S01]  /*32050*/  IADD3 R0, P4, PT, R0, UR12, RZ ;  /* 0x0000000c00007c10 */ /* 0x000fe2000ff9e0ff */
[----:B-1----:R-:W-:-:S02]  /*32060*/  IMAD.MOV.U32 R126, RZ, RZ, R2 ;  /* 0x000000ffff7e7224 */ /* 0x002fc400078e0002 */
[----:B------:R-:W-:Y:S01]  /*32070*/  IMAD.MOV.U32 R127, RZ, RZ, R3 ;  /* 0x000000ffff7f7224 */ /* 0x000fe200078e0003 */
[----:B--2---:R-:W-:Y:S01]  /*32080*/  LOP3.LUT R2, R4, 0x40, RZ, 0x3c, !PT ;  /* 0x0000004004027812 */ /* 0x004fe200078e3cff */
[----:B------:R1:W-:Y:S04]  /*32090*/  STL [R1+0x5c0], R3 ;  /* 0x0005c00301007387 */ /* 0x0003e80000100800 */
[----:B------:R2:W-:Y:S04]  /*320a0*/  LDGSTS.E [R190+0x7d80], desc[UR20][R126.64], P3 ;  /* 0x07d800007ebe7fae */ /* 0x0005e800099a1014 */
[----:B------:R3:W-:Y:S04]  /*320b0*/  STL [R1+0x5e8], R0 ;  /* 0x0005e80001007387 */ /* 0x0007e80000100800 */
[----:B------:R-:W4:Y:S01]  /*320c0*/  LDL.LU R5, [R1+0x8] ;  /* 0x0000080001057983 */ /* 0x000f220000300800 */
[----:B--2---:R-:W-:-:S03]  /*320d0*/  VIADD R190, R2, UR5 ;  /* 0x0000000502be7c36 */ /* 0x004fc60008000000 */
[----:B------:R-:W2:Y:S04]  /*320e0*/  LDL.LU R2, [R1+0xc] ;  /* 0x00000c0001027983 */ /* 0x000ea80000300800 */
[----:B------:R-:W4:Y:S04]  /*320f0*/  LDL.LU R38, [R1+0x48] ;  /* 0x0000480001267983 */ /* 0x000f280000300800 */
[----:B------:R-:W4:Y:S01]  /*32100*/  LDL.LU R8, [R1+0x4c] ;  /* 0x00004c0001087983 */ /* 0x000f220000300800 */
[----:B------:R-:W-:Y:S02]  /*32110*/  IADD3.X R125, PT, PT, R125, UR13, RZ, P4, !PT ;  /* 0x0000000d7d7d7c10 */ /* 0x000fe4000a7fe4ff */
[----:B------:R-:W-:Y:S01]  /*32120*/  IADD3 R143, P5, PT, R143, UR12, RZ ;  /* 0x0000000c8f8f7c10 */ /* 0x000fe2000ffbe0ff */
[----:B------:R-:W-:Y:S01]  /*32130*/  IMAD.MOV.U32 R126, RZ, RZ, R0 ;  /* 0x000000ffff7e7224 */ /* 0x000fe200078e0000 */
[----:B-1----:R-:W4:Y:S01]  /*32140*/  LDL.LU R3, [R1+0x88] ;  /* 0x0000880001037983 */ /* 0x002f220000300800 */
[----:B------:R-:W-:Y:S01]  /*32150*/  IMAD.MOV.U32 R127, RZ, RZ, R125 ;  /* 0x000000ffff7f7224 */ /* 0x000fe200078e007d */
[----:B------:R-:W-:-:S02]  /*32160*/  IADD3.X R142, PT, PT, R142, UR13, RZ, P5, !PT ;  /* 0x0000000d8e8e7c10 */ /* 0x000fc4000affe4ff */
[----:B------:R-:W-:Y:S01]  /*32170*/  IADD3 R159, P4, PT, R159, UR12, RZ ;  /* 0x0000000c9f9f7c10 */ /* 0x000fe2000ff9e0ff */
[----:B---3--:R-:W3:Y:S04]  /*32180*/  LDL.LU R0, [R1+0x8c] ;  /* 0x00008c0001007983 */ /* 0x008ee80000300800 */
[----:B------:R1:W-:Y:S01]  /*32190*/  LDGSTS.E [R190+0x200], desc[UR20][R126.64], P3 ;  /* 0x002000007ebe7fae */ /* 0x0003e200099a1014 */
[----:B------:R-:W-:Y:S02]  /*321a0*/  IADD3.X R158, PT, PT, R158, UR13, RZ, P4, !PT ;  /* 0x0000000d9e9e7c10 */ /* 0x000fe4000a7fe4ff */
[----:B------:R-:W-:Y:S01]  /*321b0*/  IADD3 R175, P5, PT, R175, UR12, RZ ;  /* 0x0000000cafaf7c10 */ /* 0x000fe2000ffbe0ff */
[----:B------:R-:W3:Y:S01]  /*321c0*/  LDL.LU R7, [R1+0xc8] ;  /* 0x0000c80001077983 */ /* 0x000ee20000300800 */
[----:B-1----:R-:W-:-:S02]  /*321d0*/  IMAD.MOV.U32 R126, RZ, RZ, R143 ;  /* 0x000000ffff7e7224 */ /* 0x002fc400078e008f */
[----:B------:R-:W-:Y:S01]  /*321e0*/  IMAD.MOV.U32 R127, RZ, RZ, R142 ;  /* 0x000000ffff7f7224 */ /* 0x000fe200078e008e */
[----:B------:R-:W-:Y:S01]  /*321f0*/  IADD3.X R174, PT, PT, R174, UR13, RZ, P5, !PT ;  /* 0x0000000daeae7c10 */ /* 0x000fe2000affe4ff */
[----:B------:R-:W3:Y:S04]  /*32200*/  LDL.LU R6, [R1+0xcc] ;  /* 0x0000cc0001067983 */ /* 0x000ee80000300800 */
[----:B------:R1:W-:Y:S01]  /*32210*/  LDGSTS.E [R190+0x600], desc[UR20][R126.64], P3 ;  /* 0x006000007ebe7fae */ /* 0x0003e200099a1014 */
[----:B------:R-:W-:Y:S02]  /*32220*/  IADD3 R192, P4, PT, R192, UR12, RZ ;  /* 0x0000000cc0c07c10 */ /* 0x000fe4000ff9e0ff */
[----:B------:R-:W-:Y:S02]  /*32230*/  IADD3 R208, P5, PT, R208, UR12, RZ ;  /* 0x0000000cd0d07c10 */ /* 0x000fe4000ffbe0ff */
[----:B------:R-:W-:Y:S01]  /*32240*/  IADD3.X R191, PT, PT, R191, UR13, RZ, P4, !PT ;  /* 0x0000000dbfbf7c10 */ /* 0x000fe2000a7fe4ff */
[----:B-1----:R-:W-:-:S02]  /*32250*/  IMAD.MOV.U32 R126, RZ, RZ, R159 ;  /* 0x000000ffff7e7224 */ /* 0x002fc400078e009f */
        /* <DEDUP_REMOVED lines=23> */
[----:B----4-:R-:W-:Y:S02]  /*323d0*/  IADD3.X R5, PT, PT, R5, UR13, RZ, P4, !PT ;  /* 0x0000000d05057c10 */ /* 0x010fe4000a7fe4ff */
[----:B------:R-:W-:Y:S01]  /*323e0*/  IADD3 R8, P5, PT, R8, UR12, RZ ;  /* 0x0000000c08087c10 */ /* 0x000fe2000ffbe0ff */
        /* <DEDUP_REMOVED lines=10> */
[----:B---3--:R-:W-:-:S03]  /*32490*/  IMAD.MOV.U32 R126, RZ, RZ, R8 ;  /* 0x000000ffff7e7224 */ /* 0x008fc600078e0008 */
[----:B----4-:R-:W3:Y:S01]  /*324a0*/  LDL.LU R8, [R1+0x108] ;  /* 0x0001080001087983 */ /* 0x010ee20000300800 */
[----:B------:R-:W-:-:S03]  /*324b0*/  IMAD.MOV.U32 R127, RZ, RZ, R38 ;  /* 0x000000ffff7f7224 */ /* 0x000fc600078e0026 */
[----:B------:R-:W4:Y:S01]  /*324c0*/  LDL.LU R38, [R1+0x148] ;  /* 0x0001480001267983 */ /* 0x000f220000300800 */
[----:B------:R-:W-:Y:S02]  /*324d0*/  IADD3 R0, P4, PT, R0, UR12, RZ ;  /* 0x0000000c00007c10 */ /* 0x000fe4000ff9e0ff */
[----:B------:R-:W-:Y:S01]  /*324e0*/  IADD3 R6, P5, PT, R6, UR12, RZ ;  /* 0x0000000c06067c10 */ /* 0x000fe2000ffbe0ff */
[----:B------:R1:W-:Y:S01]  /*324f0*/  LDGSTS.E [R190+0x2600], desc[UR20][R126.64], P3 ;  /* 0x026000007ebe7fae */ /* 0x0003e200099a1014 */
[----:B------:R-:W-:Y:S02]  /*32500*/  IADD3.X R3, PT, PT, R3, UR13, RZ, P4, !PT ;  /* 0x0000000d03037c10 */ /* 0x000fe4000a7fe4ff */
[----:B------:R-:W-:Y:S01]  /*32510*/  IADD3.X R7, PT, PT, R7, UR13, RZ, P5, !PT ;  /* 0x0000000d07077c10 */ /* 0x000fe2000affe4ff */
        /* <DEDUP_REMOVED lines=9> */
[----:B-1----:R-:W-:-:S02]  /*325b0*/  IMAD.MOV.U32 R126, RZ, RZ, R6 ;  /* 0x000000ffff7e7224 */ /* 0x002fc400078e0006 */
[----:B------:R-:W-:Y:S01]  /*325c0*/  IMAD.MOV.U32 R127, RZ, RZ, R7 ;  /* 0x000000ffff7f7224 */ /* 0x000fe200078e0007 */
[----:B------:R-:W4:Y:S04]  /*325d0*/  LDL.LU R6, [R1+0x188] ;  /* 0x0001880001067983 */ /* 0x000f280000300800 */
        /* <DEDUP_REMOVED lines=15> */
[----:B--2---:R-:W-:-:S03]  /*326d0*/  IMAD.MOV.U32 R127, RZ, RZ, R38 ;  /* 0x000000ffff7f7224 */ /* 0x004fc600078e0026 */
[----:B-1----:R-:W2:Y:S01]  /*326e0*/  LDL.LU R38, [R1+0x208] ;  /* 0x0002080001267983 */ /* 0x002ea20000300800 */
[----:B------:R-:W-:-:S03]  /*326f0*/  IMAD.MOV.U32 R126, RZ, RZ, R5 ;  /* 0x000000ffff7e7224 */ /* 0x000fc600078e0005 */
[----:B------:R-:W2:Y:S01]  /*32700*/  LDL.LU R5, [R1+0x248] ;  /* 0x0002480001057983 */ /* 0x000ea20000300800 */
[----:B------:R-:W-:Y:S02]  /*32710*/  IADD3 R0, P4, PT, R0, UR12, RZ ;  /* 0x0000000c00007c10 */ /* 0x000fe4000ff9e0ff */
[----:B------:R-:W-:Y:S01]  /*32720*/  IADD3 R3, P5, PT, R3, UR12, RZ ;  /* 0x0000000c03037c10 */ /* 0x000fe2000ffbe0ff */
[----:B------:R1:W-:Y:S04]  /*32730*/  LDGSTS.E [R190+0x3600], desc[UR20][R126.64], P3 ;  /* 0x036000007ebe7fae */ /* 0x0003e800099a1014 */
[----:B------:R-:W-:Y:S01]  /*32740*/  STL [R1+0x18c], R0 ;  /* 0x00018c0001007387 */ /* 0x000fe20000100800 */
[----:B------:R-:W-:Y:S01]  /*32750*/  IADD3.X R6, PT, PT, R6, UR13, RZ, P4, !PT ;  /* 0x0000000d06067c10 */ /* 0x000fe2000a7fe4ff */
[----:B-1----:R-:W-:Y:S01]  /*32760*/  IMAD.MOV.U32 R126, RZ, RZ, R0 ;  /* 0x000000ffff7e7224 */ /* 0x002fe200078e0000 */
[----:B------:R-:W-:-:S03]  /*32770*/  IADD3.X R7, PT, PT, R7, UR13, RZ, P5, !PT ;  /* 0x0000000d07077c10 */ /* 0x000fc6000affe4ff */
[----:B------:R-:W-:Y:S01]  /*32780*/  IMAD.MOV.U32 R127, RZ, RZ, R6 ;  /* 0x000000ffff7f7224 */ /* 0x000fe200078e0006 */
[----:B------:R1:W-:Y:S04]  /*32790*/  STL [R1+0x188], R6 ;  /* 0x0001880601007387 */ /* 0x0003e80000100800 */
[----:B------:R-:W-:Y:S04]  /*327a0*/  STL [R1+0x1cc], R3 ;  /* 0x0001cc0301007387 */ /* 0x000fe80000100800 */
[----:B------:R1:W-:Y:S04]  /*327b0*/  LDGSTS.E [R190+0x3a00], desc[UR20][R126.64], P3 ;  /* 0x03a000007ebe7fae */ /* 0x0003e800099a1014 */
[----:B-1----:R-:W2:Y:S04]  /*327c0*/  LDL.LU R6, [R1+0x28c] ;  /* 0x00028c0001067983 */ /* 0x002ea80000300800 */
[----:B------:R1:W-:Y:S01]  /*327d0*/  STL [R1+0x1c8], R7 ;  /* 0x0001c80701007387 */ /* 0x0003e20000100800 */
[----:B------:R-:W-:-:S03]  /*327e0*/  IMAD.MOV.U32 R126, RZ, RZ, R3 ;  /* 0x000000ffff7e7224 */ /* 0x000fc600078e0003 */
[----:B------:R-:W2:Y:S01]  /*327f0*/  LDL.LU R0, [R1+0x2cc] ;  /* 0x0002cc0001007983 */ /* 0x000ea20000300800 */
[----:B------:R-:W-:-:S03]  /*32800*/  IMAD.MOV.U32 R127, RZ, RZ, R7 ;  /* 0x000000ffff7f7224 */ /* 0x000fc600078e0007 */
[----:B-1----:R-:W2:Y:S04]  /*32810*/  LDL.LU R7, [R1+0x288] ;  /* 0x0002880001077983 */ /* 0x002ea80000300800 */
[----:B------:R1:W-:Y:S04]  /*32820*/  LDGSTS.E [R190+0x3e00], desc[UR20][R126.64], P3 ;  /* 0x03e000007ebe7fae */ /* 0x0003e800099a1014 */
[----:B------:R-:W2:Y:S01]  /*32830*/  LDL.LU R3, [R1+0x2c8] ;  /* 0x0002c80001037983 */ /* 0x000ea20000300800 */
[----:B---3--:R-:W-:-:S05]  /*32840*/  IADD3 R8, P4, PT, R8, UR12, RZ ;  /* 0x0000000c08087c10 */ /* 0x008fca000ff9e0ff */
[----:B-1----:R-:W-:Y:S01]  /*32850*/  IMAD.MOV.U32 R126, RZ, RZ, R8 ;  /* 0x000000ffff7e7224 */ /* 0x002fe200078e0008 */
[----:B----4-:R-:W-:Y:S02]  /*32860*/  IADD3 R2, P5, PT, R2, UR12, RZ ;  /* 0x0000000c02027c10 */ /* 0x010fe4000ffbe0ff */
[----:B--2---:R-:W-:Y:S01]  /*32870*/  IADD3.X R38, PT, PT, R38, UR13, RZ, P4, !PT ;  /* 0x0000000d26267c10 */ /* 0x004fe2000a7fe4ff */
[----:B------:R-:W-:Y:S01]  /*32880*/  STL [R1+0x20c], R8 ;  /* 0x00020c0801007387 */ /* 0x000fe20000100800 */
[----:B------:R-:W-:-:S03]  /*32890*/  IADD3.X R5, PT, PT, R5, UR13, RZ, P5, !PT ;  /* 0x0000000d05057c10 */ /* 0x000fc6000affe4ff */
[----:B------:R-:W-:Y:S01]  /*328a0*/  IMAD.MOV.U32 R127, RZ, RZ, R38 ;  /* 0x000000ffff7f7224 */ /* 0x000fe200078e0026 */
[----:B------:R-:W-:Y:S04]  /*328b0*/  STL [R1+0x208], R38 ;  /* 0x0002082601007387 */ /* 0x000fe80000100800 */
[----:B------:R-:W-:Y:S04]  /*328c0*/  STL [R1+0x24c], R2 ;  /* 0x00024c0201007387 */ /* 0x000fe80000100800 */
[----:B------:R1:W-:Y:S04]  /*328d0*/  LDGSTS.E [R190+0x4200], desc[UR20][R126.64], P3 ;  /* 0x042000007ebe7fae */ /* 0x0003e800099a1014 */
[----:B------:R2:W-:Y:S01]  /*328e0*/  STL [R1+0x248], R5 ;  /* 0x0002480501007387 */ /* 0x0005e20000100800 */
[----:B-1----:R-:W-:-:S02]  /*328f0*/  IMAD.MOV.U32 R127, RZ, RZ, R5 ;  /* 0x000000ffff7f7224 */ /* 0x002fc400078e0005 */
[----:B------:R-:W-:Y:S01]  /*32900*/  IMAD.MOV.U32 R126, RZ, RZ, R2 ;  /* 0x000000ffff7e7224 */ /* 0x000fe200078e0002 */
[----:B--2---:R-:W2:Y:S04]  /*32910*/  LDL.LU R5, [R1+0x308] ;  /* 0x0003080001057983 */ /* 0x004ea80000300800 */
[----:B------:R-:W3:Y:S04]  /*32920*/  LDL.LU R2, [R1+0x30c] ;  /* 0x00030c0001027983 */ /* 0x000ee80000300800 */
[----:B------:R-:W4:Y:S04]  /*32930*/  LDL.LU R245, [R1+0x348] ;  /* 0x0003480001f57983 */ /* 0x000f280000300800 */
[----:B------:R-:W4:Y:S01]  /*32940*/  LDL.LU R229, [R1+0x34c] ;  /* 0x00034c0001e57983 */ /* 0x000f220000300800 */
[----:B------:R-:W-:-:S02]  /*32950*/  IADD3 R6, P4, PT, R6, UR12, RZ ;  /* 0x0000000c06067c10 */ /* 0x000fc4000ff9e0ff */
[----:B------:R-:W-:Y:S01]  /*32960*/  IADD3 R0, P5, PT, R0, UR12, RZ ;  /* 0x0000000c00007c10 */ /* 0x000fe2000ffbe0ff */
[----:B------:R1:W-:Y:S01]  /*32970*/  LDGSTS.E [R190+0x4600], desc[UR20][R126.64], P3 ;  /* 0x046000007ebe7fae */ /* 0x0003e200099a1014 */
[----:B------:R-:W-:-:S03]  /*32980*/  IADD3.X R7, PT, PT, R7, UR13, RZ, P4, !PT ;  /* 0x0000000d07077c10 */ /* 0x000fc6000a7fe4ff */
[----:B------:R1:W-:Y:S04]  /*32990*/  STL [R1+0x28c], R6 ;  /* 0x00028c0601007387 */ /* 0x0003e80000100800 */
[----:B------:R1:W-:Y:S01]  /*329a0*/  STL [R1+0x288], R7 ;  /* 0x0002880701007387 */ /* 0x0003e20000100800 */
[----:B------:R-:W-:-:S03]  /*329b0*/  IADD3.X R3, PT, PT, R3, UR13, RZ, P5, !PT ;  /* 0x0000000d03037c10 */ /* 0x000fc6000affe4ff */
[----:B------:R-:W-:Y:S01]  /*329c0*/  STL [R1+0x2cc], R0 ;  /* 0x0002cc0001007387 */ /* 0x000fe20000100800 */
[----:B-1----:R-:W-:-:S03]  /*329d0*/  IMAD.MOV.U32 R126, RZ, RZ, R6 ;  /* 0x000000ffff7e7224 */ /* 0x002fc600078e0006 */
[----:B------:R-:W4:Y:S01]  /*329e0*/  LDL.LU R8, [R1+0x38c] ;  /* 0x00038c0001087983 */ /* 0x000f220000300800 */
[----:B------:R-:W-:-:S03]  /*329f0*/  IMAD.MOV.U32 R127, RZ, RZ, R7 ;  /* 0x000000ffff7f7224 */ /* 0x000fc600078e0007 */
[----:B------:R1:W-:Y:S04]  /*32a00*/  STL [R1+0x2c8], R3 ;  /* 0x0002c80301007387 */ /* 0x0003e80000100800 */
[----:B------:R-:W4:Y:S04]  /*32a10*/  LDL.LU R6, [R1+0x3cc] ;  /* 0x0003cc0001067983 */ /* 0x000f280000300800 */
[----:B------:R-:W4:Y:S04]  /*32a20*/  LDL.LU R38, [R1+0x388] ;  /* 0x0003880001267983 */ /* 0x000f280000300800 */
[----:B------:R1:W-:Y:S04]  /*32a30*/  LDGSTS.E [R190+0x4a00], desc[UR20][R126.64], P3 ;  /* 0x04a000007ebe7fae */ /* 0x0003e800099a1014 */
[----:B------:R-:W4:Y:S01]  /*32a40*/  LDL.LU R7, [R1+0x3c8] ;  /* 0x0003c80001077983 */ /* 0x000f220000300800 */
[----:B-1----:R-:W-:-:S02]  /*32a50*/  IMAD.MOV.U32 R126, RZ, RZ, R0 ;  /* 0x000000ffff7e7224 */ /* 0x002fc400078e0000 */
[----:B------:R-:W-:Y:S02]  /*32a60*/  IMAD.MOV.U32 R127, RZ, RZ, R3 ;  /* 0x000000ffff7f7224 */ /* 0x000fe400078e0003 */
[----:B------:R-:W4:Y:S04]  /*32a70*/  LDL.LU R3, [R1+0x40c] ;  /* 0x00040c0001037983 */ /* 0x000f280000300800 */
[----:B------:R-:W4:Y:S04]  /*32a80*/  LDL.LU R0, [R1+0x44c] ;  /* 0x00044c0001007983 */ /* 0x000f280000300800 */
[----:B------:R1:W-:Y:S01]  /*32a90*/  LDGSTS.E [R190+0x4e00], desc[UR20][R126.64], P3 ;  /* 0x04e000007ebe7fae */ /* 0x0003e200099a1014 */
[----:B---3--:R-:W-:-:S04]  /*32aa0*/  IADD3 R2, P4, PT, R2, UR12, RZ ;  /* 0x0000000c02027c10 */ /* 0x008fc8000ff9e0ff */
[----:B--2---:R-:W-:Y:S01]  /*32ab0*/  IADD3.X R5, PT, PT, R5, UR13, RZ, P4, !PT ;  /* 0x0000000d05057c10 */ /* 0x004fe2000a7fe4ff */
[----:B------:R-:W-:Y:S01]  /*32ac0*/  STL [R1+0x30c], R2 ;  /* 0x00030c0201007387 */ /* 0x000fe20000100800 */
[----:B----4-:R-:W-:-:S03]  /*32ad0*/  IADD3 R229, P5, PT, R229, UR12, RZ ;  /* 0x0000000ce5e57c10 */ /* 0x010fc6000ffbe0ff */
[----:B------:R2:W-:Y:S01]  /*32ae0*/  STL [R1+0x308], R5 ;  /* 0x0003080501007387 */ /* 0x0005e20000100800 */
[----:B-1----:R-:W-:Y:S01]  /*32af0*/  IMAD.MOV.U32 R127, RZ, RZ, R5 ;  /* 0x000000ffff7f7224 */ /* 0x002fe200078e0005 */
[----:B------:R-:W-:Y:S02]  /*32b00*/  IADD3.X R245, PT, PT, R245, UR13, RZ, P5, !PT ;  /* 0x0000000df5f57c10 */ /* 0x000fe4000affe4ff */
[----:B------:R-:W-:Y:S01]  /*32b10*/  STL [R1+0x34c], R229 ;  /* 0x00034ce501007387 */ /* 0x000fe20000100800 */
[----:B------:R-:W-:-:S03]  /*32b20*/  IMAD.MOV.U32 R126, RZ, RZ, R2 ;  /* 0x000000ffff7e7224 */ /* 0x000fc600078e0002 */
[----:B--2---:R-:W2:Y:S04]  /*32b30*/  LDL.LU R5, [R1+0x408] ;  /* 0x0004080001057983 */ /* 0x004ea80000300800 */
[----:B------:R1:W-:Y:S04]  /*32b40*/  STL [R1+0x348], R245 ;  /* 0x000348f501007387 */ /* 0x0003e80000100800 */
[----:B------:R-:W3:Y:S01]  /*32b50*/  LDL.LU R2, [R1+0x448] ;  /* 0x0004480001027983 */ /* 0x000ee20000300800 */
[----:B------:R-:W-:-:S03]  /*32b60*/  IADD3 R8, P4, PT, R8, UR12, RZ ;  /* 0x0000000c08087c10 */ /* 0x000fc6000ff9e0ff */
[----:B------:R4:W-:Y:S01]  /*32b70*/  LDGSTS.E [R190+0x5200], desc[UR20][R126.64], P3 ;  /* 0x052000007ebe7fae */ /* 0x0009e200099a1014 */
[----:B------:R-:W-:Y:S02]  /*32b80*/  IADD3 R6, P5, PT, R6, UR12, RZ ;  /* 0x0000000c06067c10 */ /* 0x000fe4000ffbe0ff */
[----:B------:R-:W-:Y:S01]  /*32b90*/  IADD3.X R38, PT, PT, R38, UR13, RZ, P4, !PT ;  /* 0x0000000d26267c10 */ /* 0x000fe2000a7fe4ff */
[----:B----4-:R-:W-:Y:S02]  /*32ba0*/  IMAD.MOV.U32 R126, RZ, RZ, R229 ;  /* 0x000000ffff7e7224 */ /* 0x010fe400078e00e5 */
[----:B------:R-:W-:-:S05]  /*32bb0*/  IMAD.MOV.U32 R127, RZ, RZ, R245 ;  /* 0x000000ffff7f7224 */ /* 0x000fca00078e00f5 */
[----:B------:R4:W-:Y:S01]  /*32bc0*/  LDGSTS.E [R190+0x5600], desc[UR20][R126.64], P3 ;  /* 0x056000007ebe7fae */ /* 0x0009e200099a1014 */
[----:B------:R-:W-:-:S03]  /*32bd0*/  IADD3.X R7, PT, PT, R7, UR13, RZ, P5, !PT ;  /* 0x0000000d07077c10 */ /* 0x000fc6000affe4ff */
[----:B------:R1:W-:Y:S01]  /*32be0*/  STL [R1+0x38c], R8 ;  /* 0x00038c0801007387 */ /* 0x0003e20000100800 */
[----:B----4-:R-:W-:Y:S02]  /*32bf0*/  IMAD.MOV.U32 R126, RZ, RZ, R8 ;  /* 0x000000ffff7e7224 */ /* 0x010fe400078e0008 */
[----:B------:R-:W-:Y:S01]  /*32c00*/  IMAD.MOV.U32 R127, RZ, RZ, R38 ;  /* 0x000000ffff7f7224 */ /* 0x000fe200078e0026 */
[----:B------:R-:W-:Y:S01]  /*32c10*/  IADD3 R3, P4, PT, R3, UR12, RZ ;  /* 0x0000000c03037c10 */ /* 0x000fe2000ff9e0ff */
[----:B------:R-:W-:Y:S01]  /*32c20*/  STL [R1+0x388], R38 ;  /* 0x0003882601007387 */ /* 0x000fe20000100800 */
[----:B------:R-:W-:-:S03]  /*32c30*/  IADD3 R0, P5, PT, R0, UR12, RZ ;  /* 0x0000000c00007c10 */ /* 0x000fc6000ffbe0ff */
[----:B------:R4:W-:Y:S04]  /*32c40*/  LDGSTS.E [R190+0x5a00], desc[UR20][R126.64], P3 ;  /* 0x05a000007ebe7fae */ /* 0x0009e800099a1014 */
[----:B------:R1:W-:Y:S04]  /*32c50*/  STL [R1+0x3cc], R6 ;  /* 0x0003cc0601007387 */ /* 0x0003e80000100800 */
[----:B------:R2:W-:Y:S01]  /*32c60*/  STL [R1+0x3c8], R7 ;  /* 0x0003c80701007387 */ /* 0x0005e20000100800 */
[----:B----4-:R-:W-:-:S03]  /*32c70*/  IMAD.MOV.U32 R126, RZ, RZ, R6 ;  /* 0x000000ffff7e7224 */ /* 0x010fc600078e0006 */
[----:B-1----:R-:W4:Y:S01]  /*32c80*/  LDL.LU R245, [R1+0x4c8] ;  /* 0x0004c80001f57983 */ /* 0x002f220000300800 */
[----:B------:R-:W-:-:S03]  /*32c90*/  IMAD.MOV.U32 R127, RZ, RZ, R7 ;  /* 0x000000ffff7f7224 */ /* 0x000fc600078e0007 */
[----:B------:R-:W4:Y:S04]  /*32ca0*/  LDL.LU R229, [R1+0x4cc] ;  /* 0x0004cc0001e57983 */ /* 0x000f280000300800 */
[----:B------:R1:W-:Y:S04]  /*32cb0*/  LDGSTS.E [R190+0x5e00], desc[UR20][R126.64], P3 ;  /* 0x05e000007ebe7fae */ /* 0x0003e800099a1014 */
[----:B------:R-:W-:Y:S01]  /*32cc0*/  STL [R1+0x40c], R3 ;  /* 0x00040c0301007387 */ /* 0x000fe20000100800 */
[----:B-1----:R-:W-:Y:S01]  /*32cd0*/  IMAD.MOV.U32 R126, RZ, RZ, R3 ;  /* 0x000000ffff7e7224 */ /* 0x002fe200078e0003 */
[----:B--2---:R-:W-:-:S05]  /*32ce0*/  IADD3.X R5, PT, PT, R5, UR13, RZ, P4, !PT ;  /* 0x0000000d05057c10 */ /* 0x004fca000a7fe4ff */
[----:B------:R-:W-:Y:S01]  /*32cf0*/  IMAD.MOV.U32 R127, RZ, RZ, R5 ;  /* 0x000000ffff7f7224 */ /* 0x000fe200078e0005 */
[----:B------:R1:W-:Y:S01]  /*32d00*/  STL [R1+0x408], R5 ;  /* 0x0004080501007387 */ /* 0x0003e20000100800 */
[----:B---3--:R-:W-:-:S03]  /*32d10*/  IADD3.X R2, PT, PT, R2, UR13, RZ, P5, !PT ;  /* 0x0000000d02027c10 */ /* 0x008fc6000affe4ff */
[----:B------:R-:W-:Y:S04]  /*32d20*/  STL [R1+0x44c], R0 ;  /* 0x00044c0001007387 */ /* 0x000fe80000100800 */
[----:B------:R-:W2:Y:S04]  /*32d30*/  LDL.LU R8, [R1+0x50c] ;  /* 0x00050c0001087983 */ /* 0x000ea80000300800 */
[----:B------:R3:W-:Y:S04]  /*32d40*/  STL [R1+0x448], R2 ;  /* 0x0004480201007387 */ /* 0x0007e80000100800 */
[----:B------:R-:W2:Y:S04]  /*32d50*/  LDL.LU R6, [R1+0x54c] ;  /* 0x00054c0001067983 */ /* 0x000ea80000300800 */
[----:B------:R1:W-:Y:S04]  /*32d60*/  LDGSTS.E [R190+0x6200], desc[UR20][R126.64], P3 ;  /* 0x062000007ebe7fae */ /* 0x0003e800099a1014 */
[----:B------:R-:W2:Y:S04]  /*32d70*/  LDL.LU R38, [R1+0x508] ;  /* 0x0005080001267983 */ /* 0x000ea80000300800 */
[----:B------:R-:W2:Y:S01]  /*32d80*/  LDL.LU R7, [R1+0x548] ;  /* 0x0005480001077983 */ /* 0x000ea20000300800 */
[----:B-1----:R-:W-:-:S03]  /*32d90*/  IMAD.MOV.U32 R126, RZ, RZ, R0 ;  /* 0x000000ffff7e7224 */ /* 0x002fc600078e0000 */
[----:B------:R-:W2:Y:S01]  /*32da0*/  LDL.LU R5, [R1+0x588] ;  /* 0x0005880001057983 */ /* 0x000ea20000300800 */
[----:B------:R-:W-:-:S03]  /*32db0*/  IMAD.MOV.U32 R127, RZ, RZ, R2 ;  /* 0x000000ffff7f7224 */ /* 0x000fc600078e0002 */
[----:B------:R-:W2:Y:S04]  /*32dc0*/  LDL.LU R3, [R1+0x58c] ;  /* 0x00058c0001037983 */ /* 0x000ea80000300800 */
[----:B---3--:R-:W3:Y:S04]  /*32dd0*/  LDL.LU R2, [R1+0x5c8] ;  /* 0x0005c80001027983 */ /* 0x008ee80000300800 */
[----:B------:R-:W3:Y:S04]  /*32de0*/  LDL.LU R0, [R1+0x5cc] ;  /* 0x0005cc0001007983 */ /* 0x000ee80000300800 */
[----:B------:R1:W-:Y:S04]  /*32df0*/  LDGSTS.E [R190+0x6600], desc[UR20][R126.64], P3 ;  /* 0x066000007ebe7fae */ /* 0x0003e800099a1014 */
[----:B------:R-:W3:Y:S04]  /*32e00*/  LDL.LU R126, [R1+0x488] ;  /* 0x00048800017e7983 */ /* 0x000ee80000300800 */
[----:B------:R-:W1:Y:S01]  /*32e10*/  LDL.LU R127, [R1+0x48c] ;  /* 0x00048c00017f7983 */ /* 0x000e620000300800 */
[----:B----4-:R-:W-:-:S04]  /*32e20*/  IADD3 R229, P5, PT, R229, UR12, RZ ;  /* 0x0000000ce5e57c10 */ /* 0x010fc8000ffbe0ff */
[----:B------:R-:W-:Y:S02]  /*32e30*/  IADD3.X R245, PT, PT, R245, UR13, RZ, P5, !PT ;  /* 0x0000000df5f57c10 */ /* 0x000fe4000affe4ff */
[----:B--2---:R-:W-:-:S04]  /*32e40*/  IADD3 R6, P5, PT, R6, UR12, RZ ;  /* 0x0000000c06067c10 */ /* 0x004fc8000ffbe0ff */
[----:B------:R-:W-:Y:S02]  /*32e50*/  IADD3.X R7, PT, PT, R7, UR13, RZ, P5, !PT ;  /* 0x0000000d07077c10 */ /* 0x000fe4000affe4ff */
[----:B-1----:R-:W-:-:S04]  /*32e60*/  IADD3 R127, P4, PT, R127, UR12, RZ ;  /* 0x0000000c7f7f7c10 */ /* 0x002fc8000ff9e0ff */
[----:B---3--:R-:W-:Y:S01]  /*32e70*/  IADD3.X R126, PT, PT, R126, UR13, RZ, P4, !PT ;  /* 0x0000000d7e7e7c10 */ /* 0x008fe2000a7fe4ff */
[----:B------:R1:W-:Y:S04]  /*32e80*/  STL [R1+0x48c], R127 ;  /* 0x00048c7f01007387 */ /* 0x0003e80000100800 */
[----:B------:R2:W-:Y:S01]  /*32e90*/  STL [R1+0x488], R126 ;  /* 0x0004887e01007387 */ /* 0x0005e20000100800 */
[----:B-1----:R-:W-:-:S04]  /*32ea0*/  LOP3.LUT R127, R127, R126, RZ, 0x3c, !PT ;  /* 0x0000007e7f7f7212 */ /* 0x002fc800078e3cff */
[----:B--2---:R-:W-:-:S04]  /*32eb0*/  LOP3.LUT R126, R127, R126, RZ, 0x3c, !PT ;  /* 0x0000007e7f7e7212 */ /* 0x004fc800078e3cff */
[----:B------:R-:W-:Y:S02]  /*32ec0*/  LOP3.LUT R127, R127, R126, RZ, 0x3c, !PT ;  /* 0x0000007e7f7f7212 */ /* 0x000fe400078e3cff */
[----:B------:R-:W-:-:S03]  /*32ed0*/  IADD3 R8, P4, PT, R8, UR12, RZ ;  /* 0x0000000c08087c10 */ /* 0x000fc6000ff9e0ff */
        /* <DEDUP_REMOVED lines=8> */
[----:B------:R-:W-:Y:S01]  /*32f60*/  STL [R1+0x4cc], R229 ;  /* 0x0004cce501007387 */ /* 0x000fe20000100800 */
[----:B-1----:R-:W-:Y:S02]  /*32f70*/  IMAD.MOV.U32 R126, RZ, RZ, R8 ;  /* 0x000000ffff7e7224 */ /* 0x002fe400078e0008 */
[----:B------:R-:W-:Y:S01]  /*32f80*/  IMAD.MOV.U32 R127, RZ, RZ, R38 ;  /* 0x000000ffff7f7224 */ /* 0x000fe200078e0026 */
[----:B------:R-:W-:Y:S04]  /*32f90*/  STL [R1+0x4c8], R245 ;  /* 0x0004c8f501007387 */ /* 0x000fe80000100800 */
[----:B------:R1:W-:Y:S01]  /*32fa0*/  LDGSTS.E [R190+0x7200], desc[UR20][R126.64], P3 ;  /* 0x072000007ebe7fae */ /* 0x0003e200099a1014 */
[----:B------:R-:W-:-:S03]  /*32fb0*/  IADD3.X R2, PT, PT, R2, UR13, RZ, P5, !PT ;  /* 0x0000000d02027c10 */ /* 0x000fc6000affe4ff */
[----:B------:R-:W-:Y:S01]  /*32fc0*/  STL [R1+0x50c], R8 ;  /* 0x00050c0801007387 */ /* 0x000fe20000100800 */
[----:B-1----:R-:W-:Y:S02]  /*32fd0*/  IMAD.MOV.U32 R126, RZ, RZ, R6 ;  /* 0x000000ffff7e7224 */ /* 0x002fe400078e0006 */
[----:B------:R-:W-:Y:S01]  /*32fe0*/  IMAD.MOV.U32 R127, RZ, RZ, R7 ;  /* 0x000000ffff7f7224 */ /* 0x000fe200078e0007 */
[----:B------:R-:W-:Y:S04]  /*32ff0*/  STL [R1+0x508], R38 ;  /* 0x0005082601007387 */ /* 0x000fe80000100800 */
[----:B------:R1:W-:Y:S04]  /*33000*/  LDGSTS.E [R190+0x7600], desc[UR20][R126.64], P3 ;  /* 0x076000007ebe7fae */ /* 0x0003e800099a1014 */
[----:B------:R-:W-:Y:S04]  /*33010*/  STL [R1+0x54c], R6 ;  /* 0x00054c0601007387 */ /* 0x000fe80000100800 */
[----:B------:R-:W-:Y:S01]  /*33020*/  STL [R1+0x548], R7 ;  /* 0x0005480701007387 */ /* 0x000fe20000100800 */
[----:B-1----:R-:W-:-:S02]  /*33030*/  IMAD.MOV.U32 R126, RZ, RZ, R3 ;  /* 0x000000ffff7e7224 */ /* 0x002fc400078e0003 */
[----:B------:R-:W-:Y:S01]  /*33040*/  IMAD.MOV.U32 R127, RZ, RZ, R5 ;  /* 0x000000ffff7f7224 */ /* 0x000fe200078e0005 */
[----:B------:R-:W-:Y:S04]  /*33050*/  STL [R1+0x58c], R3 ;  /* 0x00058c0301007387 */ /* 0x000fe80000100800 */
[----:B------:R1:W-:Y:S04]  /*33060*/  STL [R1+0x588], R5 ;  /* 0x0005880501007387 */ /* 0x0003e80000100800 */
[----:B------:R-:W-:Y:S04]  /*33070*/  STL [R1+0x5cc], R0 ;  /* 0x0005cc0001007387 */ /* 0x000fe80000100800 */
[----:B------:R2:W-:Y:S04]  /*33080*/  LDGSTS.E [R190+0x7a00], desc[UR20][R126.64], P3 ;  /* 0x07a000007ebe7fae */ /* 0x0005e800099a1014 */
[----:B------:R3:W-:Y:S04]  /*33090*/  STL [R1+0x5c8], R2 ;  /* 0x0005c80201007387 */ /* 0x0007e80000100800 */
[----:B-1----:R-:W4:Y:S01]  /*330a0*/  LDL.LU R5, [R1+0x10] ;  /* 0x0000100001057983 */ /* 0x002f220000300800 */
[----:B--2---:R-:W-:-:S03]  /*330b0*/  IMAD.MOV.U32 R127, RZ, RZ, R2 ;  /* 0x000000ffff7f7224 */ /* 0x004fc600078e0002 */
[----:B---3--:R-:W2:Y:S04]  /*330c0*/  LDL.LU R2, [R1+0x14] ;  /* 0x0000140001027983 */ /* 0x008ea80000300800 */
[----:B------:R-:W3:Y:S04]  /*330d0*/  LDL.LU R38, [R1+0x50] ;  /* 0x0000500001267983 */ /* 0x000ee80000300800 */
[----:B------:R-:W3:Y:S01]  /*330e0*/  LDL.LU R8, [R1+0x54] ;  /* 0x0000540001087983 */ /* 0x000ee20000300800 */
[----:B------:R-:W-:Y:S01]  /*330f0*/  IADD3 R129, P4, PT, R129, UR12, RZ ;  /* 0x0000000c81817c10 */ /* 0x000fe2000ff9e0ff */
[----:B------:R-:W-:Y:S01]  /*33100*/  IMAD.MOV.U32 R126, RZ, RZ, R0 ;  /* 0x000000ffff7e7224 */ /* 0x000fe200078e0000 */
[----:B------:R-:W-:Y:S01]  /*33110*/  LOP3.LUT R0, R4, 0x50, RZ, 0x3c, !PT ;  /* 0x0000005004007812 */ /* 0x000fe200078e3cff */
[----:B------:R-:W3:Y:S01]  /*33120*/  LDL.LU R3, [R1+0x90] ;  /* 0x0000900001037983 */ /* 0x000ee20000300800 */
[----:B------:R-:W-:-:S02]  /*33130*/  IADD3.X R128, PT, PT, R128, UR13, RZ, P4, !PT ;  /* 0x0000000d80807c10 */ /* 0x000fc4000a7fe4ff */
[----:B------:R-:W-:Y:S01]  /*33140*/  IADD3 R145, P5, PT, R145, UR12, RZ ;  /* 0x0000000c91917c10 */ /* 0x000fe2000ffbe0ff */
[----:B------:R1:W-:Y:S01]  /*33150*/  LDGSTS.E [R190+0x7e00], desc[UR20][R126.64], P3 ;  /* 0x07e000007ebe7fae */ /* 0x0003e200099a1014 */
[----:B------:R-:W-:Y:S02]  /*33160*/  IADD3 R161, P4, PT, R161, UR12, RZ ;  /* 0x0000000ca1a17c10 */ /* 0x000fe4000ff9e0ff */
[----:B------:R-:W-:Y:S02]  /*33170*/  IADD3.X R144, PT, PT, R144, UR13, RZ, P5, !PT ;  /* 0x0000000d90907c10 */ /* 0x000fe4000affe4ff */
[----:B------:R-:W-:Y:S01]  /*33180*/  IADD3.X R160, PT, PT, R160, UR13, RZ, P4, !PT ;  /* 0x0000000da0a07c10 */ /* 0x000fe2000a7fe4ff */
[----:B-1----:R-:W-:Y:S02]  /*33190*/  VIADD R190, R0, UR5 ;  /* 0x0000000500be7c36 */ /* 0x002fe40008000000 */
[----:B------:R-:W-:Y:S02]  /*331a0*/  IMAD.MOV.U32 R126, RZ, RZ, R129 ;  /* 0x000000ffff7e7224 */ /* 0x000fe400078e0081 */
[----:B------:R-:W-:Y:S01]  /*331b0*/  IMAD.MOV.U32 R127, RZ, RZ, R128 ;  /* 0x000000ffff7f7224 */ /* 0x000fe200078e0080 */
[----:B------:R-:W-:Y:S01]  /*331c0*/  IADD3 R177, P5, PT, R177, UR12, RZ ;  /* 0x0000000cb1b17c10 */ /* 0x000fe2000ffbe0ff */
[----:B------:R-:W3:Y:S04]  /*331d0*/  LDL.LU R0, [R1+0x94] ;  /* 0x0000940001007983 */ /* 0x000ee80000300800 */
[----:B------:R1:W-:Y:S01]  /*331e0*/  LDGSTS.E [R190+0x280], desc[UR20][R126.64], P3 ;  /* 0x002800007ebe7fae */ /* 0x0003e200099a1014 */
[----:B------:R-:W-:-:S02]  /*331f0*/  IADD3.X R176, PT, PT, R176, UR13, RZ, P5, !PT ;  /* 0x0000000db0b07c10 */ /* 0x000fc4000affe4ff */
[----:B------:R-:W-:Y:S01]  /*33200*/  IADD3 R194, P4, PT, R194, UR12, RZ ;  /* 0x0000000cc2c27c10 */ /* 0x000fe2000ff9e0ff */
[----:B------:R-:W3:Y:S01]  /*33210*/  LDL.LU R7, [R1+0xd0] ;  /* 0x0000d00001077983 */ /* 0x000ee20000300800 */
[----:B-1----:R-:W-:Y:S02]  /*33220*/  IMAD.MOV.U32 R126, RZ, RZ, R145 ;  /* 0x000000ffff7e7224 */ /* 0x002fe400078e0091 */
[----:B------:R-:W-:Y:S01]  /*33230*/  IMAD.MOV.U32 R127, RZ, RZ, R144 ;  /* 0x000000ffff7f7224 */ /* 0x000fe200078e0090 */
[----:B------:R-:W-:Y:S01]  /*33240*/  IADD3.X R193, PT, PT, R193, UR13, RZ, P4, !PT ;  /* 0x0000000dc1c17c10 */ /* 0x000fe2000a7fe4ff */
[----:B------:R-:W3:Y:S04]  /*33250*/  LDL.LU R6, [R1+0xd4] ;  /* 0x0000d40001067983 */ /* 0x000ee80000300800 */
[----:B------:R1:W-:Y:S01]  /*33260*/  LDGSTS.E [R190+0x680], desc[UR20][R126.64], P3 ;  /* 0x006800007ebe7fae */ /* 0x0003e200099a1014 */
[----:B------:R-:W-:Y:S01]  /*33270*/  IADD3 R210, P5, PT, R210, UR12, RZ ;  /* 0x0000000cd2d27c10 */ /* 0x000fe2000ffbe0ff */
        /* <DEDUP_REMOVED lines=25> */
[----:B---3--:R-:W-:Y:S01]  /*33410*/  IADD3 R8, P5, PT, R8, UR12, RZ ;  /* 0x0000000c08087c10 */ /* 0x008fe2000ffbe0ff */
        /* <DEDUP_REMOVED lines=11> */
[----:B---3--:R-:W3:Y:S01]  /*334d0*/  LDL.LU R8, [R1+0x110] ;  /* 0x0001100001087983 */ /* 0x008ee20000300800 */
[----:B------:R-:W-:-:S03]  /*334e0*/  IMAD.MOV.U32 R127, RZ, RZ, R38 ;  /* 0x000000ffff7f7224 */ /* 0x000fc600078e0026 */
[----:B------:R-:W4:Y:S01]  /*334f0*/  LDL.LU R38, [R1+0x150] ;  /* 0x0001500001267983 */ /* 0x000f220000300800 */
[----:B------:R-:W-:-:S03]  /*33500*/  IADD3 R0, P4, PT, R0, UR12, RZ ;  /* 0x0000000c00007c10 */ /* 0x000fc6000ff9e0ff */
[----:B------:R1:W-:Y:S01]  /*33510*/  LDGSTS.E [R190+0x2680], desc[UR20][R126.64], P3 ;  /* 0x026800007ebe7fae */ /* 0x0003e200099a1014 */
[----:B------:R-:W-:Y:S02]  /*33520*/  IADD3.X R3, PT, PT, R3, UR13, RZ, P4, !PT ;  /* 0x0000000d03037c10 */ /* 0x000fe4000a7fe4ff */
[----:B------:R-:W-:Y:S01]  /*33530*/  IADD3 R6, P5, PT, R6, UR12, RZ ;  /* 0x0000000c06067c10 */ /* 0x000fe2000ffbe0ff */
[----:B------:R1:W-:Y:S03]  /*33540*/  STL [R1+0x94], R0 ;  /* 0x0000940001007387 */ /* 0x0003e60000100800 */
[----:B------:R-:W-:Y:S01]  /*33550*/  IADD3.X R7, PT, PT, R7, UR13, RZ, P5, !PT ;  /* 0x0000000d07077c10 */ /* 0x000fe2000affe4ff */
        /* <DEDUP_REMOVED lines=353> */
[----:B------:R1:W-:Y:S01]  /*34b70*/  STL [R1+0x35c], R229 ;  /* 0x00035ce501007387 */ /* 0x0003e20000100800 */
[----:B------:R-:W-:-:S03]  /*34b80*/  IMAD.MOV.U32 R126, RZ, RZ, R2 ;  /* 0x000000ffff7e7224 */ /* 0x000fc600078e0002 */
[----:B--2---:R-:W2:Y:S04]  /*34b90*/  LDL.LU R5, [R1+0x418] ;  /* 0x0004180001057983 */ /* 0x004ea80000300800 */
[----:B------:R3:W-:Y:S04]  /*34ba0*/  STL [R1+0x358], R245 ;  /* 0x000358f501007387 */ /* 0x0007e80000100800 */
[----:B------:R-:W4:Y:S01]  /*34bb0*/  LDL.LU R2, [R1+0x458] ;  /* 0x0004580001027983 */ /* 0x000f220000300800 */
[----:B------:R-:W-:-:S03]  /*34bc0*/  IADD3 R8, P4, PT, R8, UR12, RZ ;  /* 0x0000000c08087c10 */ /* 0x000fc6000ff9e0ff */
[----:B------:R1:W-:Y:S01]  /*34bd0*/  LDGSTS.E [R190+0x5300], desc[UR20][R126.64], P3 ;  /* 0x053000007ebe7fae */ /* 0x0003e200099a1014 */
[----:B------:R-:W-:Y:S02]  /*34be0*/  IADD3 R6, P5, PT, R6, UR12, RZ ;  /* 0x0000000c06067c10 */ /* 0x000fe4000ffbe0ff */
[----:B------:R-:W-:Y:S01]  /*34bf0*/  IADD3.X R38, PT, PT, R38, UR13, RZ, P4, !PT ;  /* 0x0000000d26267c10 */ /* 0x000fe2000a7fe4ff */
[----:B-1----:R-:W-:Y:S02]  /*34c00*/  IMAD.MOV.U32 R126, RZ, RZ, R229 ;  /* 0x000000ffff7e7224 */ /* 0x002fe400078e00e5 */
[----:B------:R-:W-:-:S05]  /*34c10*/  IMAD.MOV.U32 R127, RZ, RZ, R245 ;  /* 0x000000ffff7f7224 */ /* 0x000fca00078e00f5 */
[----:B------:R1:W-:Y:S01]  /*34c20*/  LDGSTS.E [R190+0x5700], desc[UR20][R126.64], P3 ;  /* 0x057000007ebe7fae */ /* 0x0003e200099a1014 */
[----:B------:R-:W-:-:S03]  /*34c30*/  IADD3.X R7, PT, PT, R7, UR13, RZ, P5, !PT ;  /* 0x0000000d07077c10 */ /* 0x000fc6000affe4ff */
[----:B------:R2:W-:Y:S01]  /*34c40*/  STL [R1+0x39c], R8 ;  /* 0x00039c0801007387 */ /* 0x0005e20000100800 */
[----:B-1----:R-:W-:Y:S02]  /*34c50*/  IMAD.MOV.U32 R126, RZ, RZ, R8 ;  /* 0x000000ffff7e7224 */ /* 0x002fe400078e0008 */
[----:B------:R-:W-:Y:S01]  /*34c60*/  IMAD.MOV.U32 R127, RZ, RZ, R38 ;  /* 0x000000ffff7f7224 */ /* 0x000fe200078e0026 */
[----:B------:R-:W-:Y:S01]  /*34c70*/  IADD3 R3, P4, PT, R3, UR12, RZ ;  /* 0x0000000c03037c10 */ /* 0x000fe2000ff9e0ff */
[----:B------:R-:W-:Y:S01]  /*34c80*/  STL [R1+0x398], R38 ;  /* 0x0003982601007387 */ /* 0x000fe20000100800 */
[----:B------:R-:W-:-:S03]  /*34c90*/  IADD3 R0, P5, PT, R0, UR12, RZ ;  /* 0x0000000c00007c10 */ /* 0x000fc6000ffbe0ff */
[----:B------:R1:W-:Y:S04]  /*34ca0*/  LDGSTS.E [R190+0x5b00], desc[UR20][R126.64], P3 ;  /* 0x05b000007ebe7fae */ /* 0x0003e800099a1014 */
[----:B------:R2:W-:Y:S04]  /*34cb0*/  STL [R1+0x3dc], R6 ;  /* 0x0003dc0601007387 */ /* 0x0005e80000100800 */
[----:B------:R2:W-:Y:S01]  /*34cc0*/  STL [R1+0x3d8], R7 ;  /* 0x0003d80701007387 */ /* 0x0005e20000100800 */
[----:B-1----:R-:W-:-:S03]  /*34cd0*/  IMAD.MOV.U32 R126, RZ, RZ, R6 ;  /* 0x000000ffff7e7224 */ /* 0x002fc600078e0006 */
[----:B------:R-:W4:Y:S01]  /*34ce0*/  LDL.LU R229, [R1+0x4d8] ;  /* 0x0004d80001e57983 */ /* 0x000f220000300800 */
[----:B------:R-:W-:-:S03]  /*34cf0*/  IMAD.MOV.U32 R127, RZ, RZ, R7 ;  /* 0x000000ffff7f7224 */ /* 0x000fc600078e0007 */
[----:B---3--:R-:W3:Y:S04]  /*34d00*/  LDL.LU R245, [R1+0x4dc] ;  /* 0x0004dc0001f57983 */ /* 0x008ee80000300800 */
[----:B------:R1:W-:Y:S04]  /*34d10*/  LDGSTS.E [R190+0x5f00], desc[UR20][R126.64], P3 ;  /* 0x05f000007ebe7fae */ /* 0x0003e800099a1014 */
[----:B------:R-:W-:Y:S01]  /*34d20*/  STL [R1+0x41c], R3 ;  /* 0x00041c0301007387 */ /* 0x000fe20000100800 */
[----:B-1----:R-:W-:Y:S01]  /*34d30*/  IMAD.MOV.U32 R126, RZ, RZ, R3 ;  /* 0x000000ffff7e7224 */ /* 0x002fe200078e0003 */
[----:B--2---:R-:W-:-:S05]  /*34d40*/  IADD3.X R5, PT, PT, R5, UR13, RZ, P4, !PT ;  /* 0x0000000d05057c10 */ /* 0x004fca000a7fe4ff */
[----:B------:R-:W-:Y:S01]  /*34d50*/  IMAD.MOV.U32 R127, RZ, RZ, R5 ;  /* 0x000000ffff7f7224 */ /* 0x000fe200078e0005 */
[----:B------:R1:W-:Y:S01]  /*34d60*/  STL [R1+0x418], R5 ;  /* 0x0004180501007387 */ /* 0x0003e20000100800 */
[----:B----4-:R-:W-:-:S03]  /*34d70*/  IADD3.X R2, PT, PT, R2, UR13, RZ, P5, !PT ;  /* 0x0000000d02027c10 */ /* 0x010fc6000affe4ff */
        /* <DEDUP_REMOVED lines=11> */
[----:B----4-:R-:W4:Y:S04]  /*34e30*/  LDL.LU R2, [R1+0x5d8] ;  /* 0x0005d80001027983 */ /* 0x010f280000300800 */
[----:B------:R-:W4:Y:S04]  /*34e40*/  LDL.LU R0, [R1+0x5dc] ;  /* 0x0005dc0001007983 */ /* 0x000f280000300800 */
[----:B------:R1:W-:Y:S04]  /*34e50*/  LDGSTS.E [R190+0x6700], desc[UR20][R126.64], P3 ;  /* 0x067000007ebe7fae */ /* 0x0003e800099a1014 */
[----:B------:R-:W4:Y:S04]  /*34e60*/  LDL.LU R126, [R1+0x498] ;  /* 0x00049800017e7983 */ /* 0x000f280000300800 */
[----:B------:R-:W1:Y:S01]  /*34e70*/  LDL.LU R127, [R1+0x49c] ;  /* 0x00049c00017f7983 */ /* 0x000e620000300800 */
[----:B---3--:R-:W-:-:S04]  /*34e80*/  IADD3 R245, P5, PT, R245, UR12, RZ ;  /* 0x0000000cf5f57c10 */ /* 0x008fc8000ffbe0ff */
[----:B------:R-:W-:Y:S02]  /*34e90*/  IADD3.X R229, PT, PT, R229, UR13, RZ, P5, !PT ;  /* 0x0000000de5e57c10 */ /* 0x000fe4000affe4ff */
[----:B--2---:R-:W-:-:S04]  /*34ea0*/  IADD3 R6, P5, PT, R6, UR12, RZ ;  /* 0x0000000c06067c10 */ /* 0x004fc8000ffbe0ff */
[----:B------:R-:W-:Y:S02]  /*34eb0*/  IADD3.X R7, PT, PT, R7, UR13, RZ, P5, !PT ;  /* 0x0000000d07077c10 */ /* 0x000fe4000affe4ff */
[----:B-1----:R-:W-:-:S04]  /*34ec0*/  IADD3 R127, P4, PT, R127, UR12, RZ ;  /* 0x0000000c7f7f7c10 */ /* 0x002fc8000ff9e0ff */
[----:B----4-:R-:W-:Y:S01]  /*34ed0*/  IADD3.X R126, PT, PT, R126, UR13, RZ, P4, !PT ;  /* 0x0000000d7e7e7c10 */ /* 0x010fe2000a7fe4ff */
        /* <DEDUP_REMOVED lines=17> */
[----:B------:R1:W-:Y:S04]  /*34ff0*/  STL [R1+0x4d8], R229 ;  /* 0x0004d8e501007387 */ /* 0x0003e80000100800 */
[----:B------:R2:W-:Y:S01]  /*35000*/  LDGSTS.E [R190+0x7300], desc[UR20][R126.64], P3 ;  /* 0x073000007ebe7fae */ /* 0x0005e200099a1014 */
[----:B------:R-:W-:-:S03]  /*35010*/  IADD3.X R2, PT, PT, R2, UR13, RZ, P5, !PT ;  /* 0x0000000d02027c10 */ /* 0x000fc6000affe4ff */
[----:B-1----:R-:W3:Y:S04]  /*35020*/  LDL.LU R229, [R1+0xcbc] ;  /* 0x000cbc0001e57983 */ /* 0x002ee80000300800 */
[----:B------:R-:W4:Y:S01]  /*35030*/  LDL.LU R245, [R1+0xcb8] ;  /* 0x000cb80001f57983 */ /* 0x000f220000300800 */
[----:B--2---:R-:W-:Y:S02]  /*35040*/  IMAD.MOV.U32 R126, RZ, RZ, R6 ;  /* 0x000000ffff7e7224 */ /* 0x004fe400078e0006 */
        /* <DEDUP_REMOVED lines=8> */
[----:B------:R-:W-:Y:S04]  /*350d0*/  STL [R1+0x59c], R3 ;  /* 0x00059c0301007387 */ /* 0x000fe80000100800 */
[----:B------:R-:W-:Y:S04]  /*350e0*/  STL [R1+0x598], R5 ;  /* 0x0005980501007387 */ /* 0x000fe80000100800 */
[----:B------:R1:W-:Y:S04]  /*350f0*/  LDGSTS.E [R190+0x7b00], desc[UR20][R126.64], P3 ;  /* 0x07b000007ebe7fae */ /* 0x0003e800099a1014 */
[----:B------:R2:W-:Y:S01]  /*35100*/  STL [R1+0x5dc], R0 ;  /* 0x0005dc0001007387 */ /* 0x0005e20000100800 */
[----:B-1----:R-:W-:-:S02]  /*35110*/  IMAD.MOV.U32 R126, RZ, RZ, R0 ;  /* 0x000000ffff7e7224 */ /* 0x002fc400078e0000 */
[----:B------:R-:W-:Y:S01]  /*35120*/  IMAD.MOV.U32 R127, RZ, RZ, R2 ;  /* 0x000000ffff7f7224 */ /* 0x000fe200078e0002 */
[----:B--2---:R-:W-:Y:S01]  /*35130*/  LOP3.LUT R0, R4, 0x70, RZ, 0x3c, !PT ;  /* 0x0000007004007812 */ /* 0x004fe200078e3cff */
[----:B------:R1:W-:Y:S04]  /*35140*/  STL [R1+0x5d8], R2 ;  /* 0x0005d80201007387 */ /* 0x0003e80000100800 */
[----:B------:R2:W-:Y:S04]  /*35150*/  LDGSTS.E [R190+0x7f00], desc[UR20][R126.64], P3 ;  /* 0x07f000007ebe7fae */ /* 0x0005e800099a1014 */
[----:B------:R-:W4:Y:S01]  /*35160*/  LDL.LU R3, [R1+0x20] ;  /* 0x0000200001037983 */ /* 0x000f220000300800 */
[----:B--2---:R-:W-:-:S03]  /*35170*/  VIADD R190, R0, UR5 ;  /* 0x0000000500be7c36 */ /* 0x004fc60008000000 */
[----:B------:R-:W2:Y:S04]  /*35180*/  LDL.LU R0, [R1+0x24] ;  /* 0x0000240001007983 */ /* 0x000ea80000300800 */
[----:B------:R-:W2:Y:S04]  /*35190*/  LDL.LU R7, [R1+0x60] ;  /* 0x0000600001077983 */ /* 0x000ea80000300800 */
[----:B------:R-:W2:Y:S01]  /*351a0*/  LDL.LU R6, [R1+0x64] ;  /* 0x0000640001067983 */ /* 0x000ea20000300800 */
[----:B------:R-:W-:Y:S02]  /*351b0*/  IADD3 R133, P4, PT, R133, UR12, RZ ;  /* 0x0000000c85857c10 */ /* 0x000fe4000ff9e0ff */
[----:B------:R-:W-:Y:S01]  /*351c0*/  IADD3 R149, P5, PT, R149, UR12, RZ ;  /* 0x0000000c95957c10 */ /* 0x000fe2000ffbe0ff */
[----:B------:R-:W2:Y:S01]  /*351d0*/  LDL.LU R5, [R1+0xa0] ;  /* 0x0000a00001057983 */ /* 0x000ea20000300800 */
[----:B------:R-:W-:Y:S01]  /*351e0*/  IADD3.X R132, PT, PT, R132, UR13, RZ, P4, !PT ;  /* 0x0000000d84847c10 */ /* 0x000fe2000a7fe4ff */
[----:B------:R-:W-:Y:S01]  /*351f0*/  IMAD.MOV.U32 R126, RZ, RZ, R133 ;  /* 0x000000ffff7e7224 */ /* 0x000fe200078e0085 */
[----:B------:R-:W-:Y:S01]  /*35200*/  IADD3.X R148, PT, PT, R148, UR13, RZ, P5, !PT ;  /* 0x0000000d94947c10 */ /* 0x000fe2000affe4ff */
[----:B-1----:R-:W2:Y:S02]  /*35210*/  LDL.LU R2, [R1+0xa4] ;  /* 0x0000a40001027983 */ /* 0x002ea40000300800 */
[----:B------:R-:W-:Y:S01]  /*35220*/  IMAD.MOV.U32 R127, RZ, RZ, R132 ;  /* 0x000000ffff7f7224 */ /* 0x000fe200078e0084 */
[----:B------:R-:W-:Y:S01]  /*35230*/  IADD3 R165, P4, PT, R165, UR12, RZ ;  /* 0x0000000ca5a57c10 */ /* 0x000fe2000ff9e0ff */
[----:B------:R-:W2:Y:S04]  /*35240*/  LDL.LU R38, [R1+0xe0] ;  /* 0x0000e00001267983 */ /* 0x000ea80000300800 */
[----:B------:R1:W-:Y:S01]  /*35250*/  LDGSTS.E [R190+0x380], desc[UR20][R126.64], P3 ;  /* 0x003800007ebe7fae */ /* 0x0003e200099a1014 */
[----:B------:R-:W-:-:S02]  /*35260*/  IADD3.X R164, PT, PT, R164, UR13, RZ, P4, !PT ;  /* 0x0000000da4a47c10 */ /* 0x000fc4000a7fe4ff */
        /* <DEDUP_REMOVED lines=17> */
[----:B------:R-:W-:Y:S01]  /*35380*/  IADD3 R246, P5, PT, R246, UR12, RZ ;  /* 0x0000000cf6f67c10 */ /* 0x000fe2000ffbe0ff */
[----:B-1----:R-:W-:Y:S02]  /*35390*/  IMAD.MOV.U32 R126, RZ, RZ, R198 ;  /* 0x000000ffff7e7224 */ /* 0x002fe400078e00c6 */
[----:B------:R-:W-:-:S05]  /*353a0*/  IMAD.MOV.U32 R127, RZ, RZ, R197 ;  /* 0x000000ffff7f7224 */ /* 0x000fca00078e00c5 */
[----:B------:R1:W-:Y:S02]  /*353b0*/  LDGSTS.E [R190+0x1380], desc[UR20][R126.64], P3 ;  /* 0x013800007ebe7fae */ /* 0x0003e400099a1014 */
[----:B-1----:R-:W-:Y:S02]  /*353c0*/  IMAD.MOV.U32 R126, RZ, RZ, R214 ;  /* 0x000000ffff7e7224 */ /* 0x002fe400078e00d6 */
[----:B------:R-:W-:-:S05]  /*353d0*/  IMAD.MOV.U32 R127, RZ, RZ, R213 ;  /* 0x000000ffff7f7224 */ /* 0x000fca00078e00d5 */
[----:B------:R1:W-:Y:S02]  /*353e0*/  LDGSTS.E [R190+0x1780], desc[UR20][R126.64], P3 ;  /* 0x017800007ebe7fae */ /* 0x0003e400099a1014 */
[----:B-1----:R-:W-:Y:S01]  /*353f0*/  IMAD.MOV.U32 R126, RZ, RZ, R230 ;  /* 0x000000ffff7e7224 */ /* 0x002fe200078e00e6 */
[----:B---3--:R-:W-:Y:S02]  /*35400*/  IADD3.X R229, PT, PT, R229, UR13, RZ, P4, !PT ;  /* 0x0000000de5e57c10 */ /* 0x008fe4000a7fe4ff */
[----:B----4-:R-:W-:-:S03]  /*35410*/  IADD3.X R245, PT, PT, R245, UR13, RZ, P5, !PT ;  /* 0x0000000df5f57c10 */ /* 0x010fc6000affe4ff */
[----:B------:R-:W-:-:S05]  /*35420*/  IMAD.MOV.U32 R127, RZ, RZ, R229 ;  /* 0x000000ffff7f7224 */ /* 0x000fca00078e00e5 */
[----:B------:R1:W-:Y:S02]  /*35430*/  LDGSTS.E [R190+0x1b80], desc[UR20][R126.64], P3 ;  /* 0x01b800007ebe7fae */ /* 0x0003e400099a1014 */
[----:B-1----:R-:W-:Y:S02]  /*35440*/  IMAD.MOV.U32 R126, RZ, RZ, R246 ;  /* 0x000000ffff7e7224 */ /* 0x002fe400078e00f6 */
[----:B------:R-:W-:-:S05]  /*35450*/  IMAD.MOV.U32 R127, RZ, RZ, R245 ;  /* 0x000000ffff7f7224 */ /* 0x000fca00078e00f5 */
[----:B------:R1:W-:Y:S01]  /*35460*/  LDGSTS.E [R190+0x1f80], desc[UR20][R126.64], P3 ;  /* 0x01f800007ebe7fae */ /* 0x0003e200099a1014 */
[----:B--2---:R-:W-:-:S04]  /*35470*/  IADD3 R0, P4, PT, R0, UR12, RZ ;  /* 0x0000000c00007c10 */ /* 0x004fc8000ff9e0ff */
[----:B------:R-:W-:Y:S02]  /*35480*/  IADD3.X R3, PT, PT, R3, UR13, RZ, P4, !PT ;  /* 0x0000000d03037c10 */ /* 0x000fe4000a7fe4ff */
        /* <DEDUP_REMOVED lines=14> */
[----:B----4-:R-:W4:Y:S01]  /*35570*/  LDL.LU R7, [R1+0x160] ;  /* 0x0001600001077983 */ /* 0x010f220000300800 */
        /* <DEDUP_REMOVED lines=77> */
[----:B-1----:R-:W-:Y:S02]  /*35a50*/  IMAD.MOV.U32 R126, RZ, RZ, R2 ;  /* 0x000000ffff7e7224 */ /* 0x002fe400078e0002 */
[----:B------:R-:W-:Y:S01]  /*35a60*/  IMAD.MOV.U32 R127, RZ, RZ, R5 ;  /* 0x000000ffff7f7224 */ /* 0x000fe200078e0005 */
[----:B------:R-:W-:Y:S04]  /*35a70*/  STL [R1+0x2a4], R2 ;  /* 0x0002a40201007387 */ /* 0x000fe80000100800 */
[----:B------:R1:W-:Y:S04]  /*35a80*/  LDGSTS.E [R190+0x4b80], desc[UR20][R126.64], P3 ;  /* 0x04b800007ebe7fae */ /* 0x0003e800099a1014 */
[----:B------:R1:W-:Y:S04]  /*35a90*/  STL [R1+0x2a0], R5 ;  /* 0x0002a00501007387 */ /* 0x0003e80000100800 */
[----:B------:R-:W-:Y:S01]  /*35aa0*/  STL [R1+0x2e4], R8 ;  /* 0x0002e40801007387 */ /* 0x000fe20000100800 */
[----:B-1----:R-:W-:-:S02]  /*35ab0*/  IMAD.MOV.U32 R126, RZ, RZ, R8 ;  /* 0x000000ffff7e7224 */ /* 0x002fc400078e0008 */
[----:B------:R-:W-:Y:S01]  /*35ac0*/  IMAD.MOV.U32 R127, RZ, RZ, R38 ;  /* 0x000000ffff7f7224 */ /* 0x000fe200078e0026 */
[----:B------:R-:W4:Y:S04]  /*35ad0*/  LDL.LU R5, [R1+0x3a4] ;  /* 0x0003a40001057983 */ /* 0x000f280000300800 */
[----:B------:R1:W-:Y:S04]  /*35ae0*/  LDGSTS.E [R190+0x4f80], desc[UR20][R126.64], P3 ;  /* 0x04f800007ebe7fae */ /* 0x0003e800099a1014 */
[----:B------:R1:W-:Y:S04]  /*35af0*/  STL [R1+0x2e0], R38 ;  /* 0x0002e02601007387 */ /* 0x0003e80000100800 */
[----:B------:R-:W4:Y:S04]  /*35b00*/  LDL.LU R2, [R1+0x3e4] ;  /* 0x0003e40001027983 */ /* 0x000f280000300800 */
[----:B-1----:R-:W5:Y:S04]  /*35b10*/  LDL.LU R38, [R1+0xcb4] ;  /* 0x000cb40001267983 */ /* 0x002f680000300800 */
[----:B------:R-:W4:Y:S01]  /*35b20*/  LDL.LU R8, [R1+0x3e0] ;  /* 0x0003e00001087983 */ /* 0x000f220000300800 */
[----:B--2---:R-:W-:-:S05]  /*35b30*/  IADD3 R0, P4, PT, R0, UR12, RZ ;  /* 0x0000000c00007c10 */ /* 0x004fca000ff9e0ff */
[----:B------:R-:W-:Y:S01]  /*35b40*/  IMAD.MOV.U32 R126, RZ, RZ, R0 ;  /* 0x000000ffff7e7224 */ /* 0x000fe200078e0000 */
[----:B------:R-:W-:Y:S01]  /*35b50*/  IADD3 R3, P5, PT, R3, UR12, RZ ;  /* 0x0000000c03037c10 */ /* 0x000fe2000ffbe0ff */
[----:B------:R-:W-:Y:S01]  /*35b60*/  STL [R1+0x324], R0 ;  /* 0x0003240001007387 */ /* 0x000fe20000100800 */
[----:B---3--:R-:W-:Y:S02]  /*35b70*/  IADD3.X R6, PT, PT, R6, UR13, RZ, P4, !PT ;  /* 0x0000000d06067c10 */ /* 0x008fe4000a7fe4ff */
[----:B----4-:R-:W-:-:S03]  /*35b80*/  IADD3.X R7, PT, PT, R7, UR13, RZ, P5, !PT ;  /* 0x0000000d07077c10 */ /* 0x010fc6000affe4ff */
[----:B------:R-:W-:Y:S01]  /*35b90*/  IMAD.MOV.U32 R127, RZ, RZ, R6 ;  /* 0x000000ffff7f7224 */ /* 0x000fe200078e0006 */
[----:B------:R1:W-:Y:S04]  /*35ba0*/  STL [R1+0x320], R6 ;  /* 0x0003200601007387 */ /* 0x0003e80000100800 */
[----:B------:R2:W-:Y:S04]  /*35bb0*/  LDGSTS.E [R190+0x5380], desc[UR20][R126.64], P3 ;  /* 0x053800007ebe7fae */ /* 0x0005e800099a1014 */
[----:B------:R-:W-:Y:S04]  /*35bc0*/  STL [R1+0x364], R3 ;  /* 0x0003640301007387 */ /* 0x000fe80000100800 */
[----:B-1----:R-:W3:Y:S01]  /*35bd0*/  LDL.LU R6, [R1+0x424] ;  /* 0x0004240001067983 */ /* 0x002ee20000300800 */
[----:B--2---:R-:W-:-:S02]  /*35be0*/  IMAD.MOV.U32 R126, RZ, RZ, R3 ;  /* 0x000000ffff7e7224 */ /* 0x004fc400078e0003 */
[----:B------:R-:W-:Y:S01]  /*35bf0*/  IMAD.MOV.U32 R127, RZ, RZ, R7 ;  /* 0x000000ffff7f7224 */ /* 0x000fe200078e0007 */
[----:B------:R1:W-:Y:S04]  /*35c00*/  STL [R1+0x360], R7 ;  /* 0x0003600701007387 */ /* 0x0003e80000100800 */
[----:B------:R-:W2:Y:S04]  /*35c10*/  LDL.LU R0, [R1+0x464] ;  /* 0x0004640001007983 */ /* 0x000ea80000300800 */
[----:B------:R4:W-:Y:S04]  /*35c20*/  LDGSTS.E [R190+0x5780], desc[UR20][R126.64], P3 ;  /* 0x057800007ebe7fae */ /* 0x0009e800099a1014 */
[----:B-1----:R-:W5:Y:S04]  /*35c30*/  LDL.LU R7, [R1+0xcb0] ;  /* 0x000cb00001077983 */ /* 0x002f680000300800 */
[----:B------:R-:W2:Y:S04]  /*35c40*/  LDL.LU R3, [R1+0x460] ;  /* 0x0004600001037983 */ /* 0x000ea80000300800 */
[----:B------:R-:W2:Y:S01]  /*35c50*/  LDL.LU R127, [R1+0x3a0] ;  /* 0x0003a000017f7983 */ /* 0x000ea20000300800 */
[----:B------:R-:W-:-:S05]  /*35c60*/  IADD3 R5, P4, PT, R5, UR12, RZ ;  /* 0x0000000c05057c10 */ /* 0x000fca000ff9e0ff */
[----:B----4-:R-:W-:Y:S01]  /*35c70*/  IMAD.MOV.U32 R126, RZ, RZ, R5 ;  /* 0x000000ffff7e7224 */ /* 0x010fe200078e0005 */
[----:B------:R-:W-:Y:S01]  /*35c80*/  IADD3 R2, P5, PT, R2, UR12, RZ ;  /* 0x0000000c02027c10 */ /* 0x000fe2000ffbe0ff */
[----:B------:R1:W-:Y:S03]  /*35c90*/  STL [R1+0x3a4], R5 ;  /* 0x0003a40501007387 */ /* 0x0003e60000100800 */
[----:B------:R-:W-:Y:S02]  /*35ca0*/  IADD3.X R8, PT, PT, R8, UR13, RZ, P5, !PT ;  /* 0x0000000d08087c10 */ /* 0x000fe4000affe4ff */
[----:B--2---:R-:W-:-:S05]  /*35cb0*/  IADD3.X R127, PT, PT, R127, UR13, RZ, P4, !PT ;  /* 0x0000000d7f7f7c10 */ /* 0x004fca000a7fe4ff */
[----:B------:R2:W-:Y:S04]  /*35cc0*/  STL [R1+0x3a0], R127 ;  /* 0x0003a07f01007387 */ /* 0x0005e80000100800 */
[----:B------:R4:W-:Y:S04]  /*35cd0*/  LDGSTS.E [R190+0x5b80], desc[UR20][R126.64], P3 ;  /* 0x05b800007ebe7fae */ /* 0x0009e800099a1014 */
[----:B------:R-:W-:Y:S04]  /*35ce0*/  STL [R1+0x3e4], R2 ;  /* 0x0003e40201007387 */ /* 0x000fe80000100800 */
[----:B-1----:R-:W3:Y:S01]  /*35cf0*/  LDL.LU R5, [R1+0x4e4] ;  /* 0x0004e40001057983 */ /* 0x002ee20000300800 */
[----:B----4-:R-:W-:-:S02]  /*35d00*/  IMAD.MOV.U32 R126, RZ, RZ, R2 ;  /* 0x000000ffff7e7224 */ /* 0x010fc400078e0002 */
[----:B--2---:R-:W-:Y:S01]  /*35d10*/  IMAD.MOV.U32 R127, RZ, RZ, R8 ;  /* 0x000000ffff7f7224 */ /* 0x004fe200078e0008 */
[----:B------:R1:W-:Y:S04]  /*35d20*/  STL [R1+0x3e0], R8 ;  /* 0x0003e00801007387 */ /* 0x0003e80000100800 */
[----:B------:R2:W-:Y:S04]  /*35d30*/  LDGSTS.E [R190+0x5f80], desc[UR20][R126.64], P3 ;  /* 0x05f800007ebe7fae */ /* 0x0005e800099a1014 */
[----:B-1----:R-:W4:Y:S04]  /*35d40*/  LDL.LU R8, [R1+0x4e0] ;  /* 0x0004e00001087983 */ /* 0x002f280000300800 */
[----:B------:R-:W4:Y:S04]  /*35d50*/  LDL.LU R2, [R1+0x564] ;  /* 0x0005640001027983 */ /* 0x000f280000300800 */
[----:B------:R-:W4:Y:S01]  /*35d60*/  LDL.LU R127, [R1+0x420] ;  /* 0x00042000017f7983 */ /* 0x000f220000300800 */
[----:B---3--:R-:W-:-:S02]  /*35d70*/  IADD3 R6, P4, PT, R6, UR12, RZ ;  /* 0x0000000c06067c10 */ /* 0x008fc4000ff9e0ff */
[----:B------:R-:W-:-:S03]  /*35d80*/  IADD3 R0, P5, PT, R0, UR12, RZ ;  /* 0x0000000c00007c10 */ /* 0x000fc6000ffbe0ff */
[----:B--2---:R-:W-:Y:S01]  /*35d90*/  IMAD.MOV.U32 R126, RZ, RZ, R6 ;  /* 0x000000ffff7e7224 */ /* 0x004fe200078e0006 */
[----:B------:R-:W-:Y:S01]  /*35da0*/  IADD3.X R3, PT, PT, R3, UR13, RZ, P5, !PT ;  /* 0x0000000d03037c10 */ /* 0x000fe2000affe4ff */
[----:B------:R1:W-:Y:S01]  /*35db0*/  STL [R1+0x424], R6 ;  /* 0x0004240601007387 */ /* 0x0003e20000100800 */
[----:B----4-:R-:W-:-:S05]  /*35dc0*/  IADD3.X R127, PT, PT, R127, UR13, RZ, P4, !PT ;  /* 0x0000000d7f7f7c10 */ /* 0x010fca000a7fe4ff */
[----:B------:R2:W-:Y:S04]  /*35dd0*/  STL [R1+0x420], R127 ;  /* 0x0004207f01007387 */ /* 0x0005e80000100800 */
[----:B------:R3:W-:Y:S04]  /*35de0*/  LDGSTS.E [R190+0x6380], desc[UR20][R126.64], P3 ;  /* 0x063800007ebe7fae */ /* 0x0007e800099a1014 */
[----:B------:R4:W-:Y:S04]  /*35df0*/  STL [R1+0x464], R0 ;  /* 0x0004640001007387 */ /* 0x0009e80000100800 */
[----:B-1----:R-:W4:Y:S01]  /*35e00*/  LDL.LU R6, [R1+0x560] ;  /* 0x0005600001067983 */ /* 0x002f220000300800 */
[----:B---3--:R-:W-:-:S02]  /*35e10*/  IMAD.MOV.U32 R126, RZ, RZ, R0 ;  /* 0x000000ffff7e7224 */ /* 0x008fc400078e0000 */
[----:B--2---:R-:W-:Y:S01]  /*35e20*/  IMAD.MOV.U32 R127, RZ, RZ, R3 ;  /* 0x000000ffff7f7224 */ /* 0x004fe200078e0003 */
[----:B------:R1:W-:Y:S04]  /*35e30*/  STL [R1+0x460], R3 ;  /* 0x0004600301007387 */ /* 0x0003e80000100800 */
[----:B----4-:R-:W2:Y:S04]  /*35e40*/  LDL.LU R0, [R1+0x5e0] ;  /* 0x0005e00001007983 */ /* 0x010ea80000300800 */
[----:B------:R3:W-:Y:S04]  /*35e50*/  LDGSTS.E [R190+0x6780], desc[UR20][R126.64], P3 ;  /* 0x067800007ebe7fae */ /* 0x0007e800099a1014 */
[----:B-1----:R-:W4:Y:S04]  /*35e60*/  LDL.LU R3, [R1+0x5e4] ;  /* 0x0005e40001037983 */ /* 0x002f280000300800 */
[----:B------:R-:W2:Y:S04]  /*35e70*/  LDL.LU R126, [R1+0x4a0] ;  /* 0x0004a000017e7983 */ /* 0x000ea80000300800 */
[----:B------:R-:W3:Y:S01]  /*35e80*/  LDL.LU R127, [R1+0x4a4] ;  /* 0x0004a400017f7983 */ /* 0x000ee20000300800 */
[----:B------:R-:W-:-:S04]  /*35e90*/  IADD3 R5, P5, PT, R5, UR12, RZ ;  /* 0x0000000c05057c10 */ /* 0x000fc8000ffbe0ff */
[----:B------:R-:W-:Y:S02]  /*35ea0*/  IADD3.X R8, PT, PT, R8, UR13, RZ, P5, !PT ;  /* 0x0000000d08087c10 */ /* 0x000fe4000affe4ff */
[----:B---3--:R-:W-:-:S04]  /*35eb0*/  IADD3 R127, P4, PT, R127, UR12, RZ ;  /* 0x0000000c7f7f7c10 */ /* 0x008fc8000ff9e0ff */
[----:B--2---:R-:W-:Y:S01]  /*35ec0*/  IADD3.X R126, PT, PT, R126, UR13, RZ, P4, !PT ;  /* 0x0000000d7e7e7c10 */ /* 0x004fe2000a7fe4ff */
[----:B------:R1:W-:Y:S04]  /*35ed0*/  STL [R1+0x4a4], R127 ;  /* 0x0004a47f01007387 */ /* 0x0003e80000100800 */
[----:B------:R2:W-:Y:S01]  /*35ee0*/  STL [R1+0x4a0], R126 ;  /* 0x0004a07e01007387 */ /* 0x0005e20000100800 */
[----:B-1----:R-:W-:-:S04]  /*35ef0*/  LOP3.LUT R127, R127, R126, RZ, 0x3c, !PT ;  /* 0x0000007e7f7f7212 */ /* 0x002fc800078e3cff */
[----:B--2---:R-:W-:-:S04]  /*35f00*/  LOP3.LUT R126, R127, R126, RZ, 0x3c, !PT ;  /* 0x0000007e7f7e7212 */ /* 0x004fc800078e3cff */
[----:B------:R-:W-:Y:S01]  /*35f10*/  LOP3.LUT R127, R127, R126, RZ, 0x3c, !PT ;  /* 0x0000007e7f7f7212 */ /* 0x000fe200078e3cff */
[----:B------:R-:W-:Y:S04]  /*35f20*/  STL [R1+0x4e4], R5 ;  /* 0x0004e40501007387 */ /* 0x000fe80000100800 */
[----:B------:R1:W-:Y:S04]  /*35f30*/  LDGSTS.E [R190+0x6b80], desc[UR20][R126.64], P3 ;  /* 0x06b800007ebe7fae */ /* 0x0003e800099a1014 */
[----:B------:R2:W-:Y:S01]  /*35f40*/  STL [R1+0x4e0], R8 ;  /* 0x0004e00801007387 */ /* 0x0005e20000100800 */
[----:B-1----:R-:W-:-:S02]  /*35f50*/  IMAD.MOV.U32 R126, RZ, RZ, R5 ;  /* 0x000000ffff7e7224 */ /* 0x002fc400078e0005 */
[----:B------:R-:W-:Y:S02]  /*35f60*/  IMAD.MOV.U32 R127, RZ, RZ, R8 ;  /* 0x000000ffff7f7224 */ /* 0x000fe400078e0008 */
[----:B--2---:R-:W5:Y:S04]  /*35f70*/  LDL.LU R8, [R1+0xcac] ;  /* 0x000cac0001087983 */ /* 0x004f680000300800 */
[----:B------:R-:W5:Y:S04]  /*35f80*/  LDL.LU R5, [R1+0xca8] ;  /* 0x000ca80001057983 */ /* 0x000f680000300800 */
[----:B------:R1:W-:Y:S04]  /*35f90*/  LDGSTS.E [R190+0x6f80], desc[UR20][R126.64], P3 ;  /* 0x06f800007ebe7fae */ /* 0x0003e800099a1014 */
[----:B------:R-:W2:Y:S04]  /*35fa0*/  LDL.LU R126, [R1+0x520] ;  /* 0x00052000017e7983 */ /* 0x000ea80000300800 */
[----:B------:R-:W1:Y:S01]  /*35fb0*/  LDL.LU R127, [R1+0x524] ;  /* 0x00052400017f7983 */ /* 0x000e620000300800 */
[----:B------:R-:W-:-:S04]  /*35fc0*/  IADD3 R2, P5, PT, R2, UR12, RZ ;  /* 0x0000000c02027c10 */ /* 0x000fc8000ffbe0ff */
[----:B------:R-:W-:Y:S02]  /*35fd0*/  IADD3.X R6, PT, PT, R6, UR13, RZ, P5, !PT ;  /* 0x0000000d06067c10 */ /* 0x000fe4000affe4ff */
[----:B-1----:R-:W-:-:S04]  /*35fe0*/  IADD3 R127, P4, PT, R127, UR12, RZ ;  /* 0x0000000c7f7f7c10 */ /* 0x002fc8000ff9e0ff */
        /* <DEDUP_REMOVED lines=16> */
[----:B----4-:R-:W-:-:S04]  /*360f0*/  IADD3 R3, P5, PT, R3, UR12, RZ ;  /* 0x0000000c03037c10 */ /* 0x010fc8000ffbe0ff */
        /* <DEDUP_REMOVED lines=14> */
[----:B------:R1:W-:Y:S01]  /*361e0*/  LDGSTS.E [R190+0x7f80], desc[UR20][R126.64], P3 ;  /* 0x07f800007ebe7fae */ /* 0x0003e200099a1014 */
[----:B------:R-:W2:Y:S01]  /*361f0*/  S2R R3, SR_TID.X ;  /* 0x0000000000037919 */ /* 0x000ea20000002100 */
[----:B------:R-:W-:Y:S02]  /*36200*/  UIADD3 UR16, UPT, UPT, UR16, 0x1, URZ ;  /* 0x0000000110107890 */ /* 0x000fe4000fffe0ff */
[----:B------:R-:W-:Y:S01]  /*36210*/  UIADD3 UR22, UPT, UPT, UR6, 0x1, URZ ;  /* 0x0000000106167890 */ /* 0x000fe2000fffe0ff */
[----:B------:R-:W0:Y:S04]  /*36220*/  LDGDEPBAR ;  /* 0x00000000000079af */ /* 0x000e280000000000 */
[----:B------:R-:W3:Y:S01]  /*36230*/  LDL R127, [R1+0x62c] ;  /* 0x00062c00017f7983 */ /* 0x000ee20000100800 */
[----:B------:R-:W-:-:S04]  /*36240*/  UISETP.GT.AND UP1, UPT, UR16, 0x1, UPT ;  /* 0x000000011000788c */ /* 0x000fc8000bf24270 */
[----:B------:R-:W-:Y:S01]  /*36250*/  USEL UR5, URZ, 0x1, !UP1 ;  /* 0x00000001ff057887 */ /* 0x000fe2000c800000 */
[----:B-1----:R-:W-:Y:S01]  /*36260*/  IMAD.U32 R126, RZ, RZ, UR18 ;  /* 0x00000012ff7e7e24 */ /* 0x002fe2000f8e00ff */
[----:B------:R-:W-:Y:S02]  /*36270*/  USEL UR16, UR16, URZ, !UP1 ;  /* 0x000000ff10107287 */ /* 0x000fe4000c800000 */
[----:B------:R-:W-:Y:S01]  /*36280*/  ULOP3.LUT UR5, UR18, UR5, URZ, 0x3c, !UPT ;  /* 0x0000000512057292 */ /* 0x000fe2000f8e3cff */
[----:B------:R-:W-:Y:S01]  /*36290*/  UMOV UR15, UR9 ;  /* 0x00000009000f7c82 */ /* 0x000fe20008000000 */
[----:B--2---:R-:W-:-:S04]  /*362a0*/  SHF.R.U32.HI R3, RZ, 0x6, R3 ;  /* 0x00000006ff037819 */ /* 0x004fc80000011603 */
[----:B------:R-:W-:Y:S02]  /*362b0*/  SGXT.U32 R3, R3, 0x1 ;  /* 0x000000010303781a */ /* 0x000fe40000000000 */
[----:B---3--:R-:W-:Y:S01]  /*362c0*/  ISETP.NE.U32.AND P3, PT, R127, UR6, PT ;  /* 0x000000067f007c0c */ /* 0x008fe2000bf65070 */
[----:B------:R-:W-:-:S12]  /*362d0*/  UMOV UR6, UR22 ;  /* 0x0000001600067c82 */ /* 0x000fd80008000000 */
[----:B------:R-:W-:Y:S05]  /*362e0*/  @P3 BRA `(.L_x_10) ;  /* 0xffffff4000503947 */ /* 0x000fea000383ffff */
.L_x_7:
[----:B------:R-:W1:Y:S01]  /*362f0*/  S2R R127, SR_TID.X ;  /* 0x00000000007f7919 */ /* 0x000e620000002100 */
[----:B------:R-:W3:Y:S01]  /*36300*/  LDCU UR4, c[0x0][0x39c] ;  /* 0x00007380ff0477ac */ /* 0x000ee20008000800 */
[C-C-:B-----5:R-:W-:Y:S02]  /*36310*/  LOP3.LUT R132, R0.reuse, 0x2, R3.reuse, 0xfe, !PT ;  /* 0x0000000200847812 */ /* 0x160fe400078efe03 */
[C-C-:B------:R-:W-:Y:S02]  /*36320*/  LOP3.LUT R146, R0.reuse, 0x4, R3.reuse, 0xfe, !PT ;  /* 0x0000000400927812 */ /* 0x140fe400078efe03 */
[C-C-:B------:R-:W-:Y:S02]  /*36330*/  LOP3.LUT R133, R0.reuse, 0x6, R3.reuse, 0xfe, !PT ;  /* 0x0000000600857812 */ /* 0x140fe400078efe03 */
[C-C-:B------:R-:W-:Y:S02]  /*36340*/  LOP3.LUT R134, R0.reuse, 0x8, R3.reuse, 0xfe, !PT ;  /* 0x0000000800867812 */ /* 0x140fe400078efe03 */
[----:B------:R-:W-:-:S02]  /*36350*/  LOP3.LUT R159, R0, 0xa, R3, 0xfe, !PT ;  /* 0x0000000a009f7812 */ /* 0x000fc400078efe03 */
[C-C-:B------:R-:W-:Y:S02]  /*36360*/  LOP3.LUT R158, R0.reuse, 0xc, R3.reuse, 0xfe, !PT ;  /* 0x0000000c009e7812 */ /* 0x140fe400078efe03 */
[C-C-:B------:R-:W-:Y:S02]  /*36370*/  LOP3.LUT R157, R0.reuse, 0xe, R3.reuse, 0xfe, !PT ;  /* 0x0000000e009d7812 */ /* 0x140fe400078efe03 */
[C-C-:B------:R-:W-:Y:S02]  /*36380*/  LOP3.LUT R156, R0.reuse, 0x10, R3.reuse, 0xfe, !PT ;  /* 0x00000010009c7812 */ /* 0x140fe400078efe03 */
[C-C-:B------:R-:W-:Y:S02]  /*36390*/  LOP3.LUT R155, R0.reuse, 0x12, R3.reuse, 0xfe, !PT ;  /* 0x00000012009b7812 */ /* 0x140fe400078efe03 */
[C-C-:B------:R-:W-:Y:S02]  /*363a0*/  LOP3.LUT R154, R0.reuse, 0x14, R3.reuse, 0xfe, !PT ;  /* 0x00000014009a7812 */ /* 0x140fe400078efe03 */
[----:B------:R-:W-:-:S02]  /*363b0*/  LOP3.LUT R153, R0, 0x16, R3, 0xfe, !PT ;  /* 0x0000001600997812 */ /* 0x000fc400078efe03 */
[C-C-:B------:R-:W-:Y:S02]  /*363c0*/  LOP3.LUT R152, R0.reuse, 0x18, R3.reuse, 0xfe, !PT ;  /* 0x0000001800987812 */ /* 0x140fe400078efe03 */
[C-C-:B------:R-:W-:Y:S02]  /*363d0*/  LOP3.LUT R151, R0.reuse, 0x1a, R3.reuse, 0xfe, !PT ;  /* 0x0000001a00977812 */ /* 0x140fe400078efe03 */
[C-C-:B------:R-:W-:Y:S02]  /*363e0*/  LOP3.LUT R150, R0.reuse, 0x1c, R3.reuse, 0xfe, !PT ;  /* 0x0000001c00967812 */ /* 0x140fe400078efe03 */
[C-C-:B------:R-:W-:Y:S01]  /*363f0*/  LOP3.LUT R149, R0.reuse, 0x1e, R3.reuse, 0xfe, !PT ;  /* 0x0000001e00957812 */ /* 0x140fe200078efe03 */
[C---:B-1----:R-:W-:Y:S01]  /*36400*/  IMAD.SHL.U32 R2, R127.reuse, 0x10, RZ ;  /* 0x000000107f027824 */ /* 0x042fe200078e00ff */
[C---:B------:R-:W-:Y:S01]  /*36410*/  LOP3.LUT R161, R127.reuse, 0x60, RZ, 0xc0, !PT ;  /* 0x000000607fa17812 */ /* 0x040fe200078ec0ff */
[----:B------:R-:W-:Y:S01]  /*36420*/  IMAD.SHL.U32 R4, R127, 0x80, RZ ;  /* 0x000000807f047824 */ /* 0x000fe200078e00ff */
[----:B------:R-:W-:-:S02]  /*36430*/  LOP3.LUT R148, R0, 0x20, R3, 0xfe, !PT ;  /* 0x0000002000947812 */ /* 0x000fc400078efe03 */
[----:B------:R-:W-:Y:S02]  /*36440*/  LOP3.LUT R2, R2, 0xf0, RZ, 0xc0, !PT ;  /* 0x000000f002027812 */ /* 0x000fe400078ec0ff */
[----:B------:R-:W-:Y:S02]  /*36450*/  LOP3.LUT R5, R4, 0x800, RZ, 0xc0, !PT ;  /* 0x0000080004057812 */ /* 0x000fe400078ec0ff */
[----:B------:R-:W-:Y:S02]  /*36460*/  LOP3.LUT R147, R0, 0x22, R3, 0xfe, !PT ;  /* 0x0000002200937812 */ /* 0x000fe400078efe03 */
[----:B------:R-:W-:Y:S02]  /*36470*/  IADD3 R198, PT, PT, R2, UR7, R5 ;  /* 0x0000000702c67c10 */ /* 0x000fe4000fffe005 */
[C---:B------:R-:W-:Y:S02]  /*36480*/  LOP3.LUT R2, R0.reuse, R3, RZ, 0xfc, !PT ;  /* 0x0000000300027212 */ /* 0x040fe400078efcff */
        /* <DEDUP_REMOVED lines=26> */
[----:B------:R-:W-:Y:S01]  /*36630*/  LOP3.LUT R179, R0, 0x58, R3, 0xfe, !PT ;  /* 0x0000005800b37812 */ /* 0x000fe200078efe03 */
[----:B---3--:R-:W-:Y:S06]  /*36640*/  @!P1 BRA `(.L_x_11) ;  /* 0x0000000000109947 */ /* 0x008fec0003800000 */
[----:B------:R-:W-:-:S06]  /*36650*/  USHF.L.U32 UR18, UR18, 0x1f, URZ ;  /* 0x0000001f12127899 */ /* 0x000fcc00080006ff */
[----:B------:R-:W-:-:S04]  /*36660*/  IMAD.U32 R4, RZ, RZ, UR18 ;  /* 0x00000012ff047e24 */ /* 0x000fc8000f8e00ff */
[----:B------:R-:W1:Y:S02]  /*36670*/  SYNCS.PHASECHK.TRANS64.TRYWAIT P0, [UR9], R4 ;  /* 0x00000004ff0075a7 */ /* 0x000e640008001109 */
[----:B-1----:R-:W-:Y:S05]  /*36680*/  @!P0 BRA `(.L_x_12) ;  /* 0x0000004400888947 */ /* 0x002fea0003800000 */
.L_x_11:
[----:B------:R-:W-:-:S04]  /*36690*/  DEPBAR.LE SB0, 0x0 ;  /* 0x000080000000791a */ /* 0x000fc80000000000 */
[----:B------:R-:W-:Y:S01]  /*366a0*/  BAR.SYNC.DEFER_BLOCKING 0x0 ;  /* 0x0000000000007b1d */ /* 0x000fe20000010000 */
[----:B------:R-:W-:-:S05]  /*366b0*/  IMAD R198, R161, 0x8, R198 ;  /* 0x00000008a1c67824 */ /* 0x000fca00078e02c6 */
[----:B------:R-:W1:Y:S01]  /*366c0*/  LDCU.128 UR12, c[0x0][0x390] ;  /* 0x00007200ff0c77ac */ /* 0x000e620008000c00 */
[----:B------:R-:W3:Y:S01]  /*366d0*/  S2R R200, SR_TID.X ;  /* 0x0000000000c87919 */ /* 0x000ee20000002100 */
[----:B------:R-:W1:Y:S01]  /*366e0*/  LDL.LU R199, [R1+0xb9c] ;  /* 0x000b9c0001c77983 */ /* 0x000e620000300800 */
[C-C-:B------:R-:W-:Y:S01]  /*366f0*/  LOP3.LUT R180, R0.reuse, 0x5a, R3.reuse, 0xfe, !PT ;  /* 0x0000005a00b47812 */ /* 0x140fe200078efe03 */
[----:B------:R-:W4:Y:S01]  /*36700*/  LDCU UR5, c[0x0][0x39c] ;  /* 0x00007380ff0577ac */ /* 0x000f220008000800 */
[C-C-:B------:R-:W-:Y:S02]  /*36710*/  LOP3.LUT R181, R0.reuse, 0x5c, R3.reuse, 0xfe, !PT ;  /* 0x0000005c00b57812 */ /* 0x140fe400078efe03 */
[C-C-:B------:R-:W-:Y:S01]  /*36720*/  LOP3.LUT R182, R0.reuse, 0x5e, R3.reuse, 0xfe, !PT ;  /* 0x0000005e00b67812 */ /* 0x140fe200078efe03 */
[----:B------:R-:W5:Y:S01]  /*36730*/  LDCU UR6, c[0x0][0x39c] ;  /* 0x00007380ff0677ac */ /* 0x000f620008000800 */
[C-C-:B------:R-:W-:Y:S02]  /*36740*/  LOP3.LUT R183, R0.reuse, 0x60, R3.reuse, 0xfe, !PT ;  /* 0x0000006000b77812 */ /* 0x140fe400078efe03 */
[C-C-:B------:R-:W-:Y:S01]  /*36750*/  LOP3.LUT R184, R0.reuse, 0x62, R3.reuse, 0xfe, !PT ;  /* 0x0000006200b87812 */ /* 0x140fe200078efe03 */
[----:B------:R-:W2:Y:S01]  /*36760*/  LDCU UR9, c[0x0][0x39c] ;  /* 0x00007380ff0977ac */ /* 0x000ea20008000800 */
[C-C-:B------:R-:W-:Y:S01]  /*36770*/  LOP3.LUT R185, R0.reuse, 0x64, R3.reuse, 0xfe, !PT ;  /* 0x0000006400b97812 */ /* 0x140fe200078efe03 */
[----:B------:R-:W2:Y:S02]  /*36780*/  @!P2 SYNCS.CCTL.IV [UR7+0x78000] ;  /* 0x07800000ff00a9b1 */ /* 0x000ea40008000007 */
[----:B--2---:R-:W-:Y:S01]  /*36790*/  BAR.SYNC.DEFER_BLOCKING 0x0 ;  /* 0x0000000000007b1d */ /* 0x004fe20000010000 */
[----:B------:R-:W-:-:S02]  /*367a0*/  LOP3.LUT R186, R0, 0x66, R3, 0xfe, !PT ;  /* 0x0000006600ba7812 */ /* 0x000fc400078efe03 */
[C-C-:B------:R-:W-:Y:S02]  /*367b0*/  LOP3.LUT R187, R0.reuse, 0x68, R3.reuse, 0xfe, !PT ;  /* 0x0000006800bb7812 */ /* 0x140fe400078efe03 */
[C-C-:B------:R-:W-:Y:S01]  /*367c0*/  LOP3.LUT R188, R0.reuse, 0x6a, R3.reuse, 0xfe, !PT ;  /* 0x0000006a00bc7812 */ /* 0x140fe200078efe03 */
[----:B------:R-:W2:Y:S01]  /*367d0*/  LDCU UR10, c[0x0][0x39c] ;  /* 0x00007380ff0a77ac */ /* 0x000ea20008000800 */
[C-C-:B------:R-:W-:Y:S01]  /*367e0*/  LOP3.LUT R189, R0.reuse, 0x6c, R3.reuse, 0xfe, !PT ;  /* 0x0000006c00bd7812 */ /* 0x140fe200078efe03 */
[----:B------:R-:W-:Y:S01]  /*367f0*/  LDTM.16dp32bit_t0_t15.x128 R4, tmem[UR19] ;  /* 0x00000013000479ee */ /* 0x000fe20008b80000 */
[----:B------:R-:W2:Y:S01]  /*36800*/  LDTM.16dp32bit_t16_t31.x128 R4, tmem[UR19+0x80] ;  /* 0x00008013000479ee */ /* 0x000ea20008ba0000 */
[C-C-:B------:R-:W-:Y:S02]  /*36810*/  LOP3.LUT R190, R0.reuse, 0x6e, R3.reuse, 0xfe, !PT ;  /* 0x0000006e00be7812 */ /* 0x140fe400078efe03 */
[C-C-:B------:R-:W-:Y:S02]  /*36820*/  LOP3.LUT R191, R0.reuse, 0x70, R3.reuse, 0xfe, !PT ;  /* 0x0000007000bf7812 */ /* 0x140fe400078efe03 */
[----:B------:R-:W-:-:S02]  /*36830*/  LOP3.LUT R192, R0, 0x72, R3, 0xfe, !PT ;  /* 0x0000007200c07812 */ /* 0x000fc400078efe03 */
[----:B---3--:R-:W-:Y:S02]  /*36840*/  LOP3.LUT R200, R200, 0x7f, RZ, 0xc0, !PT ;  /* 0x0000007fc8c87812 */ /* 0x008fe400078ec0ff */
[C-C-:B------:R-:W-:Y:S02]  /*36850*/  LOP3.LUT R193, R0.reuse, 0x74, R3.reuse, 0xfe, !PT ;  /* 0x0000007400c17812 */ /* 0x140fe400078efe03 */
[C-C-:B------:R-:W-:Y:S02]  /*36860*/  LOP3.LUT R194, R0.reuse, 0x76, R3.reuse, 0xfe, !PT ;  /* 0x0000007600c27812 */ /* 0x140fe400078efe03 */
[C-C-:B------:R-:W-:Y:S02]  /*36870*/  LOP3.LUT R195, R0.reuse, 0x78, R3.reuse, 0xfe, !PT ;  /* 0x0000007800c37812 */ /* 0x140fe400078efe03 */
[C-C-:B------:R-:W-:Y:S01]  /*36880*/  LOP3.LUT R196, R0.reuse, 0x7a, R3.reuse, 0xfe, !PT ;  /* 0x0000007a00c47812 */ /* 0x140fe200078efe03 */
[----:B------:R-:W3:Y:S01]  /*36890*/  @!P2 SYNCS.CCTL.IV [UR7+0x78008] ;  /* 0x07800800ff00a9b1 */ /* 0x000ee20008000007 */
[----:B------:R-:W-:Y:S01]  /*368a0*/  NOP ;  /* 0x0000000000007918 */ /* 0x000fe20000000000 */
[----:B------:R-:W-:-:S02]  /*368b0*/  LOP3.LUT R197, R0, 0x7c, R3, 0xfe, !PT ;  /* 0x0000007c00c57812 */ /* 0x000fc400078efe03 */
[----:B------:R-:W-:Y:S02]  /*368c0*/  LOP3.LUT R0, R0, 0x7e, R3, 0xfe, !PT ;  /* 0x0000007e00007812 */ /* 0x000fe400078efe03 */
[----:B------:R-:W-:Y:S01]  /*368d0*/  LOP3.LUT R3, R2, 0xfe, RZ, 0xfc, !PT ;  /* 0x000000fe02037812 */ /* 0x000fe200078efcff */
[----:B--2---:R-:W-:Y:S02]  /*368e0*/  IMAD.MOV.U32 R160, RZ, RZ, R4 ;  /* 0x000000ffffa07224 */ /* 0x004fe400078e0004 */
[----:B------:R-:W-:Y:S02]  /*368f0*/  IMAD.MOV.U32 R4, RZ, RZ, R5 ;  /* 0x000000ffff047224 */ /* 0x000fe400078e0005 */
[----:B------:R-:W-:Y:S02]  /*36900*/  IMAD.MOV.U32 R161, RZ, RZ, R6 ;  /* 0x000000ffffa17224 */ /* 0x000fe400078e0006 */
[----:B------:R-:W-:Y:S02]  /*36910*/  IMAD.MOV.U32 R5, RZ, RZ, R7 ;  /* 0x000000ffff057224 */ /* 0x000fe400078e0007 */
[----:B------:R-:W-:-:S02]  /*36920*/  IMAD.MOV.U32 R162, RZ, RZ, R8 ;  /* 0x000000ffffa27224 */ /* 0x000fc400078e0008 */
[----:B------:R-:W-:Y:S02]  /*36930*/  IMAD.MOV.U32 R163, RZ, RZ, R10 ;  /* 0x000000ffffa37224 */ /* 0x000fe400078e000a */
[----:B------:R-:W-:Y:S02]  /*36940*/  IMAD.MOV.U32 R6, RZ, RZ, R9 ;  /* 0x000000ffff067224 */ /* 0x000fe400078e0009 */
[----:B------:R-:W-:Y:S01]  /*36950*/  IMAD.MOV.U32 R7, RZ, RZ, R11 ;  /* 0x000000ffff077224 */ /* 0x000fe200078e000b */
[----:B---3--:R2:W-:Y:S01]  /*36960*/  STS.128 [R198], R160 ;  /* 0x000000a0c6007388 */ /* 0x0085e20000000c00 */
[----:B------:R-:W-:Y:S02]  /*36970*/  IMAD.MOV.U32 R8, RZ, RZ, R13 ;  /* 0x000000ffff087224 */ /* 0x000fe400078e000d */
[----:B------:R-:W-:Y:S01]  /*36980*/  IMAD.MOV.U32 R9, RZ, RZ, R15 ;  /* 0x000000ffff097224 */ /* 0x000fe200078e000f */
[----:B------:R3:W-:Y:S01]  /*36990*/  STS.128 [R198+0x400], R4 ;  /* 0x00040004c6007388 */ /* 0x0007e20000000c00 */
[----:B------:R-:W-:-:S02]  /*369a0*/  IMAD.MOV.U32 R10, RZ, RZ, R17 ;  /* 0x000000ffff0a7224 */ /* 0x000fc400078e0011 */
[----:B------:R-:W-:Y:S01]  /*369b0*/  IMAD.MOV.U32 R11, RZ, RZ, R19 ;  /* 0x000000ffff0b7224 */ /* 0x000fe200078e0013 */
[----:B------:R-:W-:Y:S01]  /*369c0*/  BAR.SYNC.DEFER_BLOCKING 0x0 ;  /* 0x0000000000007b1d */ /* 0x000fe20000010000 */
[----:B--2---:R-:W-:-:S05]  /*369d0*/  LEA R162, R200, UR7, 0x4 ;  /* 0x00000007c8a27c11 */ /* 0x004fca000f8e20ff */
[----:B------:R-:W2:Y:S01]  /*369e0*/  LDCU UR7, c[0x0][0x39c] ;  /* 0x00007380ff0777ac */ /* 0x000ea20008000800 */
[----:B---3--:R-:W-:Y:S02]  /*369f0*/  IMAD.MOV.U32 R4, RZ, RZ, R12 ;  /* 0x000000ffff047224 */ /* 0x008fe400078e000c */
[----:B------:R-:W-:Y:S02]  /*36a00*/  IMAD.MOV.U32 R5, RZ, RZ, R14 ;  /* 0x000000ffff057224 */ /* 0x000fe400078e000e */
[----:B------:R-:W-:Y:S02]  /*36a10*/  IMAD.MOV.U32 R6, RZ, RZ, R16 ;  /* 0x000000ffff067224 */ /* 0x000fe400078e0010 */
[----:B------:R-:W-:Y:S02]  /*36a20*/  IMAD.MOV.U32 R7, RZ, RZ, R18 ;  /* 0x000000ffff077224 */ /* 0x000fe400078e0012 */
[----:B------:R-:W3:Y:S04]  /*36a30*/  LDS.128 R16, [R162] ;  /* 0x00000000a2107984 */ /* 0x000ee80000000c00 */
[----:B------:R-:W-:Y:S01]  /*36a40*/  LDS.128 R12, [R162+0x800] ;  /* 0x00080000a20c7984 */ /* 0x000fe20000000c00 */
[----:B------:R-:W-:Y:S06]  /*36a50*/  BAR.SYNC.DEFER_BLOCKING 0x0 ;  /* 0x0000000000007b1d */ /* 0x000fec0000010000 */
[----:B------:R2:W-:Y:S04]  /*36a60*/  STS.128 [R198], R4 ;  /* 0x00000004c6007388 */ /* 0x0005e80000000c00 */
[----:B------:R4:W-:Y:S01]  /*36a70*/  STS.128 [R198+0x400], R8 ;  /* 0x00040008c6007388 */ /* 0x0009e20000000c00 */
[----:B--2---:R-:W-:-:S02]  /*36a80*/  IMAD.MOV.U32 R4, RZ, RZ, R20 ;  /* 0x000000ffff047224 */ /* 0x004fc400078e0014 */
[----:B------:R-:W-:Y:S02]  /*36a90*/  IMAD.MOV.U32 R5, RZ, RZ, R22 ;  /* 0x000000ffff057224 */ /* 0x000fe400078e0016 */
[----:B------:R-:W-:Y:S02]  /*36aa0*/  IMAD.MOV.U32 R6, RZ, RZ, R24 ;  /* 0x000000ffff067224 */ /* 0x000fe400078e0018 */
[----:B------:R-:W-:Y:S01]  /*36ab0*/  IMAD.MOV.U32 R7, RZ, RZ, R26 ;  /* 0x000000ffff077224 */ /* 0x000fe200078e001a */
[----:B------:R-:W-:Y:S01]  /*36ac0*/  BAR.SYNC.DEFER_BLOCKING 0x0 ;  /* 0x0000000000007b1d */ /* 0x000fe20000010000 */
[----:B----4-:R-:W-:Y:S02]  /*36ad0*/  IMAD.MOV.U32 R8, RZ, RZ, R21 ;  /* 0x000000ffff087224 */ /* 0x010fe400078e0015 */
[----:B------:R-:W-:Y:S02]  /*36ae0*/  IMAD.MOV.U32 R9, RZ, RZ, R23 ;  /* 0x000000ffff097224 */ /* 0x000fe400078e0017 */
[----:B------:R-:W-:-:S02]  /*36af0*/  IMAD.MOV.U32 R10, RZ, RZ, R25 ;  /* 0x000000ffff0a7224 */ /* 0x000fc400078e0019 */
[----:B------:R-:W-:Y:S02]  /*36b00*/  IMAD.MOV.U32 R11, RZ, RZ, R27 ;  /* 0x000000ffff0b7224 */ /* 0x000fe400078e001b */
[----:B------:R-:W2:Y:S04]  /*36b10*/  LDS.128 R24, [R162] ;  /* 0x00000000a2187984 */ /* 0x000ea80000000c00 */
[----:B------:R-:W-:Y:S01]  /*36b20*/  LDS.128 R20, [R162+0x800] ;  /* 0x00080000a2147984 */ /* 0x000fe20000000c00 */
[----:B------:R-:W-:Y:S06]  /*36b30*/  BAR.SYNC.DEFER_BLOCKING 0x0 ;  /* 0x0000000000007b1d */ /* 0x000fec0000010000 */
[----:B------:R4:W-:Y:S04]  /*36b40*/  STS.128 [R198], R4 ;  /* 0x00000004c6007388 */ /* 0x0009e80000000c00 */
[----:B------:R3:W-:Y:S01]  /*36b50*/  STS.128 [R198+0x400], R8 ;  /* 0x00040008c6007388 */ /* 0x0007e20000000c00 */
[----:B----4-:R-:W-:-:S02]  /*36b60*/  IMAD.MOV.U32 R4, RZ, RZ, R28 ;  /* 0x000000ffff047224 */ /* 0x010fc400078e001c */
[----:B------:R-:W-:Y:S02]  /*36b70*/  IMAD.MOV.U32 R5, RZ, RZ, R30 ;  /* 0x000000ffff057224 */ /* 0x000fe400078e001e */
[----:B------:R-:W-:Y:S02]  /*36b80*/  IMAD.MOV.U32 R6, RZ, RZ, R32 ;  /* 0x000000ffff067224 */ /* 0x000fe400078e0020 */
[----:B------:R-:W-:Y:S01]  /*36b90*/  IMAD.MOV.U32 R7, RZ, RZ, R34 ;  /* 0x000000ffff077224 */ /* 0x000fe200078e0022 */
[----:B------:R-:W-:Y:S01]  /*36ba0*/  BAR.SYNC.DEFER_BLOCKING 0x0 ;  /* 0x0000000000007b1d */ /* 0x000fe20000010000 */
[----:B---3--:R-:W-:Y:S02]  /*36bb0*/  IMAD.MOV.U32 R8, RZ, RZ, R29 ;  /* 0x000000ffff087224 */ /* 0x008fe400078e001d */
[----:B------:R-:W-:Y:S02]  /*36bc0*/  IMAD.MOV.U32 R9, RZ, RZ, R31 ;  /* 0x000000ffff097224 */ /* 0x000fe400078e001f */
[----:B------:R-:W-:-:S02]  /*36bd0*/  IMAD.MOV.U32 R10, RZ, RZ, R33 ;  /* 0x000000ffff0a7224 */ /* 0x000fc400078e0021 */
[----:B------:R-:W-:Y:S02]  /*36be0*/  IMAD.MOV.U32 R11, RZ, RZ, R35 ;  /* 0x000000ffff0b7224 */ /* 0x000fe400078e0023 */
[----:B------:R-:W3:Y:S04]  /*36bf0*/  LDS.128 R32, [R162] ;  /* 0x00000000a2207984 */ /* 0x000ee80000000c00 */
[----:B------:R-:W-:Y:S01]  /*36c00*/  LDS.128 R28, [R162+0x800] ;  /* 0x00080000a21c7984 */ /* 0x000fe20000000c00 */
[----:B------:R-:W-:Y:S06]  /*36c10*/  BAR.SYNC.DEFER_BLOCKING 0x0 ;  /* 0x0000000000007b1d */ /* 0x000fec0000010000 */
[----:B------:R4:W-:Y:S04]  /*36c20*/  STS.128 [R198], R4 ;  /* 0x00000004c6007388 */ /* 0x0009e80000000c00 */
[----:B------:R1:W-:Y:S01]  /*36c30*/  STS.128 [R198+0x400], R8 ;  /* 0x00040008c6007388 */ /* 0x0003e20000000c00 */
[----:B----4-:R-:W-:-:S02]  /*36c40*/  IMAD.MOV.U32 R4, RZ, RZ, R36 ;  /* 0x000000ffff047224 */ /* 0x010fc400078e0024 */
[----:B------:R-:W-:Y:S01]  /*36c50*/  IMAD.MOV.U32 R5, RZ, RZ, R38 ;  /* 0x000000ffff057224 */ /* 0x000fe200078e0026 */
[----:B------:R-:W-:Y:S01]  /*36c60*/  BAR.SYNC.DEFER_BLOCKING 0x0 ;  /* 0x0000000000007b1d */ /* 0x000fe20000010000 */
[----:B------:R-:W-:Y:S01]  /*36c70*/  IMAD.MOV.U32 R6, RZ, RZ, R40 ;  /* 0x000000ffff067224 */ /* 0x000fe200078e0028 */
[----:B-1----:R-:W-:Y:S01]  /*36c80*/  ISETP.GE.AND P0, PT, R199, UR14, PT ;  /* 0x0000000ec7007c0c */ /* 0x002fe2000bf06270 */
[----:B------:R-:W-:Y:S02]  /*36c90*/  IMAD.MOV.U32 R7, RZ, RZ, R42 ;  /* 0x000000ffff077224 */ /* 0x000fe400078e002a */
[----:B------:R-:W-:Y:S01]  /*36ca0*/  IMAD.MOV.U32 R8, RZ, RZ, R37 ;  /* 0x000000ffff087224 */ /* 0x000fe200078e0025 */
[----:B------:R-:W-:Y:S01]  /*36cb0*/  ISETP.LT.AND P1, PT, R3, UR4, !P0 ;  /* 0x0000000403007c0c */ /* 0x000fe2000c721270 */
[----:B------:R-:W-:Y:S01]  /*36cc0*/  IMAD.MOV.U32 R9, RZ, RZ, R39 ;  /* 0x000000ffff097224 */ /* 0x000fe200078e0027 */
[----:B------:R-:W1:Y:S01]  /*36cd0*/  LDC R3, c[0x0][0x3b8] ;  /* 0x0000ee00ff037b82 */ /* 0x000e620000000800 */
[----:B------:R-:W-:Y:S01]  /*36ce0*/  IMAD.MOV.U32 R10, RZ, RZ, R41 ;  /* 0x000000ffff0a7224 */ /* 0x000fe200078e0029 */
[----:B------:R-:W4:Y:S01]  /*36cf0*/  LDCU UR4, c[0x0][0x3b4] ;  /* 0x00007680ff0477ac */ /* 0x000f220008000800 */
[----:B------:R-:W-:Y:S01]  /*36d00*/  IMAD.MOV.U32 R11, RZ, RZ, R43 ;  /* 0x000000ffff0b7224 */ /* 0x000fe200078e002b */
[----:B------:R-:W-:-:S02]  /*36d10*/  ISETP.LT.AND P2, PT, R2, UR15, !P0 ;  /* 0x0000000f02007c0c */ /* 0x000fc4000c741270 */
[----:B------:R-:W-:Y:S02]  /*36d20*/  ISETP.LT.AND P4, PT, R132, UR15, !P0 ;  /* 0x0000000f84007c0c */ /* 0x000fe4000c781270 */
[----:B------:R-:W-:Y:S01]  /*36d30*/  ISETP.LT.AND P5, PT, R146, UR15, !P0 ;  /* 0x0000000f92007c0c */ /* 0x000fe2000c7a1270 */
[----:B------:R-:W2:Y:S04]  /*36d40*/  LDS.128 R40, [R162] ;  /* 0x00000000a2287984 */ /* 0x000ea80000000c00 */
[----:B------:R-:W-:Y:S01]  /*36d50*/  LDS.128 R36, [R162+0x800] ;  /* 0x00080000a2247984 */ /* 0x000fe20000000c00 */
[----:B----4-:R-:W-:Y:S01]  /*36d60*/  IMAD R199, R199, UR4, RZ ;  /* 0x00000004c7c77c24 */ /* 0x010fe2000f8e02ff */
[----:B------:R-:W4:Y:S01]  /*36d70*/  LDCU UR4, c[0x0][0x39c] ;  /* 0x00007380ff0477ac */ /* 0x000f220008000800 */
[----:B------:R-:W-:Y:S01]  /*36d80*/  BAR.SYNC.DEFER_BLOCKING 0x0 ;  /* 0x0000000000007b1d */ /* 0x000fe20000010000 */
[----:B-1----:R-:W-:-:S02]  /*36d90*/  IMAD R200, R2, R3, RZ ;  /* 0x0000000302c87224 */ /* 0x002fc400078e02ff */
[C---:B------:R-:W-:Y:S01]  /*36da0*/  LEA R163, P3, R199.reuse, UR12, 0x2 ;  /* 0x0000000cc7a37c11 */ /* 0x040fe2000f8610ff */
[-C--:B------:R-:W-:Y:S02]  /*36db0*/  IMAD R132, R132, R3.reuse, RZ ;  /* 0x0000000384847224 */ /* 0x080fe400078e02ff */
[----:B------:R-:W-:Y:S01]  /*36dc0*/  IMAD R146, R146, R3, RZ ;  /* 0x0000000392927224 */ /* 0x000fe200078e02ff */
[----:B------:R-:W-:Y:S02]  /*36dd0*/  LEA.HI.X.SX32 R199, R199, UR13, 0x2, P3 ;  /* 0x0000000dc7c77c11 */ /* 0x000fe400098f16ff */
[----:B------:R-:W-:-:S04]  /*36de0*/  LEA R160, P3, R200, R163, 0x2 ;  /* 0x000000a3c8a07211 */ /* 0x000fc800078610ff */
[----:B------:R-:W-:Y:S01]  /*36df0*/  LEA.HI.X.SX32 R161, R200, R199, 0x2, P3 ;  /* 0x000000c7c8a17211 */ /* 0x000fe200018f16ff */
[----:B------:R1:W-:Y:S04]  /*36e00*/  STS.128 [R198], R4 ;  /* 0x00000004c6007388 */ /* 0x0003e80000000c00 */
[----:B------:R2:W-:Y:S01]  /*36e10*/  STS.128 [R198+0x400], R8 ;  /* 0x00040008c6007388 */ /* 0x0005e20000000c00 */
[----:B-1----:R-:W-:Y:S02]  /*36e20*/  IMAD.MOV.U32 R4, RZ, RZ, R44 ;  /* 0x000000ffff047224 */ /* 0x002fe400078e002c */
[----:B------:R-:W-:Y:S02]  /*36e30*/  IMAD.MOV.U32 R5, RZ, RZ, R46 ;  /* 0x000000ffff057224 */ /* 0x000fe400078e002e */
[----:B------:R-:W-:-:S02]  /*36e40*/  IMAD.MOV.U32 R6, RZ, RZ, R48 ;  /* 0x000000ffff067224 */ /* 0x000fc400078e0030 */
[----:B------:R-:W-:Y:S01]  /*36e50*/  IMAD.MOV.U32 R7, RZ, RZ, R50 ;  /* 0x000000ffff077224 */ /* 0x000fe200078e0032 */
[----:B------:R-:W-:Y:S01]  /*36e60*/  BAR.SYNC.DEFER_BLOCKING 0x0 ;  /* 0x0000000000007b1d */ /* 0x000fe20000010000 */
[----:B--2---:R-:W-:Y:S02]  /*36e70*/  IMAD.MOV.U32 R8, RZ, RZ, R45 ;  /* 0x000000ffff087224 */ /* 0x004fe400078e002d */
[----:B------:R-:W-:Y:S02]  /*36e80*/  IMAD.MOV.U32 R9, RZ, RZ, R47 ;  /* 0x000000ffff097224 */ /* 0x000fe400078e002f */
[----:B------:R-:W-:Y:S02]  /*36e90*/  IMAD.MOV.U32 R10, RZ, RZ, R49 ;  /* 0x000000ffff0a7224 */ /* 0x000fe400078e0031 */
[----:B------:R-:W-:Y:S02]  /*36ea0*/  IMAD.MOV.U32 R11, RZ, RZ, R51 ;  /* 0x000000ffff0b7224 */ /* 0x000fe400078e0033 */
[----:B------:R-:W1:Y:S04]  /*36eb0*/  LDS.128 R48, [R162] ;  /* 0x00000000a2307984 */ /* 0x000e680000000c00 */
        /* <DEDUP_REMOVED lines=18> */
[----:B---3--:R-:W-:-:S02]  /*36fe0*/  IMAD.MOV.U32 R4, RZ, RZ, R60 ;  /* 0x000000ffff047224 */ /* 0x008fc400078e003c */
[----:B------:R-:W-:Y:S02]  /*36ff0*/  IMAD.MOV.U32 R5, RZ, RZ, R62 ;  /* 0x000000ffff057224 */ /* 0x000fe400078e003e */
[----:B------:R-:W-:Y:S02]  /*37000*/  IMAD.MOV.U32 R6, RZ, RZ, R64 ;  /* 0x000000ffff067224 */ /* 0x000fe400078e0040 */
[----:B------:R-:W-:Y:S01]  /*37010*/  IMAD.MOV.U32 R7, RZ, RZ, R66 ;  /* 0x000000ffff077224 */ /* 0x000fe200078e0042 */
[----:B------:R-:W-:Y:S01]  /*37020*/  BAR.SYNC.DEFER_BLOCKING 0x0 ;  /* 0x0000000000007b1d */ /* 0x000fe20000010000 */
[----:B-1----:R-:W-:Y:S02]  /*37030*/  IMAD.MOV.U32 R8, RZ, RZ, R61 ;  /* 0x000000ffff087224 */ /* 0x002fe400078e003d */
[----:B------:R-:W-:Y:S02]  /*37040*/  IMAD.MOV.U32 R9, RZ, RZ, R63 ;  /* 0x000000ffff097224 */ /* 0x000fe400078e003f */
[----:B------:R-:W-:-:S02]  /*37050*/  IMAD.MOV.U32 R10, RZ, RZ, R65 ;  /* 0x000000ffff0a7224 */ /* 0x000fc400078e0041 */
[----:B------:R-:W-:Y:S02]  /*37060*/  IMAD.MOV.U32 R11, RZ, RZ, R67 ;  /* 0x000000ffff0b7224 */ /* 0x000fe400078e0043 */
[----:B------:R-:W1:Y:S04]  /*37070*/  LDS.128 R64, [R162] ;  /* 0x00000000a2407984 */ /* 0x000e680000000c00 */
        /* <DEDUP_REMOVED lines=9> */
[----:B--2---:R-:W-:Y:S02]  /*37110*/  IMAD.MOV.U32 R8, RZ, RZ, R69 ;  /* 0x000000ffff087224 */ /* 0x004fe400078e0045 */
        /* <DEDUP_REMOVED lines=100> */
[----:B------:R-:W-:Y:S01]  /*37760*/  IMAD.MOV.U32 R11, RZ, RZ, R131 ;  /* 0x000000ffff0b7224 */ /* 0x000fe200078e0083 */
[----:B------:R-:W1:Y:S04]  /*37770*/  LDS.128 R124, [R162] ;  /* 0x00000000a27c7984 */ /* 0x000e680000000c00 */
[----:B------:R-:W-:Y:S01]  /*37780*/  LDS.128 R128, [R162+0x800] ;  /* 0x00080000a2807984 */ /* 0x000fe20000000c00 */
[----:B------:R-:W-:Y:S06]  /*37790*/  BAR.SYNC.DEFER_BLOCKING 0x0 ;  /* 0x0000000000007b1d */ /* 0x000fec0000010000 */
[----:B------:R3:W-:Y:S04]  /*377a0*/  STS.128 [R198], R4 ;  /* 0x00000004c6007388 */ /* 0x0007e80000000c00 */
[----:B------:R2:W-:Y:S01]  /*377b0*/  STS.128 [R198+0x400], R8 ;  /* 0x00040008c6007388 */ /* 0x0005e20000000c00 */
[----:B------:R-:W-:Y:S01]  /*377c0*/  BAR.SYNC.DEFER_BLOCKING 0x0 ;  /* 0x0000000000007b1d */ /* 0x000fe20000010000 */
[----:B---3--:R-:W-:-:S02]  /*377d0*/  LEA R4, P3, R132, R163, 0x2 ;  /* 0x000000a384047211 */ /* 0x008fc400078610ff */
[----:B------:R-:W-:Y:S02]  /*377e0*/  LEA R6, P6, R146, R163, 0x2 ;  /* 0x000000a392067211 */ /* 0x000fe400078c10ff */
[----:B------:R-:W-:Y:S01]  /*377f0*/  LEA.HI.X.SX32 R5, R132, R199, 0x2, P3 ;  /* 0x000000c784057211 */ /* 0x000fe200018f16ff */
[C---:B------:R-:W-:Y:S01]  /*37800*/  IMAD R132, R133.reuse, R3, RZ ;  /* 0x0000000385847224 */ /* 0x040fe200078e02ff */
[----:B------:R-:W-:Y:S02]  /*37810*/  LEA.HI.X.SX32 R7, R146, R199, 0x2, P6 ;  /* 0x000000c792077211 */ /* 0x000fe400030f16ff */
[C---:B------:R-:W-:Y:S01]  /*37820*/  ISETP.LT.AND P3, PT, R134.reuse, UR15, !P0 ;  /* 0x0000000f86007c0c */ /* 0x040fe2000c761270 */
[----:B------:R-:W-:Y:S01]  /*37830*/  IMAD R134, R134, R3, RZ ;  /* 0x0000000386867224 */ /* 0x000fe200078e02ff */
[----:B------:R3:W-:Y:S01]  /*37840*/  @P2 STG.E desc[UR20][R160.64], R16 ;  /* 0x00000010a0002986 */ /* 0x0007e2000c101914 */
[----:B------:R-:W-:-:S03]  /*37850*/  ISETP.LT.AND P2, PT, R133, UR15, !P0 ;  /* 0x0000000f85007c0c */ /* 0x000fc6000c741270 */
[----:B------:R-:W-:Y:S01]  /*37860*/  @P4 STG.E desc[UR20][R4.64], R17 ;  /* 0x0000001104004986 */ /* 0x000fe2000c101914 */
[----:B--2---:R-:W-:-:S03]  /*37870*/  LEA R8, P4, R132, R163, 0x2 ;  /* 0x000000a384087211 */ /* 0x004fc600078810ff */
[----:B------:R2:W-:Y:S01]  /*37880*/  @P5 STG.E desc[UR20][R6.64], R18 ;  /* 0x0000001206005986 */ /* 0x0005e2000c101914 */
[----:B------:R-:W-:Y:S02]  /*37890*/  LEA R10, P5, R134, R163, 0x2 ;  /* 0x000000a3860a7211 */ /* 0x000fe400078a10ff */
[----:B------:R-:W-:Y:S01]  /*378a0*/  LEA.HI.X.SX32 R9, R132, R199, 0x2, P4 ;  /* 0x000000c784097211 */ /* 0x000fe200020f16ff */
[C---:B------:R-:W-:Y:S01]  /*378b0*/  IMAD R132, R159.reuse, R3, RZ ;  /* 0x000000039f847224 */ /* 0x040fe200078e02ff */
[----:B------:R-:W-:Y:S02]  /*378c0*/  ISETP.LT.AND P4, PT, R159, UR15, !P0 ;  /* 0x0000000f9f007c0c */ /* 0x000fe4000c781270 */
[----:B------:R-:W-:Y:S01]  /*378d0*/  LEA.HI.X.SX32 R11, R134, R199, 0x2, P5 ;  /* 0x000000c7860b7211 */ /* 0x000fe200028f16ff */
[----:B------:R1:W-:Y:S01]  /*378e0*/  @P2 STG.E desc[UR20][R8.64], R19 ;  /* 0x0000001308002986 */ /* 0x0003e2000c101914 */
[C---:B------:R-:W-:Y:S01]  /*378f0*/  ISETP.LT.AND P5, PT, R158.reuse, UR15, !P0 ;  /* 0x0000000f9e007c0c */ /* 0x040fe2000c7a1270 */
[----:B------:R-:W-:Y:S01]  /*37900*/  IMAD R158, R158, R3, RZ ;  /* 0x000000039e9e7224 */ /* 0x000fe200078e02ff */
[----:B---3--:R-:W-:Y:S01]  /*37910*/  LEA R16, P2, R132, R163, 0x2 ;  /* 0x000000a384107211 */ /* 0x008fe200078410ff */
[----:B------:R-:W-:Y:S01]  /*37920*/  @P3 STG.E desc[UR20][R10.64], R24 ;  /* 0x000000180a003986 */ /* 0x000fe2000c101914 */
[----:B--2---:R-:W-:-:S02]  /*37930*/  IMAD R18, R157, R3, RZ ;  /* 0x000000039d127224 */ /* 0x004fc400078e02ff */
[----:B------:R-:W-:Y:S02]  /*37940*/  LEA.HI.X.SX32 R17, R132, R199, 0x2, P2 ;  /* 0x000000c784117211 */ /* 0x000fe400010f16ff */
[C---:B------:R-:W-:Y:S02]  /*37950*/  LEA R4, P3, R158.reuse, R163, 0x2 ;  /* 0x000000a39e047211 */ /* 0x040fe400078610ff */
[----:B------:R-:W-:Y:S01]  /*37960*/  ISETP.LT.AND P2, PT, R157, UR15, !P0 ;  /* 0x0000000f9d007c0c */ /* 0x000fe2000c741270 */
[----:B------:R2:W-:Y:S01]  /*37970*/  @P4 STG.E desc[UR20][R16.64], R25 ;  /* 0x0000001910004986 */ /* 0x0005e2000c101914 */
[----:B------:R-:W-:Y:S02]  /*37980*/  LEA.HI.X.SX32 R5, R158, R199, 0x2, P3 ;  /* 0x000000c79e057211 */ /* 0x000fe400018f16ff */
[C---:B------:R-:W-:Y:S01]  /*37990*/  ISETP.LT.AND P3, PT, R156.reuse, UR15, !P0 ;  /* 0x0000000f9c007c0c */ /* 0x040fe2000c761270 */
[----:B------:R-:W-:Y:S01]  /*379a0*/  IMAD R156, R156, R3, RZ ;  /* 0x000000039c9c7224 */ /* 0x000fe200078e02ff */
[----:B------:R-:W-:Y:S01]  /*379b0*/  LEA R6, P4, R18, R163, 0x2 ;  /* 0x000000a312067211 */ /* 0x000fe200078810ff */
[----:B------:R3:W-:Y:S01]  /*379c0*/  @P5 STG.E desc[UR20][R4.64], R26 ;  /* 0x0000001a04005986 */ /* 0x0007e2000c101914 */
[----:B------:R-:W-:-:S02]  /*379d0*/  ISETP.LT.AND P5, PT, R155, UR15, !P0 ;  /* 0x0000000f9b007c0c */ /* 0x000fc4000c7a1270 */
[----:B------:R-:W-:Y:S01]  /*379e0*/  LEA.HI.X.SX32 R7, R18, R199, 0x2, P4 ;  /* 0x000000c712077211 */ /* 0x000fe200020f16ff */
[----:B------:R-:W-:Y:S01]  /*379f0*/  IMAD R18, R155, R3, RZ ;  /* 0x000000039b127224 */ /* 0x000fe200078e02ff */
[----:B-1----:R-:W-:Y:S01]  /*37a00*/  LEA R8, P6, R156, R163, 0x2 ;  /* 0x000000a39c087211 */ /* 0x002fe200078c10ff */
[----:B--2---:R-:W-:Y:S01]  /*37a10*/  IMAD R16, R153, R3, RZ ;  /* 0x0000000399107224 */ /* 0x004fe200078e02ff */
[----:B------:R-:W-:Y:S01]  /*37a20*/  ISETP.LT.AND P4, PT, R154, UR15, !P0 ;  /* 0x0000000f9a007c0c */ /* 0x000fe2000c781270 */
[----:B------:R1:W-:Y:S01]  /*37a30*/  @P2 STG.E desc[UR20][R6.64], R27 ;  /* 0x0000001b06002986 */ /* 0x0003e2000c101914 */
[----:B------:R-:W-:Y:S01]  /*37a40*/  LEA.HI.X.SX32 R9, R156, R199, 0x2, P6 ;  /* 0x000000c79c097211 */ /* 0x000fe200030f16ff */
[----:B------:R-:W-:Y:S01]  /*37a50*/  IMAD R154, R154, R3, RZ ;  /* 0x000000039a9a7224 */ /* 0x000fe200078e02ff */
[C---:B------:R-:W-:Y:S01]  /*37a60*/  LEA R10, P2, R18.reuse, R163, 0x2 ;  /* 0x000000a3120a7211 */ /* 0x040fe200078410ff */
[----:B------:R-:W2:Y:S03]  /*37a70*/  LDS.128 R24, [R162] ;  /* 0x00000000a2187984 */ /* 0x000ea60000000c00 */
[----:B------:R-:W-:Y:S01]  /*37a80*/  LEA.HI.X.SX32 R11, R18, R199, 0x2, P2 ;  /* 0x000000c7120b7211 */ /* 0x000fe200010f16ff */
[----:B------:R4:W-:Y:S01]  /*37a90*/  @P3 STG.E desc[UR20][R8.64], R32 ;  /* 0x0000002008003986 */ /* 0x0009e2000c101914 */
[C---:B---3--:R-:W-:Y:S01]  /*37aa0*/  LEA R4, P3, R154.reuse, R163, 0x2 ;  /* 0x000000a39a047211 */ /* 0x048fe200078610ff */
[----:B------:R-:W-:Y:S01]  /*37ab0*/  IMAD R18, R143, R3, RZ ;  /* 0x000000038f127224 */ /* 0x000fe200078e02ff */
[----:B------:R-:W-:Y:S01]  /*37ac0*/  ISETP.LT.AND P2, PT, R153, UR15, !P0 ;  /* 0x0000000f99007c0c */ /* 0x000fe2000c741270 */
[----:B------:R3:W-:Y:S01]  /*37ad0*/  @P5 STG.E desc[UR20][R10.64], R33 ;  /* 0x000000210a005986 */ /* 0x0007e2000c101914 */
[----:B------:R-:W-:-:S02]  /*37ae0*/  LEA.HI.X.SX32 R5, R154, R199, 0x2, P3 ;  /* 0x000000c79a057211 */ /* 0x000fc400018f16ff */
[----:B-1----:R-:W-:Y:S02]  /*37af0*/  LEA R6, P5, R16, R163, 0x2 ;  /* 0x000000a310067211 */ /* 0x002fe400078a10ff */
[C---:B------:R-:W-:Y:S01]  /*37b00*/  ISETP.LT.AND P3, PT, R152.reuse, UR15, !P0 ;  /* 0x0000000f98007c0c */ /* 0x040fe2000c761270 */
[----:B------:R-:W-:Y:S01]  /*37b10*/  IMAD R152, R152, R3, RZ ;  /* 0x0000000398987224 */ /* 0x000fe200078e02ff */
[----:B------:R-:W-:Y:S01]  /*37b20*/  LEA.HI.X.SX32 R7, R16, R199, 0x2, P5 ;  /* 0x000000c710077211 */ /* 0x000fe200028f16ff */
[C---:B------:R-:W-:Y:S01]  /*37b30*/  IMAD R16, R151.reuse, R3, RZ ;  /* 0x0000000397107224 */ /* 0x040fe200078e02ff */
[----:B------:R1:W-:Y:S01]  /*37b40*/  @P4 STG.E desc[UR20][R4.64], R34 ;  /* 0x0000002204004986 */ /* 0x0003e2000c101914 */
[----:B------:R-:W-:Y:S02]  /*37b50*/  ISETP.LT.AND P5, PT, R151, UR15, !P0 ;  /* 0x0000000f97007c0c */ /* 0x000fe4000c7a1270 */
[-C--:B----4-:R-:W-:Y:S01]  /*37b60*/  LEA R8, P4, R152, R163.reuse, 0x2 ;  /* 0x000000a398087211 */ /* 0x090fe200078810ff */
[----:B------:R4:W-:Y:S01]  /*37b70*/  @P2 STG.E desc[UR20][R6.64], R35 ;  /* 0x0000002306002986 */ /* 0x0009e2000c101914 */
[----:B---3--:R-:W-:-:S02]  /*37b80*/  LEA R10, P2, R16, R163, 0x2 ;  /* 0x000000a3100a7211 */ /* 0x008fc400078410ff */
[----:B------:R-:W-:Y:S02]  /*37b90*/  LEA.HI.X.SX32 R9, R152, R199, 0x2, P4 ;  /* 0x000000c798097211 */ /* 0x000fe400020f16ff */
[C---:B------:R-:W-:Y:S01]  /*37ba0*/  ISETP.LT.AND P4, PT, R150.reuse, UR15, !P0 ;  /* 0x0000000f96007c0c */ /* 0x040fe2000c781270 */
[----:B------:R-:W-:Y:S01]  /*37bb0*/  IMAD R150, R150, R3, RZ ;  /* 0x0000000396967224 */ /* 0x000fe200078e02ff */
[----:B------:R-:W-:Y:S01]  /*37bc0*/  LEA.HI.X.SX32 R11, R16, R199, 0x2, P2 ;  /* 0x000000c7100b7211 */ /* 0x000fe200010f16ff */
[C---:B------:R-:W-:Y:S01]  /*37bd0*/  IMAD R16, R149.reuse, R3, RZ ;  /* 0x0000000395107224 */ /* 0x040fe200078e02ff */
[----:B------:R3:W-:Y:S01]  /*37be0*/  @P3 STG.E desc[UR20][R8.64], R40 ;  /* 0x0000002808003986 */ /* 0x0007e2000c101914 */
[----:B------:R-:W-:Y:S02]  /*37bf0*/  ISETP.LT.AND P3, PT, R149, UR15, !P0 ;  /* 0x0000000f95007c0c */ /* 0x000fe4000c761270 */
[-C--:B-1----:R-:W-:Y:S01]  /*37c00*/  LEA R4, P6, R150, R163.reuse, 0x2 ;  /* 0x000000a396047211 */ /* 0x082fe200078c10ff */
[----:B------:R1:W-:Y:S01]  /*37c10*/  @P5 STG.E desc[UR20][R10.64], R41 ;  /* 0x000000290a005986 */ /* 0x0003e2000c101914 */
[----:B----4-:R-:W-:-:S02]  /*37c20*/  LEA R6, P2, R16, R163, 0x2 ;  /* 0x000000a310067211 */ /* 0x010fc400078410ff */
[----:B------:R-:W-:Y:S02]  /*37c30*/  LEA.HI.X.SX32 R5, R150, R199, 0x2, P6 ;  /* 0x000000c796057211 */ /* 0x000fe400030f16ff */
[C---:B------:R-:W-:Y:S01]  /*37c40*/  ISETP.LT.AND P6, PT, R148.reuse, UR15, !P0 ;  /* 0x0000000f94007c0c */ /* 0x040fe2000c7c1270 */
[----:B------:R-:W-:Y:S01]  /*37c50*/  IMAD R148, R148, R3, RZ ;  /* 0x0000000394947224 */ /* 0x000fe200078e02ff */
[----:B------:R-:W-:Y:S01]  /*37c60*/  LEA.HI.X.SX32 R7, R16, R199, 0x2, P2 ;  /* 0x000000c710077211 */ /* 0x000fe200010f16ff */
[C---:B------:R-:W-:Y:S01]  /*37c70*/  IMAD R16, R147.reuse, R3, RZ ;  /* 0x0000000393107224 */ /* 0x040fe200078e02ff */
[----:B------:R-:W-:Y:S01]  /*37c80*/  ISETP.LT.AND P2, PT, R147, UR15, !P0 ;  /* 0x0000000f93007c0c */ /* 0x000fe2000c741270 */
[----:B------:R4:W-:Y:S01]  /*37c90*/  @P4 STG.E desc[UR20][R4.64], R42 ;  /* 0x0000002a04004986 */ /* 0x0009e2000c101914 */
[-C--:B---3--:R-:W-:Y:S02]  /*37ca0*/  LEA R8, P5, R148, R163.reuse, 0x2 ;  /* 0x000000a394087211 */ /* 0x088fe400078a10ff */
[----:B-1----:R-:W-:Y:S01]  /*37cb0*/  LEA R10, P4, R16, R163, 0x2 ;  /* 0x000000a3100a7211 */ /* 0x002fe200078810ff */
[----:B------:R1:W-:Y:S01]  /*37cc0*/  @P3 STG.E desc[UR20][R6.64], R43 ;  /* 0x0000002b06003986 */ /* 0x0003e2000c101914 */
[----:B------:R-:W-:Y:S01]  /*37cd0*/  ISETP.LT.AND P3, PT, R143, UR4, !P0 ;  /* 0x000000048f007c0c */ /* 0x000fe2000c761270 */
[----:B------:R-:W3:Y:S01]  /*37ce0*/  LDCU UR4, c[0x0][0x39c] ;  /* 0x00007380ff0477ac */ /* 0x000ee20008000800 */
[----:B------:R-:W-:-:S02]  /*37cf0*/  LEA.HI.X.SX32 R9, R148, R199, 0x2, P5 ;  /* 0x000000c794097211 */ /* 0x000fc400028f16ff */
[----:B------:R-:W-:Y:S01]  /*37d00*/  LEA.HI.X.SX32 R11, R16, R199, 0x2, P4 ;  /* 0x000000c7100b7211 */ /* 0x000fe200020f16ff */
[C---:B------:R-:W-:Y:S01]  /*37d10*/  IMAD R16, R145.reuse, R3, RZ ;  /* 0x0000000391107224 */ /* 0x040fe200078e02ff */
[----:B------:R-:W-:Y:S01]  /*37d20*/  ISETP.LT.AND P4, PT, R145, UR5, !P0 ;  /* 0x0000000591007c0c */ /* 0x000fe2000c781270 */
[----:B------:R2:W-:Y:S01]  /*37d30*/  @P6 STG.E desc[UR20][R8.64], R48 ;  /* 0x0000003008006986 */ /* 0x0005e2000c101914 */
[C---:B----4-:R-:W-:Y:S01]  /*37d40*/  LEA R4, P5, R18.reuse, R163, 0x2 ;  /* 0x000000a312047211 */ /* 0x050fe200078a10ff */
[----:B------:R-:W4:Y:S02]  /*37d50*/  LDCU UR5, c[0x0][0x39c] ;  /* 0x00007380ff0577ac */ /* 0x000f240008000800 */
[----:B------:R3:W-:Y:S01]  /*37d60*/  @P2 STG.E desc[UR20][R10.64], R49 ;  /* 0x000000310a002986 */ /* 0x0007e2000c101914 */
[----:B------:R-:W-:Y:S01]  /*37d70*/  LEA.HI.X.SX32 R5, R18, R199, 0x2, P5 ;  /* 0x000000c712057211 */ /* 0x000fe200028f16ff */
[-C--:B------:R-:W-:Y:S01]  /*37d80*/  IMAD R18, R137, R3.reuse, RZ ;  /* 0x0000000389127224 */ /* 0x080fe200078e02ff */
[C---:B-----5:R-:W-:Y:S01]  /*37d90*/  ISETP.LT.AND P2, PT, R144.reuse, UR6, !P0 ;  /* 0x0000000690007c0c */ /* 0x060fe2000c741270 */
[----:B------:R-:W-:Y:S01]  /*37da0*/  IMAD R144, R144, R3, RZ ;  /* 0x0000000390907224 */ /* 0x000fe200078e02ff */
[----:B-1----:R-:W-:Y:S01]  /*37db0*/  LEA R6, P6, R16, R163, 0x2 ;  /* 0x000000a310067211 */ /* 0x002fe200078c10ff */
[----:B------:R1:W-:Y:S01]  /*37dc0*/  @P3 STG.E desc[UR20][R4.64], R50 ;  /* 0x0000003204003986 */ /* 0x0003e2000c101914 */
[----:B------:R-:W5:Y:S01]  /*37dd0*/  LDCU UR6, c[0x0][0x39c] ;  /* 0x00007380ff0677ac */ /* 0x000f620008000800 */
[C---:B------:R-:W-:Y:S01]  /*37de0*/  ISETP.LT.AND P3, PT, R142.reuse, UR7, !P0 ;  /* 0x000000078e007c0c */ /* 0x040fe2000c761270 */
[----:B------:R-:W-:Y:S01]  /*37df0*/  IMAD R142, R142, R3, RZ ;  /* 0x000000038e8e7224 */ /* 0x000fe200078e02ff */
[----:B--2---:R-:W-:Y:S01]  /*37e00*/  LEA R8, P5, R144, R163, 0x2 ;  /* 0x000000a390087211 */ /* 0x004fe200078a10ff */
[----:B------:R-:W2:Y:S01]  /*37e10*/  LDCU UR7, c[0x0][0x39c] ;  /* 0x00007380ff0777ac */ /* 0x000ea20008000800 */
[----:B------:R-:W-:Y:S01]  /*37e20*/  LEA.HI.X.SX32 R7, R16, R199, 0x2, P6 ;  /* 0x000000c710077211 */ /* 0x000fe200030f16ff */
[----:B------:R-:W-:Y:S01]  /*37e30*/  IMAD R16, R141, R3, RZ ;  /* 0x000000038d107224 */ /* 0x000fe200078e02ff */
[----:B------:R-:W-:-:S02]  /*37e40*/  LEA.HI.X.SX32 R9, R144, R199, 0x2, P5 ;  /* 0x000000c790097211 */ /* 0x000fc400028f16ff */
[C---:B---3--:R-:W-:Y:S01]  /*37e50*/  LEA R10, P5, R142.reuse, R163, 0x2 ;  /* 0x000000a38e0a7211 */ /* 0x048fe200078a10ff */
[----:B------:R3:W-:Y:S01]  /*37e60*/  @P4 STG.E desc[UR20][R6.64], R51 ;  /* 0x0000003306004986 */ /* 0x0007e2000c101914 */
[----:B------:R-:W-:Y:S01]  /*37e70*/  ISETP.LT.AND P4, PT, R141, UR4, !P0 ;  /* 0x000000048d007c0c */ /* 0x000fe2000c781270 */
[----:B------:R-:W2:Y:S01]  /*37e80*/  LDCU UR4, c[0x0][0x39c] ;  /* 0x00007380ff0477ac */ /* 0x000ea20008000800 */
[----:B------:R-:W-:Y:S01]  /*37e90*/  LEA.HI.X.SX32 R11, R142, R199, 0x2, P5 ;  /* 0x000000c78e0b7211 */ /* 0x000fe200028f16ff */
[----:B------:R2:W-:Y:S01]  /*37ea0*/  @P2 STG.E desc[UR20][R8.64], R56 ;  /* 0x0000003808002986 */ /* 0x0005e2000c101914 */
[C---:B----4-:R-:W-:Y:S01]  /*37eb0*/  ISETP.LT.AND P2, PT, R140.reuse, UR5, !P0 ;  /* 0x000000058c007c0c */ /* 0x050fe2000c741270 */
[----:B------:R-:W-:Y:S01]  /*37ec0*/  IMAD R140, R140, R3, RZ ;  /* 0x000000038c8c7224 */ /* 0x000fe200078e02ff */
[----:B-1----:R-:W-:Y:S01]  /*37ed0*/  LEA R4, P6, R16, R163, 0x2 ;  /* 0x000000a310047211 */ /* 0x002fe200078c10ff */
[----:B------:R1:W-:Y:S01]  /*37ee0*/  @P3 STG.E desc[UR20][R10.64], R57 ;  /* 0x000000390a003986 */ /* 0x0003e2000c101914 */
[----:B------:R-:W4:Y:S01]  /*37ef0*/  LDCU UR5, c[0x0][0x39c] ;  /* 0x00007380ff0577ac */ /* 0x000f220008000800 */
[----:B-----5:R-:W-:-:S02]  /*37f00*/  ISETP.LT.AND P5, PT, R139, UR6, !P0 ;  /* 0x000000068b007c0c */ /* 0x020fc4000c7a1270 */
[----:B------:R-:W-:Y:S01]  /*37f10*/  LEA.HI.X.SX32 R5, R16, R199, 0x2, P6 ;  /* 0x000000c710057211 */ /* 0x000fe200030f16ff */
[----:B------:R-:W-:Y:S01]  /*37f20*/  IMAD R16, R139, R3, RZ ;  /* 0x000000038b107224 */ /* 0x000fe200078e02ff */
[C---:B---3--:R-:W-:Y:S01]  /*37f30*/  LEA R6, P3, R140.reuse, R163, 0x2 ;  /* 0x000000a38c067211 */ /* 0x048fe200078610ff */
[----:B------:R-:W3:Y:S02]  /*37f40*/  LDCU UR6, c[0x0][0x39c] ;  /* 0x00007380ff0677ac */ /* 0x000ee40008000800 */
[----:B------:R5:W-:Y:S01]  /*37f50*/  @P4 STG.E desc[UR20][R4.64], R58 ;  /* 0x0000003a04004986 */ /* 0x000be2000c101914 */
[----:B------:R-:W-:Y:S02]  /*37f60*/  LEA.HI.X.SX32 R7, R140, R199, 0x2, P3 ;  /* 0x000000c78c077211 */ /* 0x000fe400018f16ff */
[----:B--2---:R-:W-:Y:S02]  /*37f70*/  LEA R8, P6, R16, R163, 0x2 ;  /* 0x000000a310087211 */ /* 0x004fe400078c10ff */
[C---:B------:R-:W-:Y:S01]  /*37f80*/  ISETP.LT.AND P3, PT, R138.reuse, UR7, !P0 ;  /* 0x000000078a007c0c */ /* 0x040fe2000c761270 */
[----:B------:R-:W-:Y:S01]  /*37f90*/  IMAD R138, R138, R3, RZ ;  /* 0x000000038a8a7224 */ /* 0x000fe200078e02ff */
[----:B------:R-:W2:Y:S01]  /*37fa0*/  LDCU UR7, c[0x0][0x39c] ;  /* 0x00007380ff0777ac */ /* 0x000ea20008000800 */
[----:B------:R-:W-:Y:S01]  /*37fb0*/  LEA.HI.X.SX32 R9, R16, R199, 0x2, P6 ;  /* 0x000000c710097211 */ /* 0x000fe200030f16ff */
[----:B------:R-:W-:Y:S01]  /*37fc0*/  IMAD R16, R135, R3, RZ ;  /* 0x0000000387107224 */ /* 0x000fe200078e02ff */
[----:B------:R2:W-:Y:S01]  /*37fd0*/  @P2 STG.E desc[UR20][R6.64], R59 ;  /* 0x0000003b06002986 */ /* 0x0005e2000c101914 */
[----:B-1----:R-:W-:-:S02]  /*37fe0*/  LEA R10, P4, R138, R163, 0x2 ;  /* 0x000000a38a0a7211 */ /* 0x002fc400078810ff */
[----:B------:R-:W-:Y:S01]  /*37ff0*/  ISETP.LT.AND P2, PT, R135, UR4, !P0 ;  /* 0x0000000487007c0c */ /* 0x000fe2000c741270 */
[----:B------:R1:W-:Y:S01]  /*38000*/  @P5 STG.E desc[UR20][R8.64], R64 ;  /* 0x0000004008005986 */ /* 0x0003e2000c101914 */
[----:B------:R-:W-:Y:S01]  /*38010*/  LEA.HI.X.SX32 R11, R138, R199, 0x2, P4 ;  /* 0x000000c78a0b7211 */ /* 0x000fe200020f16ff */
[----:B------:R-:W1:Y:S01]  /*38020*/  LDCU UR4, c[0x0][0x39c] ;  /* 0x00007380ff0477ac */ /* 0x000e620008000800 */
[C---:B-----5:R-:W-:Y:S02]  /*38030*/  LEA R4, P5, R16.reuse, R163, 0x2 ;  /* 0x000000a310047211 */ /* 0x060fe400078a10ff */
[----:B----4-:R-:W-:Y:S01]  /*38040*/  ISETP.LT.AND P4, PT, R137, UR5, !P0 ;  /* 0x0000000589007c0c */ /* 0x010fe2000c781270 */
[----:B------:R-:W4:Y:S01]  /*38050*/  LDCU UR5, c[0x0][0x39c] ;  /* 0x00007380ff0577ac */ /* 0x000f220008000800 */
[----:B------:R-:W-:Y:S01]  /*38060*/  LEA.HI.X.SX32 R5, R16, R199, 0x2, P5 ;  /* 0x000000c710057211 */ /* 0x000fe200028f16ff */
[----:B------:R5:W-:Y:S01]  /*38070*/  @P3 STG.E desc[UR20][R10.64], R65 ;  /* 0x000000410a003986 */ /* 0x000be2000c101914 */
[C---:B---3--:R-:W-:Y:S01]  /*38080*/  ISETP.LT.AND P5, PT, R136.reuse, UR6, !P0 ;  /* 0x0000000688007c0c */ /* 0x048fe2000c7a1270 */
[----:B------:R-:W-:Y:S01]  /*38090*/  IMAD R136, R136, R3, RZ ;  /* 0x0000000388887224 */ /* 0x000fe200078e02ff */
[C---:B--2---:R-:W-:Y:S01]  /*380a0*/  LEA R6, P3, R18.reuse, R163, 0x2 ;  /* 0x000000a312067211 */ /* 0x044fe200078610ff */
[----:B------:R-:W2:Y:S01]  /*380b0*/  LDCU UR6, c[0x0][0x39c] ;  /* 0x00007380ff0677ac */ /* 0x000ea20008000800 */
[----:B------:R3:W-:Y:S01]  /*380c0*/  @P2 STG.E desc[UR20][R4.64], R66 ;  /* 0x0000004204002986 */ /* 0x0007e2000c101914 */
[----:B------:R-:W-:Y:S01]  /*380d0*/  IMAD R16, R167, R3, RZ ;  /* 0x00000003a7107224 */ /* 0x000fe200078e02ff */
[----:B------:R-:W-:Y:S01]  /*380e0*/  LEA.HI.X.SX32 R7, R18, R199, 0x2, P3 ;  /* 0x000000c712077211 */ /* 0x000fe200018f16ff */
[----:B------:R-:W-:Y:S01]  /*380f0*/  IMAD R18, R175, R3, RZ ;  /* 0x00000003af127224 */ /* 0x000fe200078e02ff */
[----:B-1----:R-:W-:-:S02]  /*38100*/  LEA R8, P2, R136, R163, 0x2 ;  /* 0x000000a388087211 */ /* 0x002fc400078410ff */
[C---:B------:R-:W-:Y:S01]  /*38110*/  ISETP.LT.AND P3, PT, R164.reuse, UR7, !P0 ;  /* 0x00000007a4007c0c */ /* 0x040fe2000c761270 */
[----:B------:R-:W-:Y:S01]  /*38120*/  IMAD R164, R164, R3, RZ ;  /* 0x00000003a4a47224 */ /* 0x000fe200078e02ff */
[----:B------:R-:W-:Y:S01]  /*38130*/  LEA.HI.X.SX32 R9, R136, R199, 0x2, P2 ;  /* 0x000000c788097211 */ /* 0x000fe200010f16ff */
[----:B------:R1:W-:Y:S01]  /*38140*/  @P4 STG.E desc[UR20][R6.64], R67 ;  /* 0x0000004306004986 */ /* 0x0003e2000c101914 */
[C---:B-----5:R-:W-:Y:S01]  /*38150*/  IMAD R10, R165.reuse, R3, RZ ;  /* 0x00000003a50a7224 */ /* 0x060fe200078e02ff */
[----:B------:R-:W-:Y:S01]  /*38160*/  ISETP.LT.AND P2, PT, R165, UR4, !P0 ;  /* 0x00000004a5007c0c */ /* 0x000fe2000c741270 */
[----:B------:R-:W5:Y:S01]  /*38170*/  LDCU UR4, c[0x0][0x39c] ;  /* 0x00007380ff0477ac */ /* 0x000f620008000800 */
[----:B---3--:R-:W-:Y:S01]  /*38180*/  LEA R4, P4, R164, R163, 0x2 ;  /* 0x000000a3a4047211 */ /* 0x008fe200078810ff */
[----:B------:R3:W-:Y:S01]  /*38190*/  @P5 STG.E desc[UR20][R8.64], R72 ;  /* 0x0000004808005986 */ /* 0x0007e2000c101914 */
[C---:B----4-:R-:W-:Y:S01]  /*381a0*/  ISETP.LT.AND P5, PT, R166.reuse, UR5, !P0 ;  /* 0x00000005a6007c0c */ /* 0x050fe2000c7a1270 */
[----:B------:R-:W-:Y:S01]  /*381b0*/  IMAD R166, R166, R3, RZ ;  /* 0x00000003a6a67224 */ /* 0x000fe200078e02ff */
[----:B------:R-:W-:Y:S01]  /*381c0*/  LEA.HI.X.SX32 R5, R164, R199, 0x2, P4 ;  /* 0x000000c7a4057211 */ /* 0x000fe200020f16ff */
[----:B------:R-:W4:Y:S01]  /*381d0*/  LDCU UR5, c[0x0][0x39c] ;  /* 0x00007380ff0577ac */ /* 0x000f220008000800 */
[----:B--2---:R-:W-:-:S02]  /*381e0*/  ISETP.LT.AND P4, PT, R167, UR6, !P0 ;  /* 0x00000006a7007c0c */ /* 0x004fc4000c781270 */
[C---:B-1----:R-:W-:Y:S01]  /*381f0*/  LEA R6, P6, R10.reuse, R163, 0x2 ;  /* 0x000000a30a067211 */ /* 0x042fe200078c10ff */
[----:B------:R1:W-:Y:S01]  /*38200*/  @P3 STG.E desc[UR20][R4.64], R73 ;  /* 0x0000004904003986 */ /* 0x0003e2000c101914 */
[----:B------:R-:W2:Y:S02]  /*38210*/  LDCU UR6, c[0x0][0x39c] ;  /* 0x00007380ff0677ac */ /* 0x000ea40008000800 */
[----:B------:R-:W-:Y:S02]  /*38220*/  LEA.HI.X.SX32 R7, R10, R199, 0x2, P6 ;  /* 0x000000c70a077211 */ /* 0x000fe400030f16ff */
[-C--:B---3--:R-:W-:Y:S01]  /*38230*/  LEA R8, P3, R166, R163.reuse, 0x2 ;  /* 0x000000a3a6087211 */ /* 0x088fe200078610ff */
[----:B------:R-:W3:Y:S01]  /*38240*/  LDCU UR7, c[0x0][0x39c] ;  /* 0x00007380ff0777ac */ /* 0x000ee20008000800 */
[----:B------:R-:W-:Y:S01]  /*38250*/  LEA R10, P6, R16, R163, 0x2 ;  /* 0x000000a3100a7211 */ /* 0x000fe200078c10ff */
[----:B------:R1:W-:Y:S01]  /*38260*/  @P2 STG.E desc[UR20][R6.64], R74 ;  /* 0x0000004a06002986 */ /* 0x0003e2000c101914 */
[----:B------:R-:W-:-:S02]  /*38270*/  LEA.HI.X.SX32 R9, R166, R199, 0x2, P3 ;  /* 0x000000c7a6097211 */ /* 0x000fc400018f16ff */
[----:B------:R-:W-:Y:S01]  /*38280*/  LEA.HI.X.SX32 R11, R16, R199, 0x2, P6 ;  /* 0x000000c7100b7211 */ /* 0x000fe200030f16ff */
[CC--:B------:R-:W-:Y:S01]  /*38290*/  IMAD R16, R169.reuse, R3.reuse, RZ ;  /* 0x00000003a9107224 */ /* 0x0c0fe200078e02ff */
[C---:B------:R-:W-:Y:S01]  /*382a0*/  ISETP.LT.AND P2, PT, R168.reuse, UR9, !P0 ;  /* 0x00000009a8007c0c */ /* 0x040fe2000c741270 */
[----:B------:R-:W-:Y:S01]  /*382b0*/  IMAD R168, R168, R3, RZ ;  /* 0x00000003a8a87224 */ /* 0x000fe200078e02ff */
[----:B------:R2:W-:Y:S01]  /*382c0*/  @P5 STG.E desc[UR20][R8.64], R75 ;  /* 0x0000004b08005986 */ /* 0x0005e2000c101914 */
[----:B-----5:R-:W-:Y:S01]  /*382d0*/  ISETP.LT.AND P3, PT, R169, UR4, !P0 ;  /* 0x00000004a9007c0c */ /* 0x020fe2000c761270 */
[----:B------:R-:W5:Y:S02]  /*382e0*/  LDCU UR4, c[0x0][0x39c] ;  /* 0x00007380ff0477ac */ /* 0x000f640008000800 */
[----:B------:R2:W-:Y:S01]  /*382f0*/  @P4 STG.E desc[UR20][R10.64], R80 ;  /* 0x000000500a004986 */ /* 0x0005e2000c101914 */
[-C--:B-1----:R-:W-:Y:S01]  /*38300*/  LEA R4, P4, R168, R163.reuse, 0x2 ;  /* 0x000000a3a8047211 */ /* 0x082fe200078810ff */
[----:B------:R-:W1:Y:S01]  /*38310*/  LDCU UR9, c[0x0][0x39c] ;  /* 0x00007380ff0977ac */ /* 0x000e620008000800 */
[----:B------:R-:W-:-:S02]  /*38320*/  LEA R6, P5, R16, R163, 0x2 ;  /* 0x000000a310067211 */ /* 0x000fc400078a10ff */
[----:B------:R-:W-:Y:S02]  /*38330*/  LEA.HI.X.SX32 R5, R168, R199, 0x2, P4 ;  /* 0x000000c7a8057211 */ /* 0x000fe400020f16ff */
[C---:B----4-:R-:W-:Y:S01]  /*38340*/  ISETP.LT.AND P4, PT, R170.reuse, UR5, !P0 ;  /* 0x00000005aa007c0c */ /* 0x050fe2000c781270 */
[----:B------:R-:W-:Y:S01]  /*38350*/  IMAD R170, R170, R3, RZ ;  /* 0x00000003aaaa7224 */ /* 0x000fe200078e02ff */
[----:B------:R-:W4:Y:S01]  /*38360*/  LDCU UR5, c[0x0][0x39c] ;  /* 0x00007380ff0577ac */ /* 0x000f220008000800 */
[----:B------:R-:W-:Y:S01]  /*38370*/  LEA.HI.X.SX32 R7, R16, R199, 0x2, P5 ;  /* 0x000000c710077211 */ /* 0x000fe200028f16ff */
[----:B------:R1:W-:Y:S01]  /*38380*/  @P2 STG.E desc[UR20][R4.64], R81 ;  /* 0x0000005104002986 */ /* 0x0003e2000c101914 */
[C---:B--2---:R-:W-:Y:S01]  /*38390*/  ISETP.LT.AND P5, PT, R171.reuse, UR6, !P0 ;  /* 0x00000006ab007c0c */ /* 0x044fe2000c7a1270 */
[----:B------:R-:W-:Y:S01]  /*383a0*/  IMAD R16, R171, R3, RZ ;  /* 0x00000003ab107224 */ /* 0x000fe200078e02ff */
[----:B------:R-:W-:Y:S01]  /*383b0*/  LEA R8, P2, R170, R163, 0x2 ;  /* 0x000000a3aa087211 */ /* 0x000fe200078410ff */
[----:B------:R-:W2:Y:S01]  /*383c0*/  LDCU UR6, c[0x0][0x39c] ;  /* 0x00007380ff0677ac */ /* 0x000ea20008000800 */
[----:B------:R2:W-:Y:S01]  /*383d0*/  @P3 STG.E desc[UR20][R6.64], R82 ;  /* 0x0000005206003986 */ /* 0x0005e2000c101914 */
[C---:B---3--:R-:W-:Y:S01]  /*383e0*/  ISETP.LT.AND P3, PT, R172.reuse, UR7, !P0 ;  /* 0x00000007ac007c0c */ /* 0x048fe2000c761270 */
[----:B------:R-:W-:Y:S01]  /*383f0*/  IMAD R172, R172, R3, RZ ;  /* 0x00000003acac7224 */ /* 0x000fe200078e02ff */
[----:B------:R-:W-:Y:S01]  /*38400*/  LEA.HI.X.SX32 R9, R170, R199, 0x2, P2 ;  /* 0x000000c7aa097211 */ /* 0x000fe200010f16ff */
[----:B------:R-:W3:Y:S01]  /*38410*/  LDCU UR7, c[0x0][0x39c] ;  /* 0x00007380ff0777ac */ /* 0x000ee20008000800 */
[----:B------:R-:W-:-:S03]  /*38420*/  LEA R10, P2, R16, R163, 0x2 ;  /* 0x000000a3100a7211 */ /* 0x000fc600078410ff */
[----:B------:R3:W-:Y:S01]  /*38430*/  @P4 STG.E desc[UR20][R8.64], R83 ;  /* 0x0000005308004986 */ /* 0x0007e2000c101914 */
[----:B------:R-:W-:Y:S01]  /*38440*/  LEA.HI.X.SX32 R11, R16, R199, 0x2, P2 ;  /* 0x000000c7100b7211 */ /* 0x000fe200010f16ff */
[C---:B------:R-:W-:Y:S01]  /*38450*/  IMAD R16, R173.reuse, R3, RZ ;  /* 0x00000003ad107224 */ /* 0x040fe200078e02ff */
[----:B-1----:R-:W-:Y:S02]  /*38460*/  LEA R4, P4, R172, R163, 0x2 ;  /* 0x000000a3ac047211 */ /* 0x002fe400078810ff */
[----:B-----5:R-:W-:Y:S01]  /*38470*/  ISETP.LT.AND P2, PT, R173, UR4, !P0 ;  /* 0x00000004ad007c0c */ /* 0x020fe2000c741270 */
[----:B------:R1:W-:Y:S01]  /*38480*/  @P5 STG.E desc[UR20][R10.64], R88 ;  /* 0x000000580a005986 */ /* 0x0003e2000c101914 */
[----:B----4-:R-:W-:Y:S01]  /*38490*/  ISETP.LT.AND P5, PT, R174, UR5, !P0 ;  /* 0x00000005ae007c0c */ /* 0x010fe2000c7a1270 */
[----:B------:R-:W4:Y:S01]  /*384a0*/  LDCU UR4, c[0x0][0x39c] ;  /* 0x00007380ff0477ac */ /* 0x000f220008000800 */
[----:B------:R-:W-:Y:S01]  /*384b0*/  LEA.HI.X.SX32 R5, R172, R199, 0x2, P4 ;  /* 0x000000c7ac057211 */ /* 0x000fe200020f16ff */
[----:B------:R-:W-:Y:S01]  /*384c0*/  IMAD R174, R174, R3, RZ ;  /* 0x00000003aeae7224 */ /* 0x000fe200078e02ff */
[C---:B--2---:R-:W-:Y:S01]  /*384d0*/  LEA R6, P6, R16.reuse, R163, 0x2 ;  /* 0x000000a310067211 */ /* 0x044fe200078c10ff */
[----:B------:R-:W2:Y:S01]  /*384e0*/  LDCU UR5, c[0x0][0x39c] ;  /* 0x00007380ff0577ac */ /* 0x000ea20008000800 */
[----:B------:R-:W-:Y:S01]  /*384f0*/  ISETP.LT.AND P4, PT, R175, UR6, !P0 ;  /* 0x00000006af007c0c */ /* 0x000fe2000c781270 */
[----:B------:R5:W-:Y:S01]  /*38500*/  @P3 STG.E desc[UR20][R4.64], R89 ;  /* 0x0000005904003986 */ /* 0x000be2000c101914 */
[----:B------:R-:W-:Y:S01]  /*38510*/  LEA.HI.X.SX32 R7, R16, R199, 0x2, P6 ;  /* 0x000000c710077211 */ /* 0x000fe200030f16ff */
[----:B------:R-:W2:Y:S01]  /*38520*/  LDCU UR6, c[0x0][0x39c] ;  /* 0x00007380ff0677ac */ /* 0x000ea20008000800 */
[----:B---3--:R-:W-:Y:S01]  /*38530*/  LEA R8, P3, R174, R163, 0x2 ;  /* 0x000000a3ae087211 */ /* 0x008fe200078610ff */
[----:B------:R-:W-:Y:S01]  /*38540*/  IMAD R16, R177, R3, RZ ;  /* 0x00000003b1107224 */ /* 0x000fe200078e02ff */
[----:B-1----:R-:W-:Y:S01]  /*38550*/  LEA R10, P6, R18, R163, 0x2 ;  /* 0x000000a3120a7211 */ /* 0x002fe200078c10ff */
[----:B------:R1:W-:Y:S01]  /*38560*/  @P2 STG.E desc[UR20][R6.64], R90 ;  /* 0x0000005a06002986 */ /* 0x0003e2000c101914 */
[----:B------:R-:W-:-:S02]  /*38570*/  LEA.HI.X.SX32 R9, R174, R199, 0x2, P3 ;  /* 0x000000c7ae097211 */ /* 0x000fc400018f16ff */
[----:B------:R-:W-:Y:S01]  /*38580*/  LEA.HI.X.SX32 R11, R18, R199, 0x2, P6 ;  /* 0x000000c7120b7211 */ /* 0x000fe200030f16ff */
[-C--:B------:R-:W-:Y:S01]  /*38590*/  IMAD R18, R183, R3.reuse, RZ ;  /* 0x00000003b7127224 */ /* 0x080fe200078e02ff */
[C---:B------:R-:W-:Y:S01]  /*385a0*/  ISETP.LT.AND P2, PT, R176.reuse, UR9, !P0 ;  /* 0x00000009b0007c0c */ /* 0x040fe2000c741270 */
[----:B------:R-:W-:Y:S01]  /*385b0*/  IMAD R176, R176, R3, RZ ;  /* 0x00000003b0b07224 */ /* 0x000fe200078e02ff */
[----:B------:R3:W-:Y:S01]  /*385c0*/  @P5 STG.E desc[UR20][R8.64], R91 ;  /* 0x0000005b08005986 */ /* 0x0007e2000c101914 */
[----:B----4-:R-:W-:Y:S01]  /*385d0*/  ISETP.LT.AND P3, PT, R177, UR4, !P0 ;  /* 0x00000004b1007c0c */ /* 0x010fe2000c761270 */
[----:B------:R-:W4:Y:S02]  /*385e0*/  LDCU UR4, c[0x0][0x39c] ;  /* 0x00007380ff0477ac */ /* 0x000f240008000800 */
[----:B------:R3:W-:Y:S01]  /*385f0*/  @P4 STG.E desc[UR20][R10.64], R96 ;  /* 0x000000600a004986 */ /* 0x0007e2000c101914 */
[-C--:B-----5:R-:W-:Y:S01]  /*38600*/  LEA R4, P4, R176, R163.reuse, 0x2 ;  /* 0x000000a3b0047211 */ /* 0x0a0fe200078810ff */
[----:B------:R-:W5:Y:S01]  /*38610*/  LDCU UR9, c[0x0][0x39c] ;  /* 0x00007380ff0977ac */ /* 0x000f620008000800 */
[----:B-1----:R-:W-:-:S02]  /*38620*/  LEA R6, P5, R16, R163, 0x2 ;  /* 0x000000a310067211 */ /* 0x002fc400078a10ff */
[----:B------:R-:W-:Y:S02]  /*38630*/  LEA.HI.X.SX32 R5, R176, R199, 0x2, P4 ;  /* 0x000000c7b0057211 */ /* 0x000fe400020f16ff */
[C---:B--2---:R-:W-:Y:S01]  /*38640*/  ISETP.LT.AND P4, PT, R178.reuse, UR5, !P0 ;  /* 0x00000005b2007c0c */ /* 0x044fe2000c781270 */
[----:B------:R-:W-:Y:S01]  /*38650*/  IMAD R178, R178, R3, RZ ;  /* 0x00000003b2b27224 */ /* 0x000fe200078e02ff */
[----:B------:R-:W1:Y:S01]  /*38660*/  LDCU UR5, c[0x0][0x39c] ;  /* 0x00007380ff0577ac */ /* 0x000e620008000800 */
[----:B------:R-:W-:Y:S01]  /*38670*/  LEA.HI.X.SX32 R7, R16, R199, 0x2, P5 ;  /* 0x000000c710077211 */ /* 0x000fe200028f16ff */
[----:B------:R2:W-:Y:S01]  /*38680*/  @P2 STG.E desc[UR20][R4.64], R97 ;  /* 0x0000006104002986 */ /* 0x0005e2000c101914 */
[C---:B------:R-:W-:Y:S01]  /*38690*/  ISETP.LT.AND P5, PT, R179.reuse, UR6, !P0 ;  /* 0x00000006b3007c0c */ /* 0x040fe2000c7a1270 */
[----:B------:R-:W-:Y:S01]  /*386a0*/  IMAD R16, R179, R3, RZ ;  /* 0x00000003b3107224 */ /* 0x000fe200078e02ff */
[----:B---3--:R-:W-:Y:S01]  /*386b0*/  LEA R8, P2, R178, R163, 0x2 ;  /* 0x000000a3b2087211 */ /* 0x008fe200078410ff */
[----:B------:R-:W3:Y:S01]  /*386c0*/  LDCU UR6, c[0x0][0x39c] ;  /* 0x00007380ff0677ac */ /* 0x000ee20008000800 */
[----:B------:R1:W-:Y:S01]  /*386d0*/  @P3 STG.E desc[UR20][R6.64], R98 ;  /* 0x0000006206003986 */ /* 0x0003e2000c101914 */
[C---:B------:R-:W-:Y:S01]  /*386e0*/  ISETP.LT.AND P3, PT, R180.reuse, UR7, !P0 ;  /* 0x00000007b4007c0c */ /* 0x040fe2000c761270 */
[----:B------:R-:W-:Y:S01]  /*386f0*/  IMAD R180, R180, R3, RZ ;  /* 0x00000003b4b47224 */ /* 0x000fe200078e02ff */
[----:B------:R-:W-:Y:S01]  /*38700*/  LEA.HI.X.SX32 R9, R178, R199, 0x2, P2 ;  /* 0x000000c7b2097211 */ /* 0x000fe200010f16ff */
[----:B------:R-:W5:Y:S01]  /*38710*/  LDCU UR7, c[0x0][0x39c] ;  /* 0x00007380ff0777ac */ /* 0x000f620008000800 */
[----:B------:R-:W-:-:S03]  /*38720*/  LEA R10, P2, R16, R163, 0x2 ;  /* 0x000000a3100a7211 */ /* 0x000fc600078410ff */
[----:B------:R3:W-:Y:S01]  /*38730*/  @P4 STG.E desc[UR20][R8.64], R99 ;  /* 0x0000006308004986 */ /* 0x0007e2000c101914 */
[----:B------:R-:W-:Y:S01]  /*38740*/  LEA.HI.X.SX32 R11, R16, R199, 0x2, P2 ;  /* 0x000000c7100b7211 */ /* 0x000fe200010f16ff */
[C---:B------:R-:W-:Y:S01]  /*38750*/  IMAD R16, R181.reuse, R3, RZ ;  /* 0x00000003b5107224 */ /* 0x040fe200078e02ff */
[----:B--2---:R-:W-:Y:S02]  /*38760*/  LEA R4, P4, R180, R163, 0x2 ;  /* 0x000000a3b4047211 */ /* 0x004fe400078810ff */
[----:B----4-:R-:W-:Y:S01]  /*38770*/  ISETP.LT.AND P2, PT, R181, UR4, !P0 ;  /* 0x00000004b5007c0c */ /* 0x010fe2000c741270 */
[----:B------:R2:W-:Y:S01]  /*38780*/  @P5 STG.E desc[UR20][R10.64], R104 ;  /* 0x000000680a005986 */ /* 0x0005e2000c101914 */
[C---:B-1----:R-:W-:Y:S01]  /*38790*/  ISETP.LT.AND P5, PT, R182.reuse, UR5, !P0 ;  /* 0x00000005b6007c0c */ /* 0x042fe2000c7a1270 */
[----:B------:R-:W-:Y:S01]  /*387a0*/  IMAD R182, R182, R3, RZ ;  /* 0x00000003b6b67224 */ /* 0x000fe200078e02ff */
[----:B------:R-:W-:Y:S01]  /*387b0*/  LEA.HI.X.SX32 R5, R180, R199, 0x2, P4 ;  /* 0x000000c7b4057211 */ /* 0x000fe200020f16ff */
[----:B------:R-:W1:Y:S01]  /*387c0*/  LDCU UR5, c[0x0][0x39c] ;  /* 0x00007380ff0577ac */ /* 0x000e620008000800 */
[----:B------:R-:W-:-:S02]  /*387d0*/  LEA R6, P6, R16, R163, 0x2 ;  /* 0x000000a310067211 */ /* 0x000fc400078c10ff */
[----:B---3--:R-:W-:Y:S01]  /*387e0*/  ISETP.LT.AND P4, PT, R183, UR6, !P0 ;  /* 0x00000006b7007c0c */ /* 0x008fe2000c781270 */
[----:B------:R-:W3:Y:S01]  /*387f0*/  LDCU UR4, c[0x0][0x39c] ;  /* 0x00007380ff0477ac */ /* 0x000ee20008000800 */
[----:B------:R-:W-:Y:S01]  /*38800*/  LEA.HI.X.SX32 R7, R16, R199, 0x2, P6 ;  /* 0x000000c710077211 */ /* 0x000fe200030f16ff */
[----:B------:R4:W-:Y:S01]  /*38810*/  @P3 STG.E desc[UR20][R4.64], R105 ;  /* 0x0000006904003986 */ /* 0x0009e2000c101914 */
[-C--:B------:R-:W-:Y:S01]  /*38820*/  LEA R8, P3, R182, R163.reuse, 0x2 ;  /* 0x000000a3b6087211 */ /* 0x080fe200078610ff */
[----:B------:R-:W1:Y:S01]  /*38830*/  LDCU UR6, c[0x0][0x39c] ;  /* 0x00007380ff0677ac */ /* 0x000e620008000800 */
[----:B--2---:R-:W-:Y:S01]  /*38840*/  LEA R10, P6, R18, R163, 0x2 ;  /* 0x000000a3120a7211 */ /* 0x004fe200078c10ff */
[----:B------:R2:W-:Y:S01]  /*38850*/  @P2 STG.E desc[UR20][R6.64], R106 ;  /* 0x0000006a06002986 */ /* 0x0005e2000c101914 */
[----:B------:R-:W-:Y:S01]  /*38860*/  LEA.HI.X.SX32 R9, R182, R199, 0x2, P3 ;  /* 0x000000c7b6097211 */ /* 0x000fe200018f16ff */
[----:B------:R-:W-:Y:S01]  /*38870*/  IMAD R16, R185, R3, RZ ;  /* 0x00000003b9107224 */ /* 0x000fe200078e02ff */
[----:B------:R-:W-:-:S02]  /*38880*/  LEA.HI.X.SX32 R11, R18, R199, 0x2, P6 ;  /* 0x000000c7120b7211 */ /* 0x000fc400030f16ff */
[C---:B-----5:R-:W-:Y:S01]  /*38890*/  ISETP.LT.AND P2, PT, R184.reuse, UR9, !P0 ;  /* 0x00000009b8007c0c */ /* 0x060fe2000c741270 */
[----:B------:R-:W-:Y:S01]  /*388a0*/  IMAD R184, R184, R3, RZ ;  /* 0x00000003b8b87224 */ /* 0x000fe200078e02ff */
[----:B------:R5:W-:Y:S01]  /*388b0*/  @P5 STG.E desc[UR20][R8.64], R107 ;  /* 0x0000006b08005986 */ /* 0x000be2000c101914 */
[----:B------:R-:W5:Y:S03]  /*388c0*/  LDCU UR9, c[0x0][0x39c] ;  /* 0x00007380ff0977ac */ /* 0x000f660008000800 */
[----:B------:R5:W-:Y:S01]  /*388d0*/  @P4 STG.E desc[UR20][R10.64], R112 ;  /* 0x000000700a004986 */ /* 0x000be2000c101914 */
[C---:B----4-:R-:W-:Y:S02]  /*388e0*/  LEA R4, P4, R184.reuse, R163, 0x2 ;  /* 0x000000a3b8047211 */ /* 0x050fe400078810ff */
[----:B---3--:R-:W-:Y:S01]  /*388f0*/  ISETP.LT.AND P3, PT, R185, UR4, !P0 ;  /* 0x00000004b9007c0c */ /* 0x008fe2000c761270 */
[----:B------:R-:W3:Y:S01]  /*38900*/  LDCU UR4, c[0x0][0x39c] ;  /* 0x00007380ff0477ac */ /* 0x000ee20008000800 */
[----:B------:R-:W-:-:S02]  /*38910*/  LEA.HI.X.SX32 R5, R184, R199, 0x2, P4 ;  /* 0x000000c7b8057211 */ /* 0x000fc400020f16ff */
[C---:B-1----:R-:W-:Y:S01]  /*38920*/  ISETP.LT.AND P4, PT, R186.reuse, UR5, !P0 ;  /* 0x00000005ba007c0c */ /* 0x042fe2000c781270 */
[----:B------:R-:W-:Y:S01]  /*38930*/  IMAD R186, R186, R3, RZ ;  /* 0x00000003baba7224 */ /* 0x000fe200078e02ff */
[-C--:B--2---:R-:W-:Y:S01]  /*38940*/  LEA R6, P5, R16, R163.reuse, 0x2 ;  /* 0x000000a310067211 */ /* 0x084fe200078a10ff */
[----:B------:R-:W1:Y:S01]  /*38950*/  LDCU UR5, c[0x0][0x39c] ;  /* 0x00007380ff0577ac */ /* 0x000e620008000800 */
[----:B------:R2:W-:Y:S01]  /*38960*/  @P2 STG.E desc[UR20][R4.64], R113 ;  /* 0x0000007104002986 */ /* 0x0005e2000c101914 */
[C---:B------:R-:W-:Y:S02]  /*38970*/  ISETP.LT.AND P2, PT, R187.reuse, UR6, !P0 ;  /* 0x00000006bb007c0c */ /* 0x040fe4000c741270 */
[----:B-----5:R-:W-:Y:S01]  /*38980*/  LEA R8, P6, R186, R163, 0x2 ;  /* 0x000000a3ba087211 */ /* 0x020fe200078c10ff */
[----:B------:R-:W4:Y:S01]  /*38990*/  LDCU UR6, c[0x0][0x39c] ;  /* 0x00007380ff0677ac */ /* 0x000f220008000800 */
[----:B------:R-:W-:Y:S01]  /*389a0*/  LEA.HI.X.SX32 R7, R16, R199, 0x2, P5 ;  /* 0x000000c710077211 */ /* 0x000fe200028f16ff */
[----:B------:R-:W-:Y:S01]  /*389b0*/  IMAD R16, R187, R3, RZ ;  /* 0x00000003bb107224 */ /* 0x000fe200078e02ff */
[----:B------:R-:W-:-:S03]  /*389c0*/  LEA.HI.X.SX32 R9, R186, R199, 0x2, P6 ;  /* 0x000000c7ba097211 */ /* 0x000fc600030f16ff */
[----:B------:R5:W-:Y:S01]  /*389d0*/  @P3 STG.E desc[UR20][R6.64], R114 ;  /* 0x0000007206003986 */ /* 0x000be2000c101914 */
[C---:B------:R-:W-:Y:S01]  /*389e0*/  ISETP.LT.AND P3, PT, R188.reuse, UR7, !P0 ;  /* 0x00000007bc007c0c */ /* 0x040fe2000c761270 */
[----:B------:R-:W-:Y:S01]  /*389f0*/  IMAD R188, R188, R3, RZ ;  /* 0x00000003bcbc7224 */ /* 0x000fe200078e02ff */
[----:B------:R-:W4:Y:S01]  /*38a00*/  LDCU UR7, c[0x0][0x39c] ;  /* 0x00007380ff0777ac */ /* 0x000f220008000800 */
[----:B------:R1:W-:Y:S01]  /*38a10*/  @P4 STG.E desc[UR20][R8.64], R115 ;  /* 0x0000007308004986 */ /* 0x0003e2000c101914 */
[-C--:B------:R-:W-:Y:S02]  /*38a20*/  LEA R10, P4, R16, R163.reuse, 0x2 ;  /* 0x000000a3100a7211 */ /* 0x080fe400078810ff */
[----:B--2---:R-:W-:Y:S02]  /*38a30*/  LEA R4, P5, R188, R163, 0x2 ;  /* 0x000000a3bc047211 */ /* 0x004fe400078a10ff */
[----:B------:R-:W-:Y:S01]  /*38a40*/  LEA.HI.X.SX32 R11, R16, R199, 0x2, P4 ;  /* 0x000000c7100b7211 */ /* 0x000fe200020f16ff */
[C---:B------:R-:W-:Y:S01]  /*38a50*/  IMAD R16, R189.reuse, R3, RZ ;  /* 0x00000003bd107224 */ /* 0x040fe200078e02ff */
[----:B---3--:R-:W-:Y:S01]  /*38a60*/  ISETP.LT.AND P4, PT, R189, UR4, !P0 ;  /* 0x00000004bd007c0c */ /* 0x008fe2000c781270 */
[----:B------:R-:W2:Y:S01]  /*38a70*/  LDCU UR4, c[0x0][0x39c] ;  /* 0x00007380ff0477ac */ /* 0x000ea20008000800 */
[----:B------:R-:W-:Y:S01]  /*38a80*/  LEA.HI.X.SX32 R5, R188, R199, 0x2, P5 ;  /* 0x000000c7bc057211 */ /* 0x000fe200028f16ff */
[----:B------:R3:W-:Y:S01]  /*38a90*/  @P2 STG.E desc[UR20][R10.64], R120 ;  /* 0x000000780a002986 */ /* 0x0007e2000c101914 */
[----:B-----5:R-:W-:-:S02]  /*38aa0*/  LEA R6, P6, R16, R163, 0x2 ;  /* 0x000000a310067211 */ /* 0x020fc400078c10ff */
[C---:B-1----:R-:W-:Y:S01]  /*38ab0*/  ISETP.LT.AND P2, PT, R190.reuse, UR5, !P0 ;  /* 0x00000005be007c0c */ /* 0x042fe2000c741270 */
[----:B------:R-:W-:Y:S01]  /*38ac0*/  IMAD R190, R190, R3, RZ ;  /* 0x00000003bebe7224 */ /* 0x000fe200078e02ff */
[----:B------:R-:W-:Y:S01]  /*38ad0*/  LEA.HI.X.SX32 R7, R16, R199, 0x2, P6 ;  /* 0x000000c710077211 */ /* 0x000fe200030f16ff */
[----:B------:R1:W-:Y:S01]  /*38ae0*/  @P3 STG.E desc[UR20][R4.64], R121 ;  /* 0x0000007904003986 */ /* 0x0003e2000c101914 */
[----:B------:R-:W5:Y:S01]  /*38af0*/  LDCU UR5, c[0x0][0x39c] ;  /* 0x00007380ff0577ac */ /* 0x000f620008000800 */
[----:B----4-:R-:W-:Y:S01]  /*38b00*/  ISETP.LT.AND P3, PT, R191, UR6, !P0 ;  /* 0x00000006bf007c0c */ /* 0x010fe2000c761270 */
[----:B------:R-:W-:Y:S01]  /*38b10*/  IMAD R16, R193, R3, RZ ;  /* 0x00000003c1107224 */ /* 0x000fe200078e02ff */
[----:B------:R4:W-:Y:S01]  /*38b20*/  @P4 STG.E desc[UR20][R6.64], R122 ;  /* 0x0000007a06004986 */ /* 0x0009e2000c101914 */
[C---:B------:R-:W-:Y:S01]  /*38b30*/  LEA R8, P4, R190.reuse, R163, 0x2 ;  /* 0x000000a3be087211 */ /* 0x040fe200078810ff */
[----:B---3--:R-:W-:Y:S01]  /*38b40*/  IMAD R10, R191, R3, RZ ;  /* 0x00000003bf0a7224 */ /* 0x008fe200078e02ff */
[----:B------:R-:W3:Y:S02]  /*38b50*/  LDCU UR6, c[0x0][0x39c] ;  /* 0x00007380ff0677ac */ /* 0x000ee40008000800 */
[----:B------:R-:W-:-:S02]  /*38b60*/  LEA.HI.X.SX32 R9, R190, R199, 0x2, P4 ;  /* 0x000000c7be097211 */ /* 0x000fc400020f16ff */
[C---:B------:R-:W-:Y:S01]  /*38b70*/  ISETP.LT.AND P4, PT, R192.reuse, UR9, !P0 ;  /* 0x00000009c0007c0c */ /* 0x040fe2000c781270 */
[----:B------:R-:W-:Y:S01]  /*38b80*/  IMAD R192, R192, R3, RZ ;  /* 0x00000003c0c07224 */ /* 0x000fe200078e02ff */
[----:B-1----:R-:W-:Y:S01]  /*38b90*/  LOP3.LUT R5, R2, 0x82, RZ, 0xfc, !PT ;  /* 0x0000008202057812 */ /* 0x002fe200078efcff */
[----:B------:R1:W-:Y:S01]  /*38ba0*/  @P2 STG.E desc[UR20][R8.64], R123 ;  /* 0x0000007b08002986 */ /* 0x0003e2000c101914 */
[-C--:B------:R-:W-:Y:S01]  /*38bb0*/  LEA R4, P5, R10, R163.reuse, 0x2 ;  /* 0x000000a30a047211 */ /* 0x080fe200078a10ff */
[----:B------:R-:W1:Y:S01]  /*38bc0*/  LDCU UR9, c[0x0][0x39c] ;  /* 0x00007380ff0977ac */ /* 0x000e620008000800 */
[----:B----4-:R-:W-:Y:S02]  /*38bd0*/  LEA R6, P6, R192, R163, 0x2 ;  /* 0x000000a3c0067211 */ /* 0x010fe400078c10ff */
[----:B------:R-:W-:Y:S02]  /*38be0*/  ISETP.LT.AND P2, PT, R5, UR10, !P0 ;  /* 0x0000000a05007c0c */ /* 0x000fe4000c741270 */
[----:B------:R-:W-:-:S02]  /*38bf0*/  LEA.HI.X.SX32 R5, R10, R199, 0x2, P5 ;  /* 0x000000c70a057211 */ /* 0x000fc400028f16ff */
[----:B------:R-:W-:Y:S02]  /*38c00*/  LEA.HI.X.SX32 R7, R192, R199, 0x2, P6 ;  /* 0x000000c7c0077211 */ /* 0x000fe400030f16ff */
[----:B--2---:R-:W-:Y:S01]  /*38c10*/  ISETP.LT.AND P5, PT, R193, UR4, !P0 ;  /* 0x00000004c1007c0c */ /* 0x004fe2000c7a1270 */
[----:B------:R2:W-:Y:S01]  /*38c20*/  @P3 STG.E desc[UR20][R4.64], R124 ;  /* 0x0000007c04003986 */ /* 0x0005e2000c101914 */
[----:B------:R-:W4:Y:S01]  /*38c30*/  LDCU UR4, c[0x0][0x39c] ;  /* 0x00007380ff0477ac */ /* 0x000f220008000800 */
[----:B------:R-:W-:Y:S02]  /*38c40*/  LEA R10, P3, R16, R163, 0x2 ;  /* 0x000000a3100a7211 */ /* 0x000fe400078610ff */
[----:B------:R3:W-:Y:S01]  /*38c50*/  @P4 STG.E desc[UR20][R6.64], R125 ;  /* 0x0000007d06004986 */ /* 0x0007e2000c101914 */
[C---:B-----5:R-:W-:Y:S01]  /*38c60*/  ISETP.LT.AND P4, PT, R194.reuse, UR5, !P0 ;  /* 0x00000005c2007c0c */ /* 0x060fe2000c781270 */
[----:B------:R-:W-:Y:S01]  /*38c70*/  IMAD R194, R194, R3, RZ ;  /* 0x00000003c2c27224 */ /* 0x000fe200078e02ff */
[----:B------:R-:W5:Y:S01]  /*38c80*/  LDCU UR5, c[0x0][0x39c] ;  /* 0x00007380ff0577ac */ /* 0x000f620008000800 */
[----:B------:R-:W-:Y:S01]  /*38c90*/  LEA.HI.X.SX32 R11, R16, R199, 0x2, P3 ;  /* 0x000000c7100b7211 */ /* 0x000fe200018f16ff */
[C---:B------:R-:W-:Y:S01]  /*38ca0*/  IMAD R16, R195.reuse, R3, RZ ;  /* 0x00000003c3107224 */ /* 0x040fe200078e02ff */
[----:B------:R-:W-:Y:S01]  /*38cb0*/  ISETP.LT.AND P3, PT, R195, UR7, !P0 ;  /* 0x00000007c3007c0c */ /* 0x000fe2000c761270 */
[----:B------:R-:W5:Y:S01]  /*38cc0*/  LDCU UR7, c[0x0][0x39c] ;  /* 0x00007380ff0777ac */ /* 0x000f620008000800 */
[-C--:B-1----:R-:W-:Y:S01]  /*38cd0*/  LEA R8, P6, R194, R163.reuse, 0x2 ;  /* 0x000000a3c2087211 */ /* 0x082fe200078c10ff */
[----:B------:R1:W-:Y:S01]  /*38ce0*/  @P5 STG.E desc[UR20][R10.64], R126 ;  /* 0x0000007e0a005986 */ /* 0x0003e2000c101914 */
[----:B--2---:R-:W-:-:S02]  /*38cf0*/  LEA R4, P5, R16, R163, 0x2 ;  /* 0x000000a310047211 */ /* 0x004fc400078a10ff */
[----:B------:R-:W-:Y:S02]  /*38d00*/  LEA.HI.X.SX32 R9, R194, R199, 0x2, P6 ;  /* 0x000000c7c2097211 */ /* 0x000fe400030f16ff */
[C---:B---3--:R-:W-:Y:S01]  /*38d10*/  ISETP.LT.AND P6, PT, R196.reuse, UR6, !P0 ;  /* 0x00000006c4007c0c */ /* 0x048fe2000c7c1270 */
[----:B------:R-:W-:Y:S01]  /*38d20*/  IMAD R196, R196, R3, RZ ;  /* 0x00000003c4c47224 */ /* 0x000fe200078e02ff */
[----:B------:R-:W2:Y:S01]  /*38d30*/  LDCU UR6, c[0x0][0x39c] ;  /* 0x00007380ff0677ac */ /* 0x000ea20008000800 */
[----:B------:R3:W-:Y:S01]  /*38d40*/  @P4 STG.E desc[UR20][R8.64], R127 ;  /* 0x0000007f08004986 */ /* 0x0007e2000c101914 */
[----:B------:R-:W-:Y:S02]  /*38d50*/  LEA.HI.X.SX32 R5, R16, R199, 0x2, P5 ;  /* 0x000000c710057211 */ /* 0x000fe400028f16ff */
[C---:B------:R-:W-:Y:S01]  /*38d60*/  LEA R6, P4, R196.reuse, R163, 0x2 ;  /* 0x000000a3c4067211 */ /* 0x040fe200078810ff */
[C---:B-1----:R-:W-:Y:S01]  /*38d70*/  IMAD R10, R197.reuse, R3, RZ ;  /* 0x00000003c50a7224 */ /* 0x042fe200078e02ff */
[----:B----4-:R-:W-:Y:S01]  /*38d80*/  ISETP.LT.AND P5, PT, R197, UR4, !P0 ;  /* 0x00000004c5007c0c */ /* 0x010fe2000c7a1270 */
[----:B------:R1:W-:Y:S01]  /*38d90*/  @P3 STG.E desc[UR20][R4.64], R24 ;  /* 0x0000001804003986 */ /* 0x0003e2000c101914 */
[----:B------:R-:W-:Y:S01]  /*38da0*/  LEA.HI.X.SX32 R7, R196, R199, 0x2, P4 ;  /* 0x000000c7c4077211 */ /* 0x000fe200020f16ff */
[----:B------:R-:W4:Y:S01]  /*38db0*/  LDCU UR4, c[0x0][0x39c] ;  /* 0x00007380ff0477ac */ /* 0x000f220008000800 */
[C---:B-----5:R-:W-:Y:S01]  /*38dc0*/  ISETP.LT.AND P4, PT, R0.reuse, UR5, !P0 ;  /* 0x0000000500007c0c */ /* 0x060fe2000c781270 */
[----:B------:R-:W-:Y:S01]  /*38dd0*/  IMAD R0, R0, R3, RZ ;  /* 0x0000000300007224 */ /* 0x000fe200078e02ff */
[----:B------:R-:W-:Y:S01]  /*38de0*/  LOP3.LUT R16, R2, 0x80, RZ, 0xfc, !PT ;  /* 0x0000008002107812 */ /* 0x000fe200078efcff */
[----:B------:R5:W-:Y:S01]  /*38df0*/  @P6 STG.E desc[UR20][R6.64], R25 ;  /* 0x0000001906006986 */ /* 0x000be2000c101914 */
[----:B---3--:R-:W-:Y:S01]  /*38e00*/  LEA R8, P3, R10, R163, 0x2 ;  /* 0x000000a30a087211 */ /* 0x008fe200078610ff */
[----:B------:R-:W3:Y:S01]  /*38e10*/  LDCU UR5, c[0x0][0x39c] ;  /* 0x00007380ff0577ac */ /* 0x000ee20008000800 */
[----:B------:R-:W-:-:S02]  /*38e20*/  LOP3.LUT R11, R2, 0x86, RZ, 0xfc, !PT ;  /* 0x00000086020b7812 */ /* 0x000fc400078efcff */
[----:B------:R-:W-:Y:S02]  /*38e30*/  LEA.HI.X.SX32 R9, R10, R199, 0x2, P3 ;  /* 0x000000c70a097211 */ /* 0x000fe400018f16ff */
[----:B-1----:R-:W-:Y:S02]  /*38e40*/  LEA R4, P6, R0, R163, 0x2 ;  /* 0x000000a300047211 */ /* 0x002fe400078c10ff */
[----:B------:R-:W-:Y:S01]  /*38e50*/  LOP3.LUT R10, R2, 0x84, RZ, 0xfc, !PT ;  /* 0x00000084020a7812 */ /* 0x000fe200078efcff */
[----:B------:R1:W-:Y:S01]  /*38e60*/  @P5 STG.E desc[UR20][R8.64], R26 ;  /* 0x0000001a08005986 */ /* 0x0003e2000c101914 */
[----:B------:R-:W-:Y:S01]  /*38e70*/  LEA.HI.X.SX32 R5, R0, R199, 0x2, P6 ;  /* 0x000000c700057211 */ /* 0x000fe200030f16ff */
[C---:B------:R-:W-:Y:S01]  /*38e80*/  IMAD R0, R16.reuse, R3, RZ ;  /* 0x0000000310007224 */ /* 0x040fe200078e02ff */
[----:B------:R-:W-:Y:S02]  /*38e90*/  ISETP.LT.AND P3, PT, R16, UR7, !P0 ;  /* 0x0000000710007c0c */ /* 0x000fe4000c761270 */
[----:B--2---:R-:W-:Y:S01]  /*38ea0*/  ISETP.LT.AND P5, PT, R10, UR6, !P0 ;  /* 0x000000060a007c0c */ /* 0x004fe2000c7a1270 */
[----:B------:R2:W-:Y:S01]  /*38eb0*/  @P4 STG.E desc[UR20][R4.64], R27 ;  /* 0x0000001b04004986 */ /* 0x0005e2000c101914 */
[C---:B-----5:R-:W-:Y:S01]  /*38ec0*/  LEA R6, P4, R0.reuse, R163, 0x2 ;  /* 0x000000a300067211 */ /* 0x060fe200078810ff */
[C---:B------:R-:W-:Y:S01]  /*38ed0*/  IMAD R10, R3.reuse, 0x2, R0 ;  /* 0x00000002030a7824 */ /* 0x040fe200078e0200 */
[----:B------:R-:W5:Y:S02]  /*38ee0*/  LDCU UR6, c[0x0][0x39c] ;  /* 0x00007380ff0677ac */ /* 0x000f640008000800 */
[----:B------:R-:W-:Y:S01]  /*38ef0*/  LEA.HI.X.SX32 R7, R0, R199, 0x2, P4 ;  /* 0x000000c700077211 */ /* 0x000fe200020f16ff */
[----:B------:R-:W-:Y:S01]  /*38f00*/  IMAD R0, R3, 0x2, R10 ;  /* 0x0000000203007824 */ /* 0x000fe200078e020a */
[----:B------:R-:W-:-:S02]  /*38f10*/  ISETP.LT.AND P4, PT, R11, UR9, !P0 ;  /* 0x000000090b007c0c */ /* 0x000fc4000c781270 */
[----:B------:R-:W-:Y:S01]  /*38f20*/  LOP3.LUT R11, R2, 0x88, RZ, 0xfc, !PT ;  /* 0x00000088020b7812 */ /* 0x000fe200078efcff */
[----:B------:R3:W-:Y:S01]  /*38f30*/  @P3 STG.E desc[UR20][R6.64], R12 ;  /* 0x0000000c06003986 */ /* 0x0007e2000c101914 */
[C---:B-1----:R-:W-:Y:S01]  /*38f40*/  LEA R8, P6, R10.reuse, R163, 0x2 ;  /* 0x000000a30a087211 */ /* 0x042fe200078c10ff */
[----:B------:R-:W-:Y:S01]  /*38f50*/  IMAD R16, R3, 0x2, R0 ;  /* 0x0000000203107824 */ /* 0x000fe200078e0200 */
[----:B----4-:R-:W-:Y:S01]  /*38f60*/  ISETP.LT.AND P3, PT, R11, UR4, !P0 ;  /* 0x000000040b007c0c */ /* 0x010fe2000c761270 */
[----:B------:R-:W1:Y:S01]  /*38f70*/  LDCU UR4, c[0x0][0x39c] ;  /* 0x00007380ff0477ac */ /* 0x000e620008000800 */
[----:B------:R-:W-:Y:S02]  /*38f80*/  LEA.HI.X.SX32 R9, R10, R199, 0x2, P6 ;  /* 0x000000c70a097211 */ /* 0x000fe400030f16ff */
[----:B--2---:R-:W-:Y:S02]  /*38f90*/  LEA R4, P6, R0, R163, 0x2 ;  /* 0x000000a300047211 */ /* 0x004fe400078c10ff */
[----:B------:R-:W-:Y:S01]  /*38fa0*/  LOP3.LUT R11, R2, 0x8a, RZ, 0xfc, !PT ;  /* 0x0000008a020b7812 */ /* 0x000fe200078efcff */
[----:B------:R-:W-:Y:S01]  /*38fb0*/  @P2 STG.E desc[UR20][R8.64], R13 ;  /* 0x0000000d08002986 */ /* 0x000fe2000c101914 */
[----:B------:R-:W-:-:S02]  /*38fc0*/  LEA.HI.X.SX32 R5, R0, R199, 0x2, P6 ;  /* 0x000000c700057211 */ /* 0x000fc400030f16ff */
[C---:B------:R-:W-:Y:S02]  /*38fd0*/  LEA R10, P6, R16.reuse, R163, 0x2 ;  /* 0x000000a3100a7211 */ /* 0x040fe400078c10ff */
[----:B---3--:R-:W-:Y:S01]  /*38fe0*/  ISETP.LT.AND P2, PT, R11, UR5, !P0 ;  /* 0x000000050b007c0c */ /* 0x008fe2000c741270 */
[----:B------:R-:W2:Y:S01]  /*38ff0*/  LDCU UR5, c[0x0][0x39c] ;  /* 0x00007380ff0577ac */ /* 0x000ea20008000800 */
[----:B------:R-:W-:Y:S01]  /*39000*/  LEA.HI.X.SX32 R11, R16, R199, 0x2, P6 ;  /* 0x000000c7100b7211 */ /* 0x000fe200030f16ff */
[C---:B------:R-:W-:Y:S01]  /*39010*/  IMAD R16, R3.reuse, 0x2, R16 ;  /* 0x0000000203107824 */ /* 0x040fe200078e0210 */
[C---:B------:R-:W-:Y:S01]  /*39020*/  LOP3.LUT R0, R2.reuse, 0x8c, RZ, 0xfc, !PT ;  /* 0x0000008c02007812 */ /* 0x040fe200078efcff */
[----:B------:R3:W-:Y:S01]  /*39030*/  @P5 STG.E desc[UR20][R4.64], R14 ;  /* 0x0000000e04005986 */ /* 0x0007e2000c101914 */
[----:B------:R-:W-:Y:S02]  /*39040*/  LOP3.LUT R7, R2, 0x8e, RZ, 0xfc, !PT ;  /* 0x0000008e02077812 */ /* 0x000fe400078efcff */
[----:B-----5:R-:W-:Y:S01]  /*39050*/  ISETP.LT.AND P5, PT, R0, UR6, !P0 ;  /* 0x0000000600007c0c */ /* 0x020fe2000c7a1270 */
[----:B------:R-:W-:Y:S01]  /*39060*/  IMAD R0, R3, 0x2, R16 ;  /* 0x0000000203007824 */ /* 0x000fe200078e0210 */
[C---:B------:R-:W-:Y:S01]  /*39070*/  LEA R6, P6, R16.reuse, R163, 0x2 ;  /* 0x000000a310067211 */ /* 0x040fe200078c10ff */
[----:B------:R-:W4:Y:S01]  /*39080*/  LDCU UR6, c[0x0][0x39c] ;  /* 0x00007380ff0677ac */ /* 0x000f220008000800 */
[----:B------:R5:W-:Y:S01]  /*39090*/  @P4 STG.E desc[UR20][R10.64], R15 ;  /* 0x0000000f0a004986 */ /* 0x000be2000c101914 */
[----:B-1----:R-:W-:Y:S01]  /*390a0*/  ISETP.LT.AND P4, PT, R7, UR4, !P0 ;  /* 0x0000000407007c0c */ /* 0x002fe2000c781270 */
[----:B------:R-:W-:Y:S01]  /*390b0*/  IMAD R12, R3, 0x2, R0 ;  /* 0x00000002030c7824 */ /* 0x000fe200078e0200 */
[----:B------:R-:W-:Y:S01]  /*390c0*/  LEA.HI.X.SX32 R7, R16, R199, 0x2, P6 ;  /* 0x000000c710077211 */ /* 0x000fe200030f16ff */
[----:B------:R-:W1:Y:S01]  /*390d0*/  LDCU UR4, c[0x0][0x39c] ;  /* 0x00007380ff0477ac */ /* 0x000e620008000800 */
[----:B---3--:R-:W-:-:S02]  /*390e0*/  LEA R4, P6, R0, R163, 0x2 ;  /* 0x000000a300047211 */ /* 0x008fc400078c10ff */
[----:B------:R-:W-:Y:S01]  /*390f0*/  LOP3.LUT R9, R2, 0x90, RZ, 0xfc, !PT ;  /* 0x0000009002097812 */ /* 0x000fe200078efcff */
[----:B------:R3:W-:Y:S01]  /*39100*/  @P3 STG.E desc[UR20][R6.64], R20 ;  /* 0x0000001406003986 */ /* 0x0007e2000c101914 */
[----:B------:R-:W-:Y:S02]  /*39110*/  LEA.HI.X.SX32 R5, R0, R199, 0x2, P6 ;  /* 0x000000c700057211 */ /* 0x000fe400030f16ff */
[C---:B------:R-:W-:Y:S02]  /*39120*/  LEA R8, P6, R12.reuse, R163, 0x2 ;  /* 0x000000a30c087211 */ /* 0x040fe400078c10ff */
[----:B--2---:R-:W-:Y:S01]  /*39130*/  ISETP.LT.AND P3, PT, R9, UR5, !P0 ;  /* 0x0000000509007c0c */ /* 0x004fe2000c761270 */
[----:B------:R-:W2:Y:S01]  /*39140*/  LDCU UR5, c[0x0][0x39c] ;  /* 0x00007380ff0577ac */ /* 0x000ea20008000800 */
[----:B------:R-:W-:Y:S01]  /*39150*/  LEA.HI.X.SX32 R9, R12, R199, 0x2, P6 ;  /* 0x000000c70c097211 */ /* 0x000fe200030f16ff */
[----:B------:R-:W-:Y:S01]  /*39160*/  IMAD R12, R3, 0x2, R12 ;  /* 0x00000002030c7824 */ /* 0x000fe200078e020c */
[C---:B------:R-:W-:Y:S01]  /*39170*/  LOP3.LUT R0, R2.reuse, 0x92, RZ, 0xfc, !PT ;  /* 0x0000009202007812 */ /* 0x040fe200078efcff */
[----:B------:R2:W-:Y:S01]  /*39180*/  @P2 STG.E desc[UR20][R4.64], R21 ;  /* 0x0000001504002986 */ /* 0x0005e2000c101914 */
[----:B-----5:R-:W-:-:S02]  /*39190*/  LOP3.LUT R10, R2, 0x94, RZ, 0xfc, !PT ;  /* 0x00000094020a7812 */ /* 0x020fc400078efcff */
[----:B----4-:R-:W-:Y:S01]  /*391a0*/  ISETP.LT.AND P2, PT, R0, UR6, !P0 ;  /* 0x0000000600007c0c */ /* 0x010fe2000c741270 */
[C---:B------:R-:W-:Y:S01]  /*391b0*/  IMAD R0, R3.reuse, 0x2, R12 ;  /* 0x0000000203007824 */ /* 0x040fe200078e020c */
[----:B---3--:R-:W-:Y:S01]  /*391c0*/  LEA R6, P6, R12, R163, 0x2 ;  /* 0x000000a30c067211 */ /* 0x008fe200078c10ff */
[----:B------:R-:W3:Y:S01]  /*391d0*/  LDCU UR6, c[0x0][0x39c] ;  /* 0x00007380ff0677ac */ /* 0x000ee20008000800 */
[----:B------:R4:W-:Y:S01]  /*391e0*/  @P5 STG.E desc[UR20][R8.64], R22 ;  /* 0x0000001608005986 */ /* 0x0009e2000c101914 */
[----:B-1----:R-:W-:Y:S01]  /*391f0*/  ISETP.LT.AND P5, PT, R10, UR4, !P0 ;  /* 0x000000040a007c0c */ /* 0x002fe2000c7a1270 */
[C---:B------:R-:W-:Y:S01]  /*39200*/  IMAD R10, R3.reuse, 0x2, R0 ;  /* 0x00000002030a7824 */ /* 0x040fe200078e0200 */
[----:B------:R-:W-:Y:S01]  /*39210*/  LEA.HI.X.SX32 R7, R12, R199, 0x2, P6 ;  /* 0x000000c70c077211 */ /* 0x000fe200030f16ff */
[----:B------:R-:W1:Y:S01]  /*39220*/  LDCU UR4, c[0x0][0x39c] ;  /* 0x00007380ff0477ac */ /* 0x000e620008000800 */
[----:B--2---:R-:W-:Y:S02]  /*39230*/  LEA R4, P6, R0, R163, 0x2 ;  /* 0x000000a300047211 */ /* 0x004fe400078c10ff */
[----:B------:R-:W-:Y:S01]  /*39240*/  LOP3.LUT R11, R2, 0x96, RZ, 0xfc, !PT ;  /* 0x00000096020b7812 */ /* 0x000fe200078efcff */
[----:B------:R2:W-:Y:S01]  /*39250*/  @P4 STG.E desc[UR20][R6.64], R23 ;  /* 0x0000001706004986 */ /* 0x0005e2000c101914 */
[----:B------:R-:W-:Y:S01]  /*39260*/  LEA.HI.X.SX32 R5, R0, R199, 0x2, P6 ;  /* 0x000000c700057211 */ /* 0x000fe200030f16ff */
[----:B------:R-:W-:Y:S01]  /*39270*/  IMAD R0, R3, 0x2, R10 ;  /* 0x0000000203007824 */ /* 0x000fe200078e020a */
[----:B------:R-:W-:Y:S01]  /*39280*/  ISETP.LT.AND P4, PT, R11, UR5, !P0 ;  /* 0x000000050b007c0c */ /* 0x000fe2000c781270 */
[----:B------:R-:W5:Y:S01]  /*39290*/  LDCU UR5, c[0x0][0x39c] ;  /* 0x00007380ff0577ac */ /* 0x000f620008000800 */
[----:B----4-:R-:W-:Y:S01]  /*392a0*/  LEA R8, P6, R10, R163, 0x2 ;  /* 0x000000a30a087211 */ /* 0x010fe200078c10ff */
[----:B------:R4:W-:Y:S01]  /*392b0*/  @P3 STG.E desc[UR20][R4.64], R28 ;  /* 0x0000001c04003986 */ /* 0x0009e2000c101914 */
[----:B------:R-:W-:-:S02]  /*392c0*/  LOP3.LUT R11, R2, 0x98, RZ, 0xfc, !PT ;  /* 0x00000098020b7812 */ /* 0x000fc400078efcff */
[----:B------:R-:W-:Y:S01]  /*392d0*/  LEA.HI.X.SX32 R9, R10, R199, 0x2, P6 ;  /* 0x000000c70a097211 */ /* 0x000fe200030f16ff */
[----:B------:R-:W5:Y:S01]  /*392e0*/  LDS.128 R20, [R162+0x800] ;  /* 0x00080000a2147984 */ /* 0x000f620000000c00 */
[----:B------:R-:W-:Y:S02]  /*392f0*/  LEA R10, P6, R0, R163, 0x2 ;  /* 0x000000a3000a7211 */ /* 0x000fe400078c10ff */
[----:B---3--:R-:W-:Y:S01]  /*39300*/  ISETP.LT.AND P3, PT, R11, UR6, !P0 ;  /* 0x000000060b007c0c */ /* 0x008fe2000c761270 */
[----:B------:R-:W-:Y:S01]  /*39310*/  @P2 STG.E desc[UR20][R8.64], R29 ;  /* 0x0000001d08002986 */ /* 0x000fe2000c101914 */
[----:B------:R-:W-:Y:S01]  /*39320*/  LOP3.LUT R12, R2, 0x9a, RZ, 0xfc, !PT ;  /* 0x0000009a020c7812 */ /* 0x000fe200078efcff */
[----:B------:R-:W3:Y:S01]  /*39330*/  LDCU UR6, c[0x0][0x39c] ;  /* 0x00007380ff0677ac */ /* 0x000ee20008000800 */
[----:B------:R-:W-:Y:S01]  /*39340*/  LEA.HI.X.SX32 R11, R0, R199, 0x2, P6 ;  /* 0x000000c7000b7211 */ /* 0x000fe200030f16ff */
[C---:B------:R-:W-:Y:S01]  /*39350*/  IMAD R0, R3.reuse, 0x2, R0 ;  /* 0x0000000203007824 */ /* 0x040fe200078e0200 */
[----:B-1----:R-:W-:Y:S01]  /*39360*/  ISETP.LT.AND P2, PT, R12, UR4, !P0 ;  /* 0x000000040c007c0c */ /* 0x002fe2000c741270 */
[----:B------:R-:W1:Y:S01]  /*39370*/  LDCU UR4, c[0x0][0x39c] ;  /* 0x00007380ff0477ac */ /* 0x000e620008000800 */
[----:B--2---:R-:W-:Y:S01]  /*39380*/  LOP3.LUT R7, R2, 0x9c, RZ, 0xfc, !PT ;  /* 0x0000009c02077812 */ /* 0x004fe200078efcff */
[----:B------:R-:W-:Y:S01]  /*39390*/  IMAD R12, R3, 0x2, R0 ;  /* 0x00000002030c7824 */ /* 0x000fe200078e0200 */
[----:B------:R2:W-:Y:S01]  /*393a0*/  @P5 STG.E desc[UR20][R10.64], R30 ;  /* 0x0000001e0a005986 */ /* 0x0005e2000c101914 */
[----:B----4-:R-:W-:-:S02]  /*393b0*/  LEA R4, P5, R0, R163, 0x2 ;  /* 0x000000a300047211 */ /* 0x010fc400078a10ff */
[----:B------:R-:W-:Y:S02]  /*393c0*/  LOP3.LUT R15, R2, 0xfa, RZ, 0xfc, !PT ;  /* 0x000000fa020f7812 */ /* 0x000fe400078efcff */
[----:B------:R-:W-:Y:S02]  /*393d0*/  LEA R6, P6, R12, R163, 0x2 ;  /* 0x000000a30c067211 */ /* 0x000fe400078c10ff */
[-C--:B------:R-:W-:Y:S02]  /*393e0*/  LEA.HI.X.SX32 R5, R0, R199.reuse, 0x2, P5 ;  /* 0x000000c700057211 */ /* 0x080fe400028f16ff */
[----:B-----5:R-:W-:Y:S01]  /*393f0*/  ISETP.LT.AND P5, PT, R7, UR5, !P0 ;  /* 0x0000000507007c0c */ /* 0x020fe2000c7a1270 */
[----:B------:R-:W4:Y:S01]  /*39400*/  LDCU UR5, c[0x0][0x39c] ;  /* 0x00007380ff0577ac */ /* 0x000f220008000800 */
[----:B------:R-:W-:Y:S01]  /*39410*/  LEA.HI.X.SX32 R7, R12, R199, 0x2, P6 ;  /* 0x000000c70c077211 */ /* 0x000fe200030f16ff */
[----:B------:R-:W-:Y:S01]  /*39420*/  IMAD R12, R3, 0x2, R12 ;  /* 0x00000002030c7824 */ /* 0x000fe200078e020c */
[----:B------:R5:W-:Y:S01]  /*39430*/  @P4 STG.E desc[UR20][R4.64], R31 ;  /* 0x0000001f04004986 */ /* 0x000be2000c101914 */
[----:B------:R-:W-:-:S02]  /*39440*/  LOP3.LUT R0, R2, 0x9e, RZ, 0xfc, !PT ;  /* 0x0000009e02007812 */ /* 0x000fc400078efcff */
[----:B--2---:R-:W-:Y:S01]  /*39450*/  LOP3.LUT R10, R2, 0xa0, RZ, 0xfc, !PT ;  /* 0x000000a0020a7812 */ /* 0x004fe200078efcff */
[----:B------:R2:W-:Y:S01]  /*39460*/  @P3 STG.E desc[UR20][R6.64], R36 ;  /* 0x0000002406003986 */ /* 0x0005e2000c101914 */
[----:B------:R-:W-:Y:S02]  /*39470*/  LEA R8, P3, R12, R163, 0x2 ;  /* 0x000000a30c087211 */ /* 0x000fe400078610ff */
[----:B---3--:R-:W-:Y:S01]  /*39480*/  ISETP.LT.AND P4, PT, R0, UR6, !P0 ;  /* 0x0000000600007c0c */ /* 0x008fe2000c781270 */
[C---:B------:R-:W-:Y:S01]  /*39490*/  IMAD R0, R3.reuse, 0x2, R12 ;  /* 0x0000000203007824 */ /* 0x040fe200078e020c */
[----:B------:R-:W-:Y:S01]  /*394a0*/  LEA.HI.X.SX32 R9, R12, R199, 0x2, P3 ;  /* 0x000000c70c097211 */ /* 0x000fe200018f16ff */
[----:B------:R-:W3:Y:S01]  /*394b0*/  LDCU UR6, c[0x0][0x39c] ;  /* 0x00007380ff0677ac */ /* 0x000ee20008000800 */
[----:B-1----:R-:W-:Y:S01]  /*394c0*/  ISETP.LT.AND P3, PT, R10, UR4, !P0 ;  /* 0x000000040a007c0c */ /* 0x002fe2000c761270 */
[----:B------:R-:W-:Y:S01]  /*394d0*/  IMAD R10, R3, 0x2, R0 ;  /* 0x00000002030a7824 */ /* 0x000fe200078e0200 */
[----:B-----5:R-:W-:Y:S01]  /*394e0*/  LOP3.LUT R5, R2, 0xa2, RZ, 0xfc, !PT ;  /* 0x000000a202057812 */ /* 0x020fe200078efcff */
[----:B------:R-:W1:Y:S01]  /*394f0*/  LDCU UR4, c[0x0][0x39c] ;  /* 0x00007380ff0477ac */ /* 0x000e620008000800 */
[C---:B------:R-:W-:Y:S01]  /*39500*/  LEA R4, P6, R0.reuse, R163, 0x2 ;  /* 0x000000a300047211 */ /* 0x040fe200078c10ff */
[----:B------:R5:W-:Y:S01]  /*39510*/  @P2 STG.E desc[UR20][R8.64], R37 ;  /* 0x0000002508002986 */ /* 0x000be2000c101914 */
[----:B----4-:R-:W-:Y:S01]  /*39520*/  ISETP.LT.AND P2, PT, R5, UR5, !P0 ;  /* 0x0000000505007c0c */ /* 0x010fe2000c741270 */
[----:B------:R-:W4:Y:S01]  /*39530*/  LDCU UR5, c[0x0][0x39c] ;  /* 0x00007380ff0577ac */ /* 0x000f220008000800 */
[----:B------:R-:W-:Y:S01]  /*39540*/  LEA.HI.X.SX32 R5, R0, R199, 0x2, P6 ;  /* 0x000000c700057211 */ /* 0x000fe200030f16ff */
[----:B------:R-:W-:Y:S01]  /*39550*/  IMAD R0, R3, 0x2, R10 ;  /* 0x0000000203007824 */ /* 0x000fe200078e020a */
[----:B--2---:R-:W-:-:S02]  /*39560*/  LEA R6, P6, R10, R163, 0x2 ;  /* 0x000000a30a067211 */ /* 0x004fc400078c10ff */
[----:B------:R-:W-:Y:S01]  /*39570*/  LOP3.LUT R11, R2, 0xa4, RZ, 0xfc, !PT ;  /* 0x000000a4020b7812 */ /* 0x000fe200078efcff */
[----:B------:R2:W-:Y:S01]  /*39580*/  @P5 STG.E desc[UR20][R4.64], R38 ;  /* 0x0000002604005986 */ /* 0x0005e2000c101914 */
[----:B------:R-:W-:Y:S02]  /*39590*/  LEA.HI.X.SX32 R7, R10, R199, 0x2, P6 ;  /* 0x000000c70a077211 */ /* 0x000fe400030f16ff */
[----:B------:R-:W-:Y:S02]  /*395a0*/  LEA R10, P6, R0, R163, 0x2 ;  /* 0x000000a3000a7211 */ /* 0x000fe400078c10ff */
[----:B-----5:R-:W-:Y:S01]  /*395b0*/  LOP3.LUT R8, R2, 0xa6, RZ, 0xfc, !PT ;  /* 0x000000a602087812 */ /* 0x020fe200078efcff */
[----:B------:R5:W-:Y:S01]  /*395c0*/  @P4 STG.E desc[UR20][R6.64], R39 ;  /* 0x0000002706004986 */ /* 0x000be2000c101914 */
[----:B---3--:R-:W-:Y:S01]  /*395d0*/  ISETP.LT.AND P5, PT, R11, UR6, !P0 ;  /* 0x000000060b007c0c */ /* 0x008fe2000c7a1270 */
[----:B------:R-:W3:Y:S01]  /*395e0*/  LDCU UR6, c[0x0][0x39c] ;  /* 0x00007380ff0677ac */ /* 0x000ee20008000800 */
[----:B------:R-:W-:Y:S01]  /*395f0*/  LEA.HI.X.SX32 R11, R0, R199, 0x2, P6 ;  /* 0x000000c7000b7211 */ /* 0x000fe200030f16ff */
[C---:B------:R-:W-:Y:S01]  /*39600*/  IMAD R0, R3.reuse, 0x2, R0 ;  /* 0x0000000203007824 */ /* 0x040fe200078e0200 */
[----:B-1----:R-:W-:Y:S01]  /*39610*/  ISETP.LT.AND P4, PT, R8, UR4, !P0 ;  /* 0x0000000408007c0c */ /* 0x002fe2000c781270 */
[----:B------:R-:W1:Y:S01]  /*39620*/  LDCU UR4, c[0x0][0x39c] ;  /* 0x00007380ff0477ac */ /* 0x000e620008000800 */
[----:B------:R-:W-:Y:S01]  /*39630*/  LOP3.LUT R9, R2, 0xa8, RZ, 0xfc, !PT ;  /* 0x000000a802097812 */ /* 0x000fe200078efcff */
[----:B------:R-:W-:Y:S01]  /*39640*/  IMAD R8, R3, 0x2, R0 ;  /* 0x0000000203087824 */ /* 0x000fe200078e0200 */
[C---:B--2---:R-:W-:Y:S01]  /*39650*/  LEA R4, P6, R0.reuse, R163, 0x2 ;  /* 0x000000a300047211 */ /* 0x044fe200078c10ff */
[----:B------:R2:W-:Y:S01]  /*39660*/  @P3 STG.E desc[UR20][R10.64], R44 ;  /* 0x0000002c0a003986 */ /* 0x0005e2000c101914 */
[----:B----4-:R-:W-:Y:S01]  /*39670*/  ISETP.LT.AND P3, PT, R9, UR5, !P0 ;  /* 0x0000000509007c0c */ /* 0x010fe2000c761270 */
[----:B------:R-:W4:Y:S01]  /*39680*/  LDCU UR5, c[0x0][0x39c] ;  /* 0x00007380ff0577ac */ /* 0x000f220008000800 */
[----:B------:R-:W-:Y:S01]  /*39690*/  LEA.HI.X.SX32 R5, R0, R199, 0x2, P6 ;  /* 0x000000c700057211 */ /* 0x000fe200030f16ff */
[----:B------:R-:W-:Y:S01]  /*396a0*/  IMAD R0, R3, 0x2, R8 ;  /* 0x0000000203007824 */ /* 0x000fe200078e0208 */
[----:B-----5:R-:W-:-:S02]  /*396b0*/  LEA R6, P6, R8, R163, 0x2 ;  /* 0x000000a308067211 */ /* 0x020fc400078c10ff */
[----:B------:R-:W-:Y:S01]  /*396c0*/  LOP3.LUT R9, R2, 0xaa, RZ, 0xfc, !PT ;  /* 0x000000aa02097812 */ /* 0x000fe200078efcff */
[----:B------:R5:W-:Y:S01]  /*396d0*/  @P2 STG.E desc[UR20][R4.64], R45 ;  /* 0x0000002d04002986 */ /* 0x000be2000c101914 */
[----:B------:R-:W-:Y:S02]  /*396e0*/  LEA.HI.X.SX32 R7, R8, R199, 0x2, P6 ;  /* 0x000000c708077211 */ /* 0x000fe400030f16ff */
[----:B------:R-:W-:Y:S02]  /*396f0*/  LEA R8, P6, R0, R163, 0x2 ;  /* 0x000000a300087211 */ /* 0x000fe400078c10ff */
[----:B--2---:R-:W-:Y:S01]  /*39700*/  LOP3.LUT R10, R2, 0xac, RZ, 0xfc, !PT ;  /* 0x000000ac020a7812 */ /* 0x004fe200078efcff */
[----:B------:R2:W-:Y:S01]  /*39710*/  @P5 STG.E desc[UR20][R6.64], R46 ;  /* 0x0000002e06005986 */ /* 0x0005e2000c101914 */
[----:B-1----:R-:W-:Y:S01]  /*39720*/  ISETP.LT.AND P2, PT, R9, UR4, !P0 ;  /* 0x0000000409007c0c */ /* 0x002fe2000c741270 */
[----:B------:R-:W1:Y:S01]  /*39730*/  LDCU UR4, c[0x0][0x39c] ;  /* 0x00007380ff0477ac */ /* 0x000e620008000800 */
[----:B------:R-:W-:Y:S01]  /*39740*/  LEA.HI.X.SX32 R9, R0, R199, 0x2, P6 ;  /* 0x000000c700097211 */ /* 0x000fe200030f16ff */
[C---:B------:R-:W-:Y:S01]  /*39750*/  IMAD R0, R3.reuse, 0x2, R0 ;  /* 0x0000000203007824 */ /* 0x040fe200078e0200 */
[----:B---3--:R-:W-:Y:S01]  /*39760*/  ISETP.LT.AND P5, PT, R10, UR6, !P0 ;  /* 0x000000060a007c0c */ /* 0x008fe2000c7a1270 */
[----:B------:R-:W3:Y:S01]  /*39770*/  LDCU UR6, c[0x0][0x39c] ;  /* 0x00007380ff0677ac */ /* 0x000ee20008000800 */
[----:B------:R-:W-:Y:S01]  /*39780*/  LOP3.LUT R11, R2, 0xae, RZ, 0xfc, !PT ;  /* 0x000000ae020b7812 */ /* 0x000fe200078efcff */
[----:B------:R-:W-:Y:S01]  /*39790*/  IMAD R10, R3, 0x2, R0 ;  /* 0x00000002030a7824 */ /* 0x000fe200078e0200 */
[C---:B-----5:R-:W-:Y:S01]  /*397a0*/  LEA R4, P6, R0.reuse, R163, 0x2 ;  /* 0x000000a300047211 */ /* 0x060fe200078c10ff */
[----:B------:R5:W-:Y:S01]  /*397b0*/  @P4 STG.E desc[UR20][R8.64], R47 ;  /* 0x0000002f08004986 */ /* 0x000be2000c101914 */
[----:B----4-:R-:W-:Y:S01]  /*397c0*/  ISETP.LT.AND P4, PT, R11, UR5, !P0 ;  /* 0x000000050b007c0c */ /* 0x010fe2000c781270 */
[----:B------:R-:W4:Y:S01]  /*397d0*/  LDCU UR5, c[0x0][0x39c] ;  /* 0x00007380ff0577ac */ /* 0x000f220008000800 */
[----:B------:R-:W-:Y:S01]  /*397e0*/  LEA.HI.X.SX32 R5, R0, R199, 0x2, P6 ;  /* 0x000000c700057211 */ /* 0x000fe200030f16ff */
[----:B------:R-:W-:Y:S01]  /*397f0*/  IMAD R0, R3, 0x2, R10 ;  /* 0x0000000203007824 */ /* 0x000fe200078e020a */
[----:B--2---:R-:W-:-:S02]  /*39800*/  LEA R6, P6, R10, R163, 0x2 ;  /* 0x000000a30a067211 */ /* 0x004fc400078c10ff */
[----:B------:R-:W-:Y:S01]  /*39810*/  LOP3.LUT R11, R2, 0xb0, RZ, 0xfc, !PT ;  /* 0x000000b0020b7812 */ /* 0x000fe200078efcff */
[----:B------:R-:W-:Y:S01]  /*39820*/  IMAD R12, R3, 0x2, R0 ;  /* 0x00000002030c7824 */ /* 0x000fe200078e0200 */
[----:B------:R-:W-:Y:S01]  /*39830*/  LEA.HI.X.SX32 R7, R10, R199, 0x2, P6 ;  /* 0x000000c70a077211 */ /* 0x000fe200030f16ff */
[----:B------:R-:W-:Y:S01]  /*39840*/  @P3 STG.E desc[UR20][R4.64], R52 ;  /* 0x0000003404003986 */ /* 0x000fe2000c101914 */
[----:B-1----:R-:W-:Y:S01]  /*39850*/  ISETP.LT.AND P3, PT, R11, UR4, !P0 ;  /* 0x000000040b007c0c */ /* 0x002fe2000c761270 */
[----:B------:R-:W1:Y:S01]  /*39860*/  LDCU UR4, c[0x0][0x39c] ;  /* 0x00007380ff0477ac */ /* 0x000e620008000800 */
[----:B-----5:R-:W-:Y:S01]  /*39870*/  LEA R8, P6, R0, R163, 0x2 ;  /* 0x000000a300087211 */ /* 0x020fe200078c10ff */
[----:B------:R2:W-:Y:S01]  /*39880*/  @P2 STG.E desc[UR20][R6.64], R53 ;  /* 0x0000003506002986 */ /* 0x0005e2000c101914 */
[----:B------:R-:W-:Y:S02]  /*39890*/  LOP3.LUT R11, R2, 0xb2, RZ, 0xfc, !PT ;  /* 0x000000b2020b7812 */ /* 0x000fe400078efcff */
[----:B------:R-:W-:-:S02]  /*398a0*/  LEA.HI.X.SX32 R9, R0, R199, 0x2, P6 ;  /* 0x000000c700097211 */ /* 0x000fc400030f16ff */
[----:B------:R-:W-:Y:S02]  /*398b0*/  LEA R10, P6, R12, R163, 0x2 ;  /* 0x000000a30c0a7211 */ /* 0x000fe400078c10ff */
[----:B---3--:R-:W-:Y:S01]  /*398c0*/  ISETP.LT.AND P2, PT, R11, UR6, !P0 ;  /* 0x000000060b007c0c */ /* 0x008fe2000c741270 */
[----:B------:R-:W3:Y:S01]  /*398d0*/  LDCU UR6, c[0x0][0x39c] ;  /* 0x00007380ff0677ac */ /* 0x000ee20008000800 */
[----:B------:R-:W-:Y:S01]  /*398e0*/  LOP3.LUT R0, R2, 0xb4, RZ, 0xfc, !PT ;  /* 0x000000b402007812 */ /* 0x000fe200078efcff */
[----:B------:R5:W-:Y:S01]  /*398f0*/  @P5 STG.E desc[UR20][R8.64], R54 ;  /* 0x0000003608005986 */ /* 0x000be2000c101914 */
[----:B------:R-:W-:Y:S01]  /*39900*/  LEA.HI.X.SX32 R11, R12, R199, 0x2, P6 ;  /* 0x000000c70c0b7211 */ /* 0x000fe200030f16ff */
[C---:B------:R-:W-:Y:S01]  /*39910*/  IMAD R12, R3.reuse, 0x2, R12 ;  /* 0x00000002030c7824 */ /* 0x040fe200078e020c */
[----:B----4-:R-:W-:Y:S01]  /*39920*/  ISETP.LT.AND P5, PT, R0, UR5, !P0 ;  /* 0x0000000500007c0c */ /* 0x010fe2000c7a1270 */
[----:B------:R-:W4:Y:S01]  /*39930*/  LDCU UR5, c[0x0][0x39c] ;  /* 0x00007380ff0577ac */ /* 0x000f220008000800 */
[----:B--2---:R-:W-:Y:S01]  /*39940*/  LOP3.LUT R7, R2, 0xb6, RZ, 0xfc, !PT ;  /* 0x000000b602077812 */ /* 0x004fe200078efcff */
[----:B------:R-:W-:Y:S01]  /*39950*/  IMAD R0, R3, 0x2, R12 ;  /* 0x0000000203007824 */ /* 0x000fe200078e020c */
[----:B------:R2:W-:Y:S01]  /*39960*/  @P4 STG.E desc[UR20][R10.64], R55 ;  /* 0x000000370a004986 */ /* 0x0005e2000c101914 */
[----:B------:R-:W-:-:S03]  /*39970*/  LEA R4, P4, R12, R163, 0x2 ;  /* 0x000000a30c047211 */ /* 0x000fc600078810ff */
[----:B------:R-:W-:Y:S02]  /*39980*/  LEA R6, P6, R0, R163, 0x2 ;  /* 0x000000a300067211 */ /* 0x000fe400078c10ff */
[-C--:B------:R-:W-:Y:S02]  /*39990*/  LEA.HI.X.SX32 R5, R12, R199.reuse, 0x2, P4 ;  /* 0x000000c70c057211 */ /* 0x080fe400020f16ff */
[----:B-1----:R-:W-:Y:S01]  /*399a0*/  ISETP.LT.AND P4, PT, R7, UR4, !P0 ;  /* 0x0000000407007c0c */ /* 0x002fe2000c781270 */
[----:B------:R-:W1:Y:S01]  /*399b0*/  LDCU UR4, c[0x0][0x39c] ;  /* 0x00007380ff0477ac */ /* 0x000e620008000800 */
[----:B------:R-:W-:Y:S01]  /*399c0*/  LEA.HI.X.SX32 R7, R0, R199, 0x2, P6 ;  /* 0x000000c700077211 */ /* 0x000fe200030f16ff */
[C---:B------:R-:W-:Y:S01]  /*399d0*/  IMAD R0, R3.reuse, 0x2, R0 ;  /* 0x0000000203007824 */ /* 0x040fe200078e0200 */
[C---:B-----5:R-:W-:Y:S01]  /*399e0*/  LOP3.LUT R8, R2.reuse, 0xb8, RZ, 0xfc, !PT ;  /* 0x000000b802087812 */ /* 0x060fe200078efcff */
[----:B------:R5:W-:Y:S01]  /*399f0*/  @P3 STG.E desc[UR20][R4.64], R60 ;  /* 0x0000003c04003986 */ /* 0x000be2000c101914 */
[----:B--2---:R-:W-:Y:S01]  /*39a00*/  LOP3.LUT R11, R2, 0xba, RZ, 0xfc, !PT ;  /* 0x000000ba020b7812 */ /* 0x004fe200078efcff */
[C---:B------:R-:W-:Y:S01]  /*39a10*/  IMAD R10, R3.reuse, 0x2, R0 ;  /* 0x00000002030a7824 */ /* 0x040fe200078e0200 */
[----:B---3--:R-:W-:Y:S01]  /*39a20*/  ISETP.LT.AND P3, PT, R8, UR6, !P0 ;  /* 0x0000000608007c0c */ /* 0x008fe2000c761270 */
[----:B------:R2:W-:Y:S01]  /*39a30*/  @P2 STG.E desc[UR20][R6.64], R61 ;  /* 0x0000003d06002986 */ /* 0x0005e2000c101914 */
[C---:B------:R-:W-:Y:S01]  /*39a40*/  LEA R8, P2, R0.reuse, R163, 0x2 ;  /* 0x000000a300087211 */ /* 0x040fe200078410ff */
[----:B------:R-:W3:Y:S03]  /*39a50*/  LDCU UR6, c[0x0][0x39c] ;  /* 0x00007380ff0677ac */ /* 0x000ee60008000800 */
[----:B------:R-:W-:Y:S01]  /*39a60*/  LEA.HI.X.SX32 R9, R0, R199, 0x2, P2 ;  /* 0x000000c700097211 */ /* 0x000fe200010f16ff */
[----:B------:R-:W-:Y:S01]  /*39a70*/  IMAD R0, R3, 0x2, R10 ;  /* 0x0000000203007824 */ /* 0x000fe200078e020a */
[----:B----4-:R-:W-:Y:S01]  /*39a80*/  ISETP.LT.AND P2, PT, R11, UR5, !P0 ;  /* 0x000000050b007c0c */ /* 0x010fe2000c741270 */
[----:B------:R-:W4:Y:S01]  /*39a90*/  LDCU UR5, c[0x0][0x39c] ;  /* 0x00007380ff0577ac */ /* 0x000f220008000800 */
[----:B-----5:R-:W-:Y:S01]  /*39aa0*/  LOP3.LUT R5, R2, 0xbc, RZ, 0xfc, !PT ;  /* 0x000000bc02057812 */ /* 0x020fe200078efcff */
[----:B------:R5:W-:Y:S01]  /*39ab0*/  @P5 STG.E desc[UR20][R8.64], R62 ;  /* 0x0000003e08005986 */ /* 0x000be2000c101914 */
[C---:B------:R-:W-:Y:S01]  /*39ac0*/  LEA R4, P6, R10.reuse, R163, 0x2 ;  /* 0x000000a30a047211 */ /* 0x040fe200078c10ff */
[----:B------:R-:W-:Y:S01]  /*39ad0*/  IMAD R12, R3, 0x2, R0 ;  /* 0x00000002030c7824 */ /* 0x000fe200078e0200 */
[----:B-1----:R-:W-:Y:S01]  /*39ae0*/  ISETP.LT.AND P5, PT, R5, UR4, !P0 ;  /* 0x0000000405007c0c */ /* 0x002fe2000c7a1270 */
[----:B------:R-:W1:Y:S01]  /*39af0*/  LDCU UR4, c[0x0][0x39c] ;  /* 0x00007380ff0477ac */ /* 0x000e620008000800 */
[----:B------:R-:W-:-:S02]  /*39b00*/  LEA.HI.X.SX32 R5, R10, R199, 0x2, P6 ;  /* 0x000000c70a057211 */ /* 0x000fc400030f16ff */
[----:B--2---:R-:W-:Y:S02]  /*39b10*/  LEA R6, P6, R0, R163, 0x2 ;  /* 0x000000a300067211 */ /* 0x004fe400078c10ff */
[----:B------:R-:W-:Y:S01]  /*39b20*/  LOP3.LUT R11, R2, 0xbe, RZ, 0xfc, !PT ;  /* 0x000000be020b7812 */ /* 0x000fe200078efcff */
[----:B------:R2:W-:Y:S01]  /*39b30*/  @P4 STG.E desc[UR20][R4.64], R63 ;  /* 0x0000003f04004986 */ /* 0x0005e2000c101914 */
[----:B------:R-:W-:Y:S02]  /*39b40*/  LEA.HI.X.SX32 R7, R0, R199, 0x2, P6 ;  /* 0x000000c700077211 */ /* 0x000fe400030f16ff */
[----:B------:R-:W-:Y:S02]  /*39b50*/  LEA R10, P6, R12, R163, 0x2 ;  /* 0x000000a30c0a7211 */ /* 0x000fe400078c10ff */
[----:B------:R-:W-:Y:S01]  /*39b60*/  LOP3.LUT R0, R2, 0xc0, RZ, 0xfc, !PT ;  /* 0x000000c002007812 */ /* 0x000fe200078efcff */
[----:B------:R1:W-:Y:S01]  /*39b70*/  @P3 STG.E desc[UR20][R6.64], R68 ;  /* 0x0000004406003986 */ /* 0x0003e2000c101914 */
[----:B---3--:R-:W-:Y:S01]  /*39b80*/  ISETP.LT.AND P4, PT, R11, UR6, !P0 ;  /* 0x000000060b007c0c */ /* 0x008fe2000c781270 */
[----:B------:R-:W3:Y:S01]  /*39b90*/  LDCU UR6, c[0x0][0x39c] ;  /* 0x00007380ff0677ac */ /* 0x000ee20008000800 */
[----:B------:R-:W-:Y:S01]  /*39ba0*/  LEA.HI.X.SX32 R11, R12, R199, 0x2, P6 ;  /* 0x000000c70c0b7211 */ /* 0x000fe200030f16ff */
[C---:B------:R-:W-:Y:S01]  /*39bb0*/  IMAD R12, R3.reuse, 0x2, R12 ;  /* 0x00000002030c7824 */ /* 0x040fe200078e020c */
[----:B----4-:R-:W-:Y:S01]  /*39bc0*/  ISETP.LT.AND P3, PT, R0, UR5, !P0 ;  /* 0x0000000500007c0c */ /* 0x010fe2000c761270 */
[----:B------:R-:W4:Y:S01]  /*39bd0*/  LDCU UR5, c[0x0][0x39c] ;  /* 0x00007380ff0577ac */ /* 0x000f220008000800 */
[----:B-----5:R-:W-:Y:S01]  /*39be0*/  LOP3.LUT R8, R2, 0xc2, RZ, 0xfc, !PT ;  /* 0x000000c202087812 */ /* 0x020fe200078efcff */
[C---:B------:R-:W-:Y:S01]  /*39bf0*/  IMAD R0, R3.reuse, 0x2, R12 ;  /* 0x0000000203007824 */ /* 0x040fe200078e020c */
[----:B--2---:R-:W-:Y:S01]  /*39c00*/  LEA R4, P6, R12, R163, 0x2 ;  /* 0x000000a30c047211 */ /* 0x004fe200078c10ff */
[----:B------:R2:W-:Y:S01]  /*39c10*/  @P2 STG.E desc[UR20][R10.64], R69 ;  /* 0x000000450a002986 */ /* 0x0005e2000c101914 */
[----:B-1----:R-:W-:Y:S01]  /*39c20*/  ISETP.LT.AND P2, PT, R8, UR4, !P0 ;  /* 0x0000000408007c0c */ /* 0x002fe2000c741270 */
[----:B------:R-:W1:Y:S01]  /*39c30*/  LDCU UR4, c[0x0][0x39c] ;  /* 0x00007380ff0477ac */ /* 0x000e620008000800 */
[----:B------:R-:W-:Y:S01]  /*39c40*/  LEA.HI.X.SX32 R5, R12, R199, 0x2, P6 ;  /* 0x000000c70c057211 */ /* 0x000fe200030f16ff */
[----:B------:R-:W-:Y:S01]  /*39c50*/  IMAD R12, R3, 0x2, R0 ;  /* 0x00000002030c7824 */ /* 0x000fe200078e0200 */
[----:B------:R-:W-:-:S02]  /*39c60*/  LEA R6, P6, R0, R163, 0x2 ;  /* 0x000000a300067211 */ /* 0x000fc400078c10ff */
[----:B------:R-:W-:Y:S01]  /*39c70*/  LOP3.LUT R9, R2, 0xc4, RZ, 0xfc, !PT ;  /* 0x000000c402097812 */ /* 0x000fe200078efcff */
[----:B------:R5:W-:Y:S01]  /*39c80*/  @P5 STG.E desc[UR20][R4.64], R70 ;  /* 0x0000004604005986 */ /* 0x000be2000c101914 */
[----:B------:R-:W-:Y:S02]  /*39c90*/  LEA.HI.X.SX32 R7, R0, R199, 0x2, P6 ;  /* 0x000000c700077211 */ /* 0x000fe400030f16ff */
[----:B------:R-:W-:Y:S02]  /*39ca0*/  LEA R8, P6, R12, R163, 0x2 ;  /* 0x000000a30c087211 */ /* 0x000fe400078c10ff */
[----:B------:R-:W-:Y:S01]  /*39cb0*/  LOP3.LUT R0, R2, 0xc6, RZ, 0xfc, !PT ;  /* 0x000000c602007812 */ /* 0x000fe200078efcff */
[----:B------:R1:W-:Y:S01]  /*39cc0*/  @P4 STG.E desc[UR20][R6.64], R71 ;  /* 0x0000004706004986 */ /* 0x0003e2000c101914 */
[----:B----4-:R-:W-:Y:S01]  /*39cd0*/  ISETP.LT.AND P5, PT, R9, UR5, !P0 ;  /* 0x0000000509007c0c */ /* 0x010fe2000c7a1270 */
[----:B------:R-:W4:Y:S01]  /*39ce0*/  LDCU UR5, c[0x0][0x39c] ;  /* 0x00007380ff0577ac */ /* 0x000f220008000800 */
[----:B------:R-:W-:Y:S01]  /*39cf0*/  LEA.HI.X.SX32 R9, R12, R199, 0x2, P6 ;  /* 0x000000c70c097211 */ /* 0x000fe200030f16ff */
[C---:B------:R-:W-:Y:S01]  /*39d00*/  IMAD R12, R3.reuse, 0x2, R12 ;  /* 0x00000002030c7824 */ /* 0x040fe200078e020c */
[----:B---3--:R-:W-:Y:S01]  /*39d10*/  ISETP.LT.AND P4, PT, R0, UR6, !P0 ;  /* 0x0000000600007c0c */ /* 0x008fe2000c781270 */
[----:B------:R-:W3:Y:S01]  /*39d20*/  LDCU UR6, c[0x0][0x39c] ;  /* 0x00007380ff0677ac */ /* 0x000ee20008000800 */
[----:B--2---:R-:W-:Y:S01]  /*39d30*/  LOP3.LUT R10, R2, 0xc8, RZ, 0xfc, !PT ;  /* 0x000000c8020a7812 */ /* 0x004fe200078efcff */
[C---:B------:R-:W-:Y:S01]  /*39d40*/  IMAD R0, R3.reuse, 0x2, R12 ;  /* 0x0000000203007824 */ /* 0x040fe200078e020c */
[----:B-----5:R-:W-:Y:S01]  /*39d50*/  LEA R4, P6, R12, R163, 0x2 ;  /* 0x000000a30c047211 */ /* 0x020fe200078c10ff */
[----:B------:R2:W-:Y:S01]  /*39d60*/  @P3 STG.E desc[UR20][R8.64], R76 ;  /* 0x0000004c08003986 */ /* 0x0005e2000c101914 */
[----:B-1----:R-:W-:Y:S01]  /*39d70*/  ISETP.LT.AND P3, PT, R10, UR4, !P0 ;  /* 0x000000040a007c0c */ /* 0x002fe2000c761270 */
[----:B------:R-:W1:Y:S01]  /*39d80*/  LDCU UR4, c[0x0][0x39c] ;  /* 0x00007380ff0477ac */ /* 0x000e620008000800 */
[----:B------:R-:W-:Y:S01]  /*39d90*/  LEA.HI.X.SX32 R5, R12, R199, 0x2, P6 ;  /* 0x000000c70c057211 */ /* 0x000fe200030f16ff */
[----:B------:R-:W-:Y:S01]  /*39da0*/  IMAD R10, R3, 0x2, R0 ;  /* 0x00000002030a7824 */ /* 0x000fe200078e0200 */
[----:B------:R-:W-:-:S02]  /*39db0*/  LEA R6, P6, R0, R163, 0x2 ;  /* 0x000000a300067211 */ /* 0x000fc400078c10ff */
[----:B------:R-:W-:Y:S01]  /*39dc0*/  LOP3.LUT R11, R2, 0xca, RZ, 0xfc, !PT ;  /* 0x000000ca020b7812 */ /* 0x000fe200078efcff */
[----:B------:R-:W-:Y:S01]  /*39dd0*/  @P2 STG.E desc[UR20][R4.64], R77 ;  /* 0x0000004d04002986 */ /* 0x000fe2000c101914 */
[----:B------:R-:W-:Y:S01]  /*39de0*/  LEA.HI.X.SX32 R7, R0, R199, 0x2, P6 ;  /* 0x000000c700077211 */ /* 0x000fe200030f16ff */
[----:B------:R-:W-:Y:S01]  /*39df0*/  IMAD R0, R3, 0x2, R10 ;  /* 0x0000000203007824 */ /* 0x000fe200078e020a */
[----:B----4-:R-:W-:Y:S01]  /*39e00*/  ISETP.LT.AND P2, PT, R11, UR5, !P0 ;  /* 0x000000050b007c0c */ /* 0x010fe2000c741270 */
[----:B------:R-:W4:Y:S01]  /*39e10*/  LDCU UR5, c[0x0][0x39c] ;  /* 0x00007380ff0577ac */ /* 0x000f220008000800 */
[----:B--2---:R-:W-:Y:S01]  /*39e20*/  LEA R8, P6, R10, R163, 0x2 ;  /* 0x000000a30a087211 */ /* 0x004fe200078c10ff */
[----:B------:R2:W-:Y:S01]  /*39e30*/  @P5 STG.E desc[UR20][R6.64], R78 ;  /* 0x0000004e06005986 */ /* 0x0005e2000c101914 */
[----:B------:R-:W-:Y:S02]  /*39e40*/  LOP3.LUT R11, R2, 0xcc, RZ, 0xfc, !PT ;  /* 0x000000cc020b7812 */ /* 0x000fe400078efcff */
[----:B------:R-:W-:-:S02]  /*39e50*/  LEA.HI.X.SX32 R9, R10, R199, 0x2, P6 ;  /* 0x000000c70a097211 */ /* 0x000fc400030f16ff */
        /* <DEDUP_REMOVED lines=12> */
[----:B------:R-:W-:-:S03]  /*39f20*/  LEA R4, P3, R0, R163, 0x2 ;  /* 0x000000a300047211 */ /* 0x000fc600078610ff */
[----:B------:R-:W-:Y:S02]  /*39f30*/  LEA R6, P6, R12, R163, 0x2 ;  /* 0x000000a30c067211 */ /* 0x000fe400078c10ff */
[-C--:B------:R-:W-:Y:S02]  /*39f40*/  LEA.HI.X.SX32 R5, R0, R199.reuse, 0x2, P3 ;  /* 0x000000c700057211 */ /* 0x080fe400018f16ff */
[----:B----4-:R-:W-:Y:S01]  /*39f50*/  ISETP.LT.AND P3, PT, R7, UR5, !P0 ;  /* 0x0000000507007c0c */ /* 0x010fe2000c761270 */
[----:B------:R-:W4:Y:S01]  /*39f60*/  LDCU UR5, c[0x0][0x39c] ;  /* 0x00007380ff0577ac */ /* 0x000f220008000800 */
[----:B------:R-:W-:Y:S01]  /*39f70*/  LEA.HI.X.SX32 R7, R12, R199, 0x2, P6 ;  /* 0x000000c70c077211 */ /* 0x000fe200030f16ff */
[----:B------:R-:W-:Y:S01]  /*39f80*/  IMAD R12, R3, 0x2, R12 ;  /* 0x00000002030c7824 */ /* 0x000fe200078e020c */
[----:B------:R5:W-:Y:S01]  /*39f90*/  @P2 STG.E desc[UR20][R4.64], R85 ;  /* 0x0000005504002986 */ /* 0x000be2000c101914 */
[C---:B------:R-:W-:Y:S02]  /*39fa0*/  LOP3.LUT R0, R2.reuse, 0xd2, RZ, 0xfc, !PT ;  /* 0x000000d202007812 */ /* 0x040fe400078efcff */
[----:B--2---:R-:W-:Y:S01]  /*39fb0*/  LOP3.LUT R10, R2, 0xd4, RZ, 0xfc, !PT ;  /* 0x000000d4020a7812 */ /* 0x004fe200078efcff */
[----:B------:R2:W-:Y:S01]  /*39fc0*/  @P5 STG.E desc[UR20][R6.64], R86 ;  /* 0x0000005606005986 */ /* 0x0005e2000c101914 */
[----:B------:R-:W-:-:S02]  /*39fd0*/  LEA R8, P5, R12, R163, 0x2 ;  /* 0x000000a30c087211 */ /* 0x000fc400078a10ff */
        /* <DEDUP_REMOVED lines=100> */
[----:B------:R-:W-:-:S02]  /*3a620*/  LEA R4, P6, R10, R163, 0x2 ;  /* 0x000000a30a047211 */ /* 0x000fc400078c10ff */
[----:B-1----:R-:W-:Y:S01]  /*3a630*/  ISETP.LT.AND P3, PT, R5, UR4, !P0 ;  /* 0x0000000405007c0c */ /* 0x002fe2000c761270 */
[----:B------:R-:W1:Y:S01]  /*3a640*/  LDCU UR4, c[0x0][0x39c] ;  /* 0x00007380ff0477ac */ /* 0x000e620008000800 */
[----:B------:R-:W-:Y:S01]  /*3a650*/  LEA.HI.X.SX32 R5, R10, R199, 0x2, P6 ;  /* 0x000000c70a057211 */ /* 0x000fe200030f16ff */
[----:B------:R-:W-:Y:S01]  /*3a660*/  IMAD R10, R3, 0x2, R0 ;  /* 0x00000002030a7824 */ /* 0x000fe200078e0200 */
[----:B--2---:R-:W-:Y:S02]  /*3a670*/  LEA R6, P6, R0, R163, 0x2 ;  /* 0x000000a300067211 */ /* 0x004fe400078c10ff */
[----:B------:R-:W-:Y:S01]  /*3a680*/  LOP3.LUT R11, R2, 0xf2, RZ, 0xfc, !PT ;  /* 0x000000f2020b7812 */ /* 0x000fe200078efcff */
[----:B------:R2:W-:Y:S01]  /*3a690*/  @P2 STG.E desc[UR20][R4.64], R117 ;  /* 0x0000007504002986 */ /* 0x0005e2000c101914 */
[----:B------:R-:W-:Y:S02]  /*3a6a0*/  LEA.HI.X.SX32 R7, R0, R199, 0x2, P6 ;  /* 0x000000c700077211 */ /* 0x000fe400030f16ff */
[----:B------:R-:W-:-:S02]  /*3a6b0*/  LOP3.LUT R0, R2, 0xf4, RZ, 0xfc, !PT ;  /* 0x000000f402007812 */ /* 0x000fc400078efcff */
[----:B-----5:R-:W-:Y:S01]  /*3a6c0*/  LEA R8, P6, R10, R163, 0x2 ;  /* 0x000000a30a087211 */ /* 0x020fe200078c10ff */
[----:B------:R5:W-:Y:S01]  /*3a6d0*/  @P5 STG.E desc[UR20][R6.64], R118 ;  /* 0x0000007606005986 */ /* 0x000be2000c101914 */
[----:B----4-:R-:W-:Y:S01]  /*3a6e0*/  ISETP.LT.AND P5, PT, R0, UR5, !P0 ;  /* 0x0000000500007c0c */ /* 0x010fe2000c7a1270 */
[----:B------:R-:W4:Y:S01]  /*3a6f0*/  LDCU UR5, c[0x0][0x39c] ;  /* 0x00007380ff0577ac */ /* 0x000f220008000800 */
[----:B------:R-:W-:Y:S01]  /*3a700*/  LEA.HI.X.SX32 R9, R10, R199, 0x2, P6 ;  /* 0x000000c70a097211 */ /* 0x000fe200030f16ff */
[----:B------:R-:W-:Y:S01]  /*3a710*/  IMAD R10, R3, 0x2, R10 ;  /* 0x00000002030a7824 */ /* 0x000fe200078e020a */
[----:B------:R-:W-:Y:S02]  /*3a720*/  LOP3.LUT R0, R2, 0xf6, RZ, 0xfc, !PT ;  /* 0x000000f602007812 */ /* 0x000fe400078efcff */
[----:B---3--:R-:W-:Y:S01]  /*3a730*/  ISETP.LT.AND P2, PT, R11, UR6, !P0 ;  /* 0x000000060b007c0c */ /* 0x008fe2000c741270 */
[----:B------:R3:W-:Y:S01]  /*3a740*/  @P4 STG.E desc[UR20][R8.64], R119 ;  /* 0x0000007708004986 */ /* 0x0007e2000c101914 */
[----:B-1----:R-:W-:Y:S01]  /*3a750*/  ISETP.LT.AND P4, PT, R0, UR4, !P0 ;  /* 0x0000000400007c0c */ /* 0x002fe2000c781270 */
[C---:B------:R-:W-:Y:S01]  /*3a760*/  IMAD R0, R3.reuse, 0x2, R10 ;  /* 0x0000000203007824 */ /* 0x040fe200078e020a */
[C---:B--2---:R-:W-:Y:S01]  /*3a770*/  LEA R4, P6, R10.reuse, R163, 0x2 ;  /* 0x000000a30a047211 */ /* 0x044fe200078c10ff */
[----:B------:R-:W1:Y:S02]  /*3a780*/  LDCU UR4, c[0x0][0x39c] ;  /* 0x00007380ff0477ac */ /* 0x000e640008000800 */
[----:B------:R-:W-:Y:S01]  /*3a790*/  IMAD R12, R3, 0x2, R0 ;  /* 0x00000002030c7824 */ /* 0x000fe200078e0200 */
[----:B------:R-:W-:-:S02]  /*3a7a0*/  LEA.HI.X.SX32 R5, R10, R199, 0x2, P6 ;  /* 0x000000c70a057211 */ /* 0x000fc400030f16ff */
[----:B-----5:R-:W-:Y:S01]  /*3a7b0*/  LEA R6, P6, R0, R163, 0x2 ;  /* 0x000000a300067211 */ /* 0x020fe200078c10ff */
[C---:B------:R-:W-:Y:S01]  /*3a7c0*/  IMAD R14, R3.reuse, 0x2, R12 ;  /* 0x00000002030e7824 */ /* 0x040fe200078e020c */
[----:B------:R-:W-:Y:S01]  /*3a7d0*/  LOP3.LUT R10, R2, 0xf8, RZ, 0xfc, !PT ;  /* 0x000000f8020a7812 */ /* 0x000fe200078efcff */
[----:B------:R2:W-:Y:S01]  /*3a7e0*/  @P3 STG.E desc[UR20][R4.64], R128 ;  /* 0x0000008004003986 */ /* 0x0005e2000c101914 */
[----:B------:R-:W-:Y:S01]  /*3a7f0*/  LEA.HI.X.SX32 R7, R0, R199, 0x2, P6 ;  /* 0x000000c700077211 */ /* 0x000fe200030f16ff */
[C---:B------:R-:W-:Y:S01]  /*3a800*/  IMAD R0, R3.reuse, 0x2, R14 ;  /* 0x0000000203007824 */ /* 0x040fe200078e020e */
[----:B----4-:R-:W-:Y:S01]  /*3a810*/  ISETP.LT.AND P3, PT, R10, UR5, !P0 ;  /* 0x000000050a007c0c */ /* 0x010fe2000c761270 */
[----:B------:R-:W4:Y:S01]  /*3a820*/  LDCU UR5, c[0x0][0x39c] ;  /* 0x00007380ff0577ac */ /* 0x000f220008000800 */
[-C--:B------:R-:W-:Y:S01]  /*3a830*/  LEA R10, P6, R14, R163.reuse, 0x2 ;  /* 0x000000a30e0a7211 */ /* 0x080fe200078c10ff */
[----:B------:R-:W-:Y:S01]  /*3a840*/  IMAD R16, R3, 0x2, R0 ;  /* 0x0000000203107824 */ /* 0x000fe200078e0200 */
[----:B------:R5:W-:Y:S01]  /*3a850*/  @P2 STG.E desc[UR20][R6.64], R129 ;  /* 0x0000008106002986 */ /* 0x000be2000c101914 */
[----:B---3--:R-:W-:-:S02]  /*3a860*/  LEA R8, P2, R12, R163, 0x2 ;  /* 0x000000a30c087211 */ /* 0x008fc400078410ff */
[C---:B------:R-:W-:Y:S01]  /*3a870*/  IMAD R18, R3.reuse, 0x2, R16 ;  /* 0x0000000203127824 */ /* 0x040fe200078e0210 */
[-C--:B------:R-:W-:Y:S02]  /*3a880*/  LEA.HI.X.SX32 R11, R14, R199.reuse, 0x2, P6 ;  /* 0x000000c70e0b7211 */ /* 0x080fe400030f16ff */
[----:B------:R-:W-:Y:S01]  /*3a890*/  LEA.HI.X.SX32 R9, R12, R199, 0x2, P2 ;  /* 0x000000c70c097211 */ /* 0x000fe200010f16ff */
[----:B------:R-:W-:Y:S01]  /*3a8a0*/  IMAD R14, R3, 0x2, R18 ;  /* 0x00000002030e7824 */ /* 0x000fe200078e0212 */
[-C--:B--2---:R-:W-:Y:S02]  /*3a8b0*/  LEA R4, P6, R0, R163.reuse, 0x2 ;  /* 0x000000a300047211 */ /* 0x084fe400078c10ff */
[----:B------:R-:W-:Y:S01]  /*3a8c0*/  LEA R12, P2, R16, R163, 0x2 ;  /* 0x000000a3100c7211 */ /* 0x000fe200078410ff */
[----:B------:R2:W-:Y:S01]  /*3a8d0*/  @P5 STG.E desc[UR20][R8.64], R130 ;  /* 0x0000008208005986 */ /* 0x0005e2000c101914 */
[----:B------:R-:W-:Y:S02]  /*3a8e0*/  LOP3.LUT R2, R2, 0xfc, RZ, 0xfc, !PT ;  /* 0x000000fc02027812 */ /* 0x000fe400078efcff */
[-C--:B------:R-:W-:Y:S01]  /*3a8f0*/  LEA.HI.X.SX32 R5, R0, R199.reuse, 0x2, P6 ;  /* 0x000000c700057211 */ /* 0x080fe200030f16ff */
[----:B------:R2:W-:Y:S01]  /*3a900*/  @P4 STG.E desc[UR20][R10.64], R131 ;  /* 0x000000830a004986 */ /* 0x0005e2000c101914 */
[----:B------:R-:W-:-:S02]  /*3a910*/  LEA.HI.X.SX32 R13, R16, R199, 0x2, P2 ;  /* 0x000000c7100d7211 */ /* 0x000fc400010f16ff */
[----:B-----5:R-:W-:Y:S01]  /*3a920*/  LEA R6, P6, R14, R163, 0x2 ;  /* 0x000000a30e067211 */ /* 0x020fe200078c10ff */
[----:B------:R2:W-:Y:S01]  /*3a930*/  @P3 STG.E desc[UR20][R4.64], R20 ;  /* 0x0000001404003986 */ /* 0x0005e2000c101914 */
[----:B-1----:R-:W-:Y:S02]  /*3a940*/  ISETP.LT.AND P2, PT, R15, UR4, !P0 ;  /* 0x000000040f007c0c */ /* 0x002fe4000c741270 */
[----:B----4-:R-:W-:Y:S02]  /*3a950*/  ISETP.LT.AND P0, PT, R2, UR5, !P0 ;  /* 0x0000000502007c0c */ /* 0x010fe4000c701270 */
[----:B------:R-:W-:Y:S02]  /*3a960*/  LEA.HI.X.SX32 R7, R14, R199, 0x2, P6 ;  /* 0x000000c70e077211 */ /* 0x000fe400030f16ff */
[----:B------:R-:W-:-:S04]  /*3a970*/  LEA R2, P6, R18, R163, 0x2 ;  /* 0x000000a312027211 */ /* 0x000fc800078c10ff */
[----:B------:R-:W-:-:S03]  /*3a980*/  LEA.HI.X.SX32 R3, R18, R199, 0x2, P6 ;  /* 0x000000c712037211 */ /* 0x000fc600030f16ff */
[----:B------:R2:W-:Y:S04]  /*3a990*/  @P2 STG.E desc[UR20][R12.64], R21 ;  /* 0x000000150c002986 */ /* 0x0005e8000c101914 */
[----:B------:R2:W-:Y:S04]  /*3a9a0*/  @P0 STG.E desc[UR20][R2.64], R22 ;  /* 0x0000001602000986 */ /* 0x0005e8000c101914 */
[----:B------:R2:W-:Y:S01]  /*3a9b0*/  @P1 STG.E desc[UR20][R6.64], R23 ;  /* 0x0000001706001986 */ /* 0x0005e2000c101914 */
[----:B------:R-:W-:Y:S06]  /*3a9c0*/  BAR.SYNC.DEFER_BLOCKING 0x0 ;  /* 0x0000000000007b1d */ /* 0x000fec0000010000 */
[----:B------:R-:W-:Y:S05]  /*3a9d0*/  BRA.U UP0, `(.L_x_13) ;  /* 0x0000000100a07547 */ /* 0x000fea000b800000 */
[----:B------:R-:W1:Y:S01]  /*3a9e0*/  S2UR UR5, SR_CgaCtaId ;  /* 0x00000000000579c3 */ /* 0x000e620000008800 */
[----:B------:R-:W-:Y:S01]  /*3a9f0*/  NOP ;  /* 0x0000000000007918 */ /* 0x000fe20000000000 */
[----:B------:R-:W-:Y:S01]  /*3aa00*/  UMOV UR4, 0x50 ;  /* 0x0000005000047882 */ /* 0x000fe20000000000 */
[----:B------:R-:W-:Y:S02]  /*3aa10*/  IMAD.U32 R0, RZ, RZ, UR8 ;  /* 0x00000008ff007e24 */ /* 0x000fe4000f8e00ff */
[----:B--2---:R-:W-:Y:S02]  /*3aa20*/  IMAD.MOV.U32 R3, RZ, RZ, 0xff ;  /* 0x000000ffff037424 */ /* 0x004fe400078e00ff */
[----:B------:R-:W-:Y:S01]  /*3aa30*/  IMAD.MOV.U32 R7, RZ, RZ, 0x1 ;  /* 0x00000001ff077424 */ /* 0x000fe200078e00ff */
[----:B------:R-:W-:-:S04]  /*3aa40*/  LOP3.LUT R0, R0, 0xffff, RZ, 0xc0, !PT ;  /* 0x0000ffff00007812 */ /* 0x000fc800078ec0ff */
[----:B------:R-:W-:-:S05]  /*3aa50*/  SHF.R.U32.HI R0, RZ, 0x5, R0 ;  /* 0x00000005ff007819 */ /* 0x000fca0000011600 */
[----:B------:R-:W-:Y:S01]  /*3aa60*/  VIADD R2, R0, 0x10 ;  /* 0x0000001000027836 */ /* 0x000fe20000000000 */
[----:B------:R-:W-:Y:S01]  /*3aa70*/  SHF.L.U32 R0, R3, R0, RZ ;  /* 0x0000000003007219 */ /* 0x000fe200000006ff */
[----:B-1----:R-:W-:-:S03]  /*3aa80*/  ULEA UR6, UR5, UR4, 0x18 ;  /* 0x0000000405067291 */ /* 0x002fc6000f8ec0ff */
[----:B------:R-:W-:-:S04]  /*3aa90*/  SHF.L.U32 R3, R7, R2, RZ ;  /* 0x0000000207037219 */ /* 0x000fc800000006ff */
[----:B------:R-:W-:Y:S02]  /*3aaa0*/  LOP3.LUT R0, R3, R0, RZ, 0xfc, !PT ;  /* 0x0000000003007212 */ /* 0x000fe400078efcff */
[----:B------:R-:W1:Y:S02]  /*3aab0*/  LDS R5, [UR6] ;  /* 0x00000006ff057984 */ /* 0x000e640008000800 */
[C---:B------:R-:W-:Y:S02]  /*3aac0*/  LOP3.LUT R2, R0.reuse, 0xffff, RZ, 0xc0, !PT ;  /* 0x0000ffff00027812 */ /* 0x040fe400078ec0ff */
[----:B-1----:R-:W-:-:S04]  /*3aad0*/  LOP3.LUT R3, R0, 0xffff, R5, 0x80, !PT ;  /* 0x0000ffff00037812 */ /* 0x002fc800078e8005 */
[----:B------:R-:W-:-:S13]  /*3aae0*/  ISETP.NE.AND P0, PT, R3, R2, PT ;  /* 0x000000020300720c */ /* 0x000fda0003f05270 */
[----:B------:R-:W-:Y:S05]  /*3aaf0*/  @P0 BRA `(.L_x_14) ;  /* 0x0000000000500947 */ /* 0x000fea0003800000 */
[----:B------:R-:W-:Y:S02]  /*3ab00*/  SHF.R.U32.HI R5, RZ, 0x10, R5 ;  /* 0x00000010ff057819 */ /* 0x000fe40000011605 */
[----:B------:R-:W-:-:S04]  /*3ab10*/  SHF.R.U32.HI R2, RZ, 0x10, R0 ;  /* 0x00000010ff027819 */ /* 0x000fc80000011600 */
[----:B------:R-:W-:-:S04]  /*3ab20*/  LOP3.LUT R5, R5, R2, RZ, 0xc0, !PT ;  /* 0x0000000205057212 */ /* 0x000fc800078ec0ff */
[----:B------:R-:W-:-:S13]  /*3ab30*/  ISETP.NE.AND P0, PT, R5, R2, PT ;  /* 0x000000020500720c */ /* 0x000fda0003f05270 */
[----:B------:R-:W-:Y:S05]  /*3ab40*/  @P0 BRA `(.L_x_15) ;  /* 0x0000000000300947 */ /* 0x000fea0003800000 */
[----:B------:R-:W-:Y:S01]  /*3ab50*/  R2UR UR4, R0 ;  /* 0x00000000000472ca */ /* 0x000fe200000e0000 */
[----:B------:R-:W-:Y:S01]  /*3ab60*/  VOTEU.ANY UR5, UPT, PT ;  /* 0x0000000000057886 */ /* 0x000fe200038e0100 */
[----:B------:R-:W1:Y:S01]  /*3ab70*/  S2R R0, SR_LANEID ;  /* 0x0000000000007919 */ /* 0x000e620000000000 */
[----:B------:R-:W-:-:S10]  /*3ab80*/  UFLO.U32 UR5, UR5 ;  /* 0x00000005000572bd */ /* 0x000fd400080e0000 */
[----:B------:R-:W-:-:S06]  /*3ab90*/  ULOP3.LUT UR4, URZ, UR4, URZ, 0x33, !UPT ;  /* 0x00000004ff047292 */ /* 0x000fcc000f8e33ff */
[----:B------:R-:W-:-:S04]  /*3aba0*/  IMAD.U32 R2, RZ, RZ, UR4 ;  /* 0x00000004ff027e24 */ /* 0x000fc8000f8e00ff */
[----:B------:R-:W2:Y:S02]  /*3abb0*/  REDUX UR7, R2 ;  /* 0x00000000020773c4 */ /* 0x000ea40000000000 */
[----:B------:R3:W-:Y:S01]  /*3abc0*/  UTCATOMSWS.AND URZ, UR4 ;  /* 0x0000000400ff79e3 */ /* 0x0007e20008000000 */
[----:B-1----:R-:W-:Y:S01]  /*3abd0*/  ISETP.EQ.U32.AND P0, PT, R0, UR5, PT ;  /* 0x0000000500007c0c */ /* 0x002fe2000bf02070 */
[----:B--2---:R-:W-:-:S12]  /*3abe0*/  IMAD.U32 R0, RZ, RZ, UR7 ;  /* 0x00000007ff007e24 */ /* 0x004fd8000f8e00ff */
[----:B------:R3:W-:Y:S01]  /*3abf0*/  @P0 ATOMS.AND RZ, [UR6], R0 ;  /* 0x00000000ffff098c */ /* 0x0007e2000a800006 */
[----:B------:R-:W-:Y:S05]  /*3ac00*/  BRA `(.L_x_13) ;  /* 0x0000000000147947 */ /* 0x000fea0003800000 */
.L_x_15:
[----:B------:R-:W-:-:S07]  /*3ac10*/  MOV R2, 0x3ac30 ;  /* 0x0003ac3000027802 */ /* 0x000fce0000000f00 */
[----:B------:R-:W-:Y:S05]  /*3ac20*/  CALL.REL.NOINC `($__internal_0_$__cuda_sm10x_tcgen05_guardrail_trap_col_being_dealloced_not_returned_by_alloc) ;  /* 0x00000000002c7944 */ /* 0x000fea0003c00000 */
[----:B------:R-:W-:Y:S05]  /*3ac30*/  BRA `(.L_x_13) ;  /* 0x0000000000087947 */ /* 0x000fea0003800000 */
.L_x_14:
[----:B------:R-:W-:-:S07]  /*3ac40*/  MOV R2, 0x3ac60 ;  /* 0x0003ac6000027802 */ /* 0x000fce0000000f00 */
[----:B------:R-:W-:Y:S05]  /*3ac50*/  CALL.REL.NOINC `($__internal_2_$__cuda_sm10x_tcgen05_guardrail_trap_unallocated_columns_being_dealloced) ;  /* 0x0000000000387944 */ /* 0x000fea0003c00000 */
.L_x_13:
[----:B------:R-:W-:Y:S01]  /*3ac60*/  NOP ;  /* 0x0000000000007918 */ /* 0x000fe20000000000 */
[----:B---3--:R-:W-:Y:S05]  /*3ac70*/  EXIT ;  /* 0x000000000000794d */ /* 0x008fea0003800000 */
.L_x_9:
[----:B------:R-:W1:Y:S02]  /*3ac80*/  SYNCS.PHASECHK.TRANS64.TRYWAIT P4, [UR15], R126 ;  /* 0x0000007eff0075a7 */ /* 0x000e64000808110f */
[----:B-1----:R-:W-:Y:S05]  /*3ac90*/  @!P4 BRA `(.L_x_9) ;  /* 0xfffffffc00f8c947 */ /* 0x002fea000383ffff */
[----:B------:R-:W-:Y:S05]  /*3aca0*/  BRA `(.L_x_16) ;  /* 0xfffffefc00f47947 */ /* 0x000fea000383ffff */
.L_x_12:
[----:B------:R-:W1:Y:S02]  /*3acb0*/  SYNCS.PHASECHK.TRANS64.TRYWAIT P0, [UR9], R4 ;  /* 0x00000004ff0075a7 */ /* 0x000e640008001109 */
[----:B-1----:R-:W-:Y:S05]  /*3acc0*/  @!P0 BRA `(.L_x_12) ;  /* 0xfffffffc00f88947 */ /* 0x002fea000383ffff */
[----:B------:R-:W-:Y:S05]  /*3acd0*/  BRA `(.L_x_11) ;  /* 0xffffffb8006c7947 */ /* 0x000fea000383ffff */
        .weak           $__internal_0_$__cuda_sm10x_tcgen05_guardrail_trap_col_being_dealloced_not_returned_by_alloc
        .type           $__internal_0_$__cuda_sm10x_tcgen05_guardrail_trap_col_being_dealloced_not_returned_by_alloc,@function
        .size           $__internal_0_$__cuda_sm10x_tcgen05_guardrail_trap_col_being_dealloced_not_returned_by_alloc,($__internal_1_$__cuda_sm10x_tcgen05_guardrail_trap_phase_invalid_during_alloc - $__internal_0_$__cuda_sm10x_tcgen05_guardrail_trap_col_being_dealloced_not_returned_by_alloc)
$__internal_0_$__cuda_sm10x_tcgen05_guardrail_trap_col_being_dealloced_not_returned_by_alloc:
[----:B------:R-:W-:Y:S05]  /*3ace0*/  BPT.TRAP 0x1 ;  /* 0x000000040000795c */ /* 0x000fea0000300000 */
[----:B------:R-:W-:-:S04]  /*3acf0*/  IMAD.MOV.U32 R3, RZ, RZ, 0x0 ;  /* 0x00000000ff037424 */ /* 0x000fc800078e00ff */
[----:B------:R-:W-:Y:S05]  /*3ad00*/  RET.REL.NODEC R2 `(matmul_kernel) ;  /* 0xfffffc5002bc7950 */ /* 0x000fea0003c3ffff */
        .weak           $__internal_1_$__cuda_sm10x_tcgen05_guardrail_trap_phase_invalid_during_alloc
        .type           $__internal_1_$__cuda_sm10x_tcgen05_guardrail_trap_phase_invalid_during_alloc,@function
        .size           $__internal_1_$__cuda_sm10x_tcgen05_guardrail_trap_phase_invalid_during_alloc,($__internal_2_$__cuda_sm10x_tcgen05_guardrail_trap_unallocated_columns_being_dealloced - $__internal_1_$__cuda_sm10x_tcgen05_guardrail_trap_phase_invalid_during_alloc)
$__internal_1_$__cuda_sm10x_tcgen05_guardrail_trap_phase_invalid_during_alloc:
[----:B------:R-:W-:Y:S05]  /*3ad10*/  BPT.TRAP 0x1 ;  /* 0x000000040000795c */ /* 0x000fea0000300000 */
[----:B------:R-:W-:-:S04]  /*3ad20*/  IMAD.MOV.U32 R3, RZ, RZ, 0x0 ;  /* 0x00000000ff037424 */ /* 0x000fc800078e00ff */
[----:B------:R-:W-:Y:S05]  /*3ad30*/  RET.REL.NODEC R2 `(matmul_kernel) ;  /* 0xfffffc5002b07950 */ /* 0x000fea0003c3ffff */
        .weak           $__internal_2_$__cuda_sm10x_tcgen05_guardrail_trap_unallocated_columns_being_dealloced
        .type           $__internal_2_$__cuda_sm10x_tcgen05_guardrail_trap_unallocated_columns_being_dealloced,@function
        .size           $__internal_2_$__cuda_sm10x_tcgen05_guardrail_trap_unallocated_columns_being_dealloced,(.L_x_20 - $__internal_2_$__cuda_sm10x_tcgen05_guardrail_trap_unallocated_columns_being_dealloced)
$__internal_2_$__cuda_sm10x_tcgen05_guardrail_trap_unallocated_columns_being_dealloced:
[----:B------:R-:W-:Y:S05]  /*3ad40*/  BPT.TRAP 0x1 ;  /* 0x000000040000795c */ /* 0x000fea0000300000 */
[----:B------:R-:W-:-:S04]  /*3ad50*/  IMAD.MOV.U32 R3, RZ, RZ, 0x0 ;  /* 0x00000000ff037424 */ /* 0x000fc800078e00ff */
[----:B------:R-:W-:Y:S05]  /*3ad60*/  RET.REL.NODEC R2 `(matmul_kernel) ;  /* 0xfffffc5002a47950 */ /* 0x000fea0003c3ffff */
.L_x_17:
[----:B------:R-:W-:-:S00]  /*3ad70*/  BRA `(.L_x_17) ;  /* 0xfffffffc00fc7947 */ /* 0x000fc0000383ffff */
[----:B------:R-:W-:-:S00]  /*3ad80*/  NOP ;  /* 0x0000000000007918 */ /* 0x000fc00000000000 */
[----:B------:R-:W-:-:S00]  /*3ad90*/  NOP ;  /* 0x0000000000007918 */ /* 0x000fc00000000000 */
[----:B------:R-:W-:-:S00]  /*3ada0*/  NOP ;  /* 0x0000000000007918 */ /* 0x000fc00000000000 */
[----:B------:R-:W-:-:S00]  /*3adb0*/  NOP ;  /* 0x0000000000007918 */ /* 0x000fc00000000000 */
[----:B------:R-:W-:-:S00]  /*3adc0*/  NOP ;  /* 0x0000000000007918 */ /* 0x000fc00000000000 */
[----:B------:R-:W-:-:S00]  /*3add0*/  NOP ;  /* 0x0000000000007918 */ /* 0x000fc00000000000 */
[----:B------:R-:W-:-:S00]  /*3ade0*/  NOP ;  /* 0x0000000000007918 */ /* 0x000fc00000000000 */
[----:B------:R-:W-:-:S00]  /*3adf0*/  NOP ;  /* 0x0000000000007918 */ /* 0x000fc00000000000 */
.L_x_20:


//--------------------- .nv.shared.matmul_kernel  --------------------------
	.section	.nv.shared.matmul_kernel,"aw",@nobits
	.sectionflags	@""
	.align	16
	.zero		1024


//--------------------- .nv.shared.reserved.0     --------------------------
	.section	.nv.shared.reserved.0,"aw",@nobits
	.align	8
	.weak		__nv_reservedSMEM_offset_0_alias
	.size		__nv_reservedSMEM_offset_0_alias, 0, 64
	.other		__nv_reservedSMEM_offset_0_alias,@"STO_CUDA_RESERVED_SHARED STV_DEFAULT"
__nv_reservedSMEM_offset_0_alias:
	.zero		0
.nv.shared.reserved.0:
	.zero		64
	.weak		__nv_reservedSMEM_allocation_phase
	.type		__nv_reservedSMEM_allocation_phase,@object
	.size		__nv_reservedSMEM_allocation_phase,(.L_0 - __nv_reservedSMEM_allocation_phase)
__nv_reservedSMEM_allocation_phase:
	.zero		1
.L_0:
	.zero		7
	.weak		__nv_reservedSMEM_devtool_atexit_pc
	.type		__nv_reservedSMEM_devtool_atexit_pc,@object
	.size		__nv_reservedSMEM_devtool_atexit_pc,(__nv_reservedSMEM_allocation_mask - __nv_reservedSMEM_devtool_atexit_pc)
__nv_reservedSMEM_devtool_atexit_pc:
	.zero		8
	.weak		__nv_reservedSMEM_allocation_mask
	.type		__nv_reservedSMEM_allocation_mask,@object
	.size		__nv_reservedSMEM_allocation_mask,(.L_2 - __nv_reservedSMEM_allocation_mask)
__nv_reservedSMEM_allocation_mask:
	.zero		4
.L_2:


//--------------------- .nv.constant0.matmul_kernel --------------------------
	.section	.nv.constant0.matmul_kernel,"a",@progbits
	.sectionflags	@""
	.align	4
.nv.constant0.matmul_kernel:
	.zero		976


//--------------------- SYMBOLS --------------------------

	.type		.nv.reservedSmem.offset0,@object
	.size		.nv.reservedSmem.offset0,0x4
	.type		.nv.reservedSmem.cap,@object
	.size		.nv.reservedSmem.cap,0x4
